//
// Generated by NVIDIA NVVM Compiler
//
// Compiler Build ID: CL-36424714
// Cuda compilation tools, release 13.0, V13.0.88
// Based on NVVM 20.0.0
//

.version 9.0
.target sm_100
.address_size 64

	// .globl	_Z9GPUMatrixPfS_ii
.func  (.param .b64 func_retval0) __internal_accurate_pow
(
	.param .b64 __internal_accurate_pow_param_0
)
;

.visible .entry _Z9GPUMatrixPfS_ii(
	.param .u64 .ptr .align 1 _Z9GPUMatrixPfS_ii_param_0,
	.param .u64 .ptr .align 1 _Z9GPUMatrixPfS_ii_param_1,
	.param .u32 _Z9GPUMatrixPfS_ii_param_2,
	.param .u32 _Z9GPUMatrixPfS_ii_param_3
)
{
	.reg .pred 	%p<4>;
	.reg .b32 	%r<14>;
	.reg .b32 	%f<2>;
	.reg .b64 	%rd<8>;

	ld.param.u64 	%rd1, [_Z9GPUMatrixPfS_ii_param_0];
	ld.param.u64 	%rd2, [_Z9GPUMatrixPfS_ii_param_1];
	ld.param.u32 	%r3, [_Z9GPUMatrixPfS_ii_param_2];
	ld.param.u32 	%r4, [_Z9GPUMatrixPfS_ii_param_3];
	mov.u32 	%r6, %ctaid.x;
	mov.u32 	%r7, %ntid.x;
	mov.u32 	%r8, %tid.x;
	mad.lo.s32 	%r1, %r6, %r7, %r8;
	mov.u32 	%r9, %ctaid.y;
	mov.u32 	%r10, %ntid.y;
	mov.u32 	%r11, %tid.y;
	mad.lo.s32 	%r12, %r9, %r10, %r11;
	setp.ge.s32 	%p1, %r1, %r3;
	setp.ge.s32 	%p2, %r12, %r4;
	or.pred  	%p3, %p1, %p2;
	@%p3 bra 	$L__BB0_2;
	cvta.to.global.u64 	%rd3, %rd2;
	cvta.to.global.u64 	%rd4, %rd1;
	mad.lo.s32 	%r13, %r3, %r12, %r1;
	mul.wide.s32 	%rd5, %r13, 4;
	add.s64 	%rd6, %rd3, %rd5;
	ld.global.f32 	%f1, [%rd6];
	add.s64 	%rd7, %rd4, %rd5;
	st.global.f32 	[%rd7], %f1;
$L__BB0_2:
	ret;

}
	// .globl	_Z19GPUTransposedMatrixPfS_ii
.visible .entry _Z19GPUTransposedMatrixPfS_ii(
	.param .u64 .ptr .align 1 _Z19GPUTransposedMatrixPfS_ii_param_0,
	.param .u64 .ptr .align 1 _Z19GPUTransposedMatrixPfS_ii_param_1,
	.param .u32 _Z19GPUTransposedMatrixPfS_ii_param_2,
	.param .u32 _Z19GPUTransposedMatrixPfS_ii_param_3
)
{
	.reg .pred 	%p<4>;
	.reg .b32 	%r<15>;
	.reg .b32 	%f<2>;
	.reg .b64 	%rd<9>;

	ld.param.u64 	%rd1, [_Z19GPUTransposedMatrixPfS_ii_param_0];
	ld.param.u64 	%rd2, [_Z19GPUTransposedMatrixPfS_ii_param_1];
	ld.param.u32 	%r3, [_Z19GPUTransposedMatrixPfS_ii_param_2];
	ld.param.u32 	%r5, [_Z19GPUTransposedMatrixPfS_ii_param_3];
	mov.u32 	%r6, %ctaid.x;
	mov.u32 	%r7, %ntid.x;
	mov.u32 	%r8, %tid.x;
	mad.lo.s32 	%r1, %r6, %r7, %r8;
	mov.u32 	%r9, %ctaid.y;
	mov.u32 	%r10, %ntid.y;
	mov.u32 	%r11, %tid.y;
	mad.lo.s32 	%r12, %r9, %r10, %r11;
	setp.ge.s32 	%p1, %r1, %r3;
	setp.ge.s32 	%p2, %r12, %r5;
	or.pred  	%p3, %p1, %p2;
	@%p3 bra 	$L__BB1_2;
	cvta.to.global.u64 	%rd3, %rd2;
	cvta.to.global.u64 	%rd4, %rd1;
	mad.lo.s32 	%r13, %r5, %r1, %r12;
	mul.wide.s32 	%rd5, %r13, 4;
	add.s64 	%rd6, %rd3, %rd5;
	ld.global.f32 	%f1, [%rd6];
	mad.lo.s32 	%r14, %r3, %r12, %r1;
	mul.wide.s32 	%rd7, %r14, 4;
	add.s64 	%rd8, %rd4, %rd7;
	st.global.f32 	[%rd8], %f1;
$L__BB1_2:
	ret;

}
	// .globl	_Z20GPUSetRowMatrixToRowPfS_iimm
.visible .entry _Z20GPUSetRowMatrixToRowPfS_iimm(
	.param .u64 .ptr .align 1 _Z20GPUSetRowMatrixToRowPfS_iimm_param_0,
	.param .u64 .ptr .align 1 _Z20GPUSetRowMatrixToRowPfS_iimm_param_1,
	.param .u32 _Z20GPUSetRowMatrixToRowPfS_iimm_param_2,
	.param .u32 _Z20GPUSetRowMatrixToRowPfS_iimm_param_3,
	.param .u64 _Z20GPUSetRowMatrixToRowPfS_iimm_param_4,
	.param .u64 _Z20GPUSetRowMatrixToRowPfS_iimm_param_5
)
{
	.reg .pred 	%p<2>;
	.reg .b32 	%r<7>;
	.reg .b32 	%f<2>;
	.reg .b64 	%rd<15>;

	ld.param.u64 	%rd1, [_Z20GPUSetRowMatrixToRowPfS_iimm_param_0];
	ld.param.u64 	%rd2, [_Z20GPUSetRowMatrixToRowPfS_iimm_param_1];
	ld.param.u32 	%r2, [_Z20GPUSetRowMatrixToRowPfS_iimm_param_2];
	ld.param.u32 	%r3, [_Z20GPUSetRowMatrixToRowPfS_iimm_param_3];
	ld.param.u64 	%rd3, [_Z20GPUSetRowMatrixToRowPfS_iimm_param_4];
	ld.param.u64 	%rd4, [_Z20GPUSetRowMatrixToRowPfS_iimm_param_5];
	mov.u32 	%r4, %ctaid.x;
	mov.u32 	%r5, %ntid.x;
	mov.u32 	%r6, %tid.x;
	mad.lo.s32 	%r1, %r4, %r5, %r6;
	setp.ge.s32 	%p1, %r1, %r3;
	@%p1 bra 	$L__BB2_2;
	cvta.to.global.u64 	%rd5, %rd2;
	cvta.to.global.u64 	%rd6, %rd1;
	cvt.s64.s32 	%rd7, %r2;
	cvt.s64.s32 	%rd8, %r1;
	mad.lo.s64 	%rd9, %rd3, %rd7, %rd8;
	shl.b64 	%rd10, %rd9, 2;
	add.s64 	%rd11, %rd5, %rd10;
	ld.global.f32 	%f1, [%rd11];
	mad.lo.s64 	%rd12, %rd4, %rd7, %rd8;
	shl.b64 	%rd13, %rd12, 2;
	add.s64 	%rd14, %rd6, %rd13;
	st.global.f32 	[%rd14], %f1;
$L__BB2_2:
	ret;

}
	// .globl	_Z23GPUSetRowMatrixToColumnPfS_iimm
.visible .entry _Z23GPUSetRowMatrixToColumnPfS_iimm(
	.param .u64 .ptr .align 1 _Z23GPUSetRowMatrixToColumnPfS_iimm_param_0,
	.param .u64 .ptr .align 1 _Z23GPUSetRowMatrixToColumnPfS_iimm_param_1,
	.param .u32 _Z23GPUSetRowMatrixToColumnPfS_iimm_param_2,
	.param .u32 _Z23GPUSetRowMatrixToColumnPfS_iimm_param_3,
	.param .u64 _Z23GPUSetRowMatrixToColumnPfS_iimm_param_4,
	.param .u64 _Z23GPUSetRowMatrixToColumnPfS_iimm_param_5
)
{
	.reg .pred 	%p<2>;
	.reg .b32 	%r<8>;
	.reg .b32 	%f<2>;
	.reg .b64 	%rd<16>;

	ld.param.u64 	%rd1, [_Z23GPUSetRowMatrixToColumnPfS_iimm_param_0];
	ld.param.u64 	%rd2, [_Z23GPUSetRowMatrixToColumnPfS_iimm_param_1];
	ld.param.u32 	%r2, [_Z23GPUSetRowMatrixToColumnPfS_iimm_param_2];
	ld.param.u32 	%r3, [_Z23GPUSetRowMatrixToColumnPfS_iimm_param_3];
	ld.param.u64 	%rd3, [_Z23GPUSetRowMatrixToColumnPfS_iimm_param_4];
	ld.param.u64 	%rd4, [_Z23GPUSetRowMatrixToColumnPfS_iimm_param_5];
	mov.u32 	%r4, %ctaid.x;
	mov.u32 	%r5, %ntid.x;
	mov.u32 	%r6, %tid.x;
	mad.lo.s32 	%r1, %r4, %r5, %r6;
	setp.ge.s32 	%p1, %r1, %r3;
	@%p1 bra 	$L__BB3_2;
	cvta.to.global.u64 	%rd5, %rd2;
	cvta.to.global.u64 	%rd6, %rd1;
	cvt.s64.s32 	%rd7, %r2;
	cvt.s64.s32 	%rd8, %r1;
	mad.lo.s64 	%rd9, %rd3, %rd7, %rd8;
	shl.b64 	%rd10, %rd9, 2;
	add.s64 	%rd11, %rd5, %rd10;
	ld.global.f32 	%f1, [%rd11];
	mul.lo.s32 	%r7, %r2, %r1;
	cvt.s64.s32 	%rd12, %r7;
	add.s64 	%rd13, %rd4, %rd12;
	shl.b64 	%rd14, %rd13, 2;
	add.s64 	%rd15, %rd6, %rd14;
	st.global.f32 	[%rd15], %f1;
$L__BB3_2:
	ret;

}
	// .globl	_Z20GPUSetColMatrixToRowPfS_iimm
.visible .entry _Z20GPUSetColMatrixToRowPfS_iimm(
	.param .u64 .ptr .align 1 _Z20GPUSetColMatrixToRowPfS_iimm_param_0,
	.param .u64 .ptr .align 1 _Z20GPUSetColMatrixToRowPfS_iimm_param_1,
	.param .u32 _Z20GPUSetColMatrixToRowPfS_iimm_param_2,
	.param .u32 _Z20GPUSetColMatrixToRowPfS_iimm_param_3,
	.param .u64 _Z20GPUSetColMatrixToRowPfS_iimm_param_4,
	.param .u64 _Z20GPUSetColMatrixToRowPfS_iimm_param_5
)
{
	.reg .pred 	%p<2>;
	.reg .b32 	%r<8>;
	.reg .b32 	%f<2>;
	.reg .b64 	%rd<16>;

	ld.param.u64 	%rd1, [_Z20GPUSetColMatrixToRowPfS_iimm_param_0];
	ld.param.u64 	%rd2, [_Z20GPUSetColMatrixToRowPfS_iimm_param_1];
	ld.param.u32 	%r2, [_Z20GPUSetColMatrixToRowPfS_iimm_param_2];
	ld.param.u32 	%r3, [_Z20GPUSetColMatrixToRowPfS_iimm_param_3];
	ld.param.u64 	%rd3, [_Z20GPUSetColMatrixToRowPfS_iimm_param_4];
	ld.param.u64 	%rd4, [_Z20GPUSetColMatrixToRowPfS_iimm_param_5];
	mov.u32 	%r4, %ctaid.x;
	mov.u32 	%r5, %ntid.x;
	mov.u32 	%r6, %tid.x;
	mad.lo.s32 	%r1, %r4, %r5, %r6;
	setp.ge.s32 	%p1, %r1, %r3;
	@%p1 bra 	$L__BB4_2;
	cvta.to.global.u64 	%rd5, %rd2;
	cvta.to.global.u64 	%rd6, %rd1;
	mul.lo.s32 	%r7, %r2, %r1;
	cvt.s64.s32 	%rd7, %r7;
	add.s64 	%rd8, %rd3, %rd7;
	shl.b64 	%rd9, %rd8, 2;
	add.s64 	%rd10, %rd5, %rd9;
	ld.global.f32 	%f1, [%rd10];
	cvt.s64.s32 	%rd11, %r2;
	cvt.s64.s32 	%rd12, %r1;
	mad.lo.s64 	%rd13, %rd4, %rd11, %rd12;
	shl.b64 	%rd14, %rd13, 2;
	add.s64 	%rd15, %rd6, %rd14;
	st.global.f32 	[%rd15], %f1;
$L__BB4_2:
	ret;

}
	// .globl	_Z6GPUDotPfS_S_iii
.visible .entry _Z6GPUDotPfS_S_iii(
	.param .u64 .ptr .align 1 _Z6GPUDotPfS_S_iii_param_0,
	.param .u64 .ptr .align 1 _Z6GPUDotPfS_S_iii_param_1,
	.param .u64 .ptr .align 1 _Z6GPUDotPfS_S_iii_param_2,
	.param .u32 _Z6GPUDotPfS_S_iii_param_3,
	.param .u32 _Z6GPUDotPfS_S_iii_param_4,
	.param .u32 _Z6GPUDotPfS_S_iii_param_5
)
{
	.reg .pred 	%p<13>;
	.reg .b32 	%r<41>;
	.reg .b32 	%f<68>;
	.reg .b64 	%rd<53>;

	ld.param.u64 	%rd6, [_Z6GPUDotPfS_S_iii_param_0];
	ld.param.u64 	%rd7, [_Z6GPUDotPfS_S_iii_param_1];
	ld.param.u64 	%rd8, [_Z6GPUDotPfS_S_iii_param_2];
	ld.param.u32 	%r18, [_Z6GPUDotPfS_S_iii_param_3];
	ld.param.u32 	%r20, [_Z6GPUDotPfS_S_iii_param_4];
	ld.param.u32 	%r19, [_Z6GPUDotPfS_S_iii_param_5];
	cvta.to.global.u64 	%rd1, %rd8;
	cvta.to.global.u64 	%rd2, %rd7;
	mov.u32 	%r21, %ctaid.y;
	mov.u32 	%r22, %ntid.y;
	mov.u32 	%r23, %tid.y;
	mad.lo.s32 	%r1, %r21, %r22, %r23;
	mov.u32 	%r24, %ctaid.x;
	mov.u32 	%r25, %ntid.x;
	mov.u32 	%r26, %tid.x;
	mad.lo.s32 	%r2, %r24, %r25, %r26;
	setp.ge.s32 	%p1, %r1, %r20;
	setp.ge.s32 	%p2, %r2, %r19;
	or.pred  	%p3, %p1, %p2;
	@%p3 bra 	$L__BB5_14;
	setp.lt.s32 	%p4, %r18, 1;
	mov.f32 	%f67, 0f00000000;
	@%p4 bra 	$L__BB5_13;
	mul.lo.s32 	%r3, %r18, %r1;
	and.b32  	%r4, %r18, 7;
	setp.lt.u32 	%p5, %r18, 8;
	mov.f32 	%f67, 0f00000000;
	mov.b32 	%r39, 0;
	@%p5 bra 	$L__BB5_5;
	and.b32  	%r39, %r18, 2147483640;
	neg.s32 	%r37, %r39;
	shl.b32 	%r7, %r19, 3;
	mul.wide.u32 	%rd9, %r3, 4;
	add.s64 	%rd10, %rd9, %rd2;
	add.s64 	%rd52, %rd10, 16;
	mov.f32 	%f67, 0f00000000;
	mul.wide.s32 	%rd13, %r19, 4;
	mov.u32 	%r36, %r2;
$L__BB5_4:
	.pragma "nounroll";
	ld.global.f32 	%f17, [%rd52+-16];
	mul.wide.s32 	%rd11, %r36, 4;
	add.s64 	%rd12, %rd1, %rd11;
	ld.global.f32 	%f18, [%rd12];
	fma.rn.f32 	%f19, %f17, %f18, %f67;
	ld.global.f32 	%f20, [%rd52+-12];
	add.s64 	%rd14, %rd12, %rd13;
	ld.global.f32 	%f21, [%rd14];
	fma.rn.f32 	%f22, %f20, %f21, %f19;
	ld.global.f32 	%f23, [%rd52+-8];
	add.s64 	%rd15, %rd14, %rd13;
	ld.global.f32 	%f24, [%rd15];
	fma.rn.f32 	%f25, %f23, %f24, %f22;
	ld.global.f32 	%f26, [%rd52+-4];
	add.s64 	%rd16, %rd15, %rd13;
	ld.global.f32 	%f27, [%rd16];
	fma.rn.f32 	%f28, %f26, %f27, %f25;
	ld.global.f32 	%f29, [%rd52];
	add.s64 	%rd17, %rd16, %rd13;
	ld.global.f32 	%f30, [%rd17];
	fma.rn.f32 	%f31, %f29, %f30, %f28;
	ld.global.f32 	%f32, [%rd52+4];
	add.s64 	%rd18, %rd17, %rd13;
	ld.global.f32 	%f33, [%rd18];
	fma.rn.f32 	%f34, %f32, %f33, %f31;
	ld.global.f32 	%f35, [%rd52+8];
	add.s64 	%rd19, %rd18, %rd13;
	ld.global.f32 	%f36, [%rd19];
	fma.rn.f32 	%f37, %f35, %f36, %f34;
	ld.global.f32 	%f38, [%rd52+12];
	add.s64 	%rd20, %rd19, %rd13;
	ld.global.f32 	%f39, [%rd20];
	fma.rn.f32 	%f67, %f38, %f39, %f37;
	add.s32 	%r37, %r37, 8;
	add.s32 	%r36, %r36, %r7;
	add.s64 	%rd52, %rd52, 32;
	setp.ne.s32 	%p6, %r37, 0;
	@%p6 bra 	$L__BB5_4;
$L__BB5_5:
	setp.eq.s32 	%p7, %r4, 0;
	@%p7 bra 	$L__BB5_13;
	and.b32  	%r13, %r18, 3;
	setp.lt.u32 	%p8, %r4, 4;
	@%p8 bra 	$L__BB5_8;
	add.s32 	%r28, %r39, %r3;
	mul.wide.u32 	%rd21, %r28, 4;
	add.s64 	%rd22, %rd2, %rd21;
	ld.global.f32 	%f41, [%rd22];
	mad.lo.s32 	%r29, %r39, %r19, %r2;
	mul.wide.s32 	%rd23, %r29, 4;
	add.s64 	%rd24, %rd1, %rd23;
	ld.global.f32 	%f42, [%rd24];
	fma.rn.f32 	%f43, %f41, %f42, %f67;
	cvt.u64.u32 	%rd25, %r3;
	cvt.u64.u32 	%rd26, %r39;
	add.s64 	%rd27, %rd26, %rd25;
	shl.b64 	%rd28, %rd27, 2;
	add.s64 	%rd29, %rd2, %rd28;
	ld.global.f32 	%f44, [%rd29+4];
	mul.wide.s32 	%rd30, %r19, 4;
	add.s64 	%rd31, %rd24, %rd30;
	ld.global.f32 	%f45, [%rd31];
	fma.rn.f32 	%f46, %f44, %f45, %f43;
	ld.global.f32 	%f47, [%rd29+8];
	add.s64 	%rd32, %rd31, %rd30;
	ld.global.f32 	%f48, [%rd32];
	fma.rn.f32 	%f49, %f47, %f48, %f46;
	ld.global.f32 	%f50, [%rd29+12];
	add.s64 	%rd33, %rd32, %rd30;
	ld.global.f32 	%f51, [%rd33];
	fma.rn.f32 	%f67, %f50, %f51, %f49;
	add.s32 	%r39, %r39, 4;
$L__BB5_8:
	setp.eq.s32 	%p9, %r13, 0;
	@%p9 bra 	$L__BB5_13;
	setp.eq.s32 	%p10, %r13, 1;
	@%p10 bra 	$L__BB5_11;
	add.s32 	%r30, %r39, %r3;
	mul.wide.u32 	%rd34, %r30, 4;
	add.s64 	%rd35, %rd2, %rd34;
	ld.global.f32 	%f53, [%rd35];
	mad.lo.s32 	%r31, %r39, %r19, %r2;
	mul.wide.s32 	%rd36, %r31, 4;
	add.s64 	%rd37, %rd1, %rd36;
	ld.global.f32 	%f54, [%rd37];
	fma.rn.f32 	%f55, %f53, %f54, %f67;
	cvt.u64.u32 	%rd38, %r3;
	cvt.u64.u32 	%rd39, %r39;
	add.s64 	%rd40, %rd39, %rd38;
	shl.b64 	%rd41, %rd40, 2;
	add.s64 	%rd42, %rd2, %rd41;
	ld.global.f32 	%f56, [%rd42+4];
	mul.wide.s32 	%rd43, %r19, 4;
	add.s64 	%rd44, %rd37, %rd43;
	ld.global.f32 	%f57, [%rd44];
	fma.rn.f32 	%f67, %f56, %f57, %f55;
	add.s32 	%r39, %r39, 2;
$L__BB5_11:
	and.b32  	%r32, %r18, 1;
	setp.eq.b32 	%p11, %r32, 1;
	not.pred 	%p12, %p11;
	@%p12 bra 	$L__BB5_13;
	add.s32 	%r33, %r39, %r3;
	mul.wide.u32 	%rd45, %r33, 4;
	add.s64 	%rd46, %rd2, %rd45;
	ld.global.f32 	%f58, [%rd46];
	mad.lo.s32 	%r34, %r39, %r19, %r2;
	mul.wide.s32 	%rd47, %r34, 4;
	add.s64 	%rd48, %rd1, %rd47;
	ld.global.f32 	%f59, [%rd48];
	fma.rn.f32 	%f67, %f58, %f59, %f67;
$L__BB5_13:
	mad.lo.s32 	%r35, %r19, %r1, %r2;
	cvta.to.global.u64 	%rd49, %rd6;
	mul.wide.s32 	%rd50, %r35, 4;
	add.s64 	%rd51, %rd49, %rd50;
	st.global.f32 	[%rd51], %f67;
$L__BB5_14:
	ret;

}
	// .globl	_Z6GPUMaxPfS_fii
.visible .entry _Z6GPUMaxPfS_fii(
	.param .u64 .ptr .align 1 _Z6GPUMaxPfS_fii_param_0,
	.param .u64 .ptr .align 1 _Z6GPUMaxPfS_fii_param_1,
	.param .f32 _Z6GPUMaxPfS_fii_param_2,
	.param .u32 _Z6GPUMaxPfS_fii_param_3,
	.param .u32 _Z6GPUMaxPfS_fii_param_4
)
{
	.reg .pred 	%p<5>;
	.reg .b32 	%r<14>;
	.reg .b32 	%f<4>;
	.reg .b64 	%rd<8>;

	ld.param.u64 	%rd1, [_Z6GPUMaxPfS_fii_param_0];
	ld.param.u64 	%rd2, [_Z6GPUMaxPfS_fii_param_1];
	ld.param.f32 	%f1, [_Z6GPUMaxPfS_fii_param_2];
	ld.param.u32 	%r3, [_Z6GPUMaxPfS_fii_param_3];
	ld.param.u32 	%r4, [_Z6GPUMaxPfS_fii_param_4];
	mov.u32 	%r6, %ctaid.x;
	mov.u32 	%r7, %ntid.x;
	mov.u32 	%r8, %tid.x;
	mad.lo.s32 	%r1, %r6, %r7, %r8;
	mov.u32 	%r9, %ctaid.y;
	mov.u32 	%r10, %ntid.y;
	mov.u32 	%r11, %tid.y;
	mad.lo.s32 	%r12, %r9, %r10, %r11;
	setp.ge.s32 	%p1, %r1, %r3;
	setp.ge.s32 	%p2, %r12, %r4;
	or.pred  	%p3, %p1, %p2;
	@%p3 bra 	$L__BB6_2;
	cvta.to.global.u64 	%rd3, %rd2;
	cvta.to.global.u64 	%rd4, %rd1;
	mad.lo.s32 	%r13, %r3, %r12, %r1;
	mul.wide.s32 	%rd5, %r13, 4;
	add.s64 	%rd6, %rd3, %rd5;
	ld.global.f32 	%f2, [%rd6];
	setp.gt.f32 	%p4, %f1, %f2;
	selp.f32 	%f3, %f1, %f2, %p4;
	add.s64 	%rd7, %rd4, %rd5;
	st.global.f32 	[%rd7], %f3;
$L__BB6_2:
	ret;

}
	// .globl	_Z9GPURowMaxPfS_ii
.visible .entry _Z9GPURowMaxPfS_ii(
	.param .u64 .ptr .align 1 _Z9GPURowMaxPfS_ii_param_0,
	.param .u64 .ptr .align 1 _Z9GPURowMaxPfS_ii_param_1,
	.param .u32 _Z9GPURowMaxPfS_ii_param_2,
	.param .u32 _Z9GPURowMaxPfS_ii_param_3
)
{
	.reg .pred 	%p<40>;
	.reg .b32 	%r<39>;
	.reg .b32 	%f<81>;
	.reg .b64 	%rd<23>;

	ld.param.u64 	%rd7, [_Z9GPURowMaxPfS_ii_param_0];
	ld.param.u64 	%rd8, [_Z9GPURowMaxPfS_ii_param_1];
	ld.param.u32 	%r23, [_Z9GPURowMaxPfS_ii_param_2];
	ld.param.u32 	%r24, [_Z9GPURowMaxPfS_ii_param_3];
	mov.u32 	%r25, %ctaid.x;
	mov.u32 	%r26, %ntid.x;
	mov.u32 	%r27, %tid.x;
	mad.lo.s32 	%r1, %r25, %r26, %r27;
	setp.ge.s32 	%p1, %r1, %r24;
	@%p1 bra 	$L__BB7_16;
	cvta.to.global.u64 	%rd1, %rd8;
	mul.lo.s32 	%r2, %r23, %r1;
	mul.wide.s32 	%rd9, %r2, 4;
	add.s64 	%rd2, %rd1, %rd9;
	ld.global.f32 	%f80, [%rd2];
	setp.lt.s32 	%p2, %r23, 2;
	@%p2 bra 	$L__BB7_15;
	add.s32 	%r3, %r23, -1;
	add.s32 	%r29, %r23, -2;
	and.b32  	%r4, %r3, 15;
	setp.lt.u32 	%p3, %r29, 15;
	mov.b32 	%r35, 1;
	@%p3 bra 	$L__BB7_6;
	and.b32  	%r31, %r3, -16;
	neg.s32 	%r33, %r31;
	add.s64 	%rd11, %rd9, %rd1;
	add.s64 	%rd22, %rd11, 32;
	mov.b32 	%r32, 0;
$L__BB7_4:
	.pragma "nounroll";
	ld.global.f32 	%f16, [%rd22+-28];
	setp.gt.f32 	%p4, %f80, %f16;
	selp.f32 	%f17, %f80, %f16, %p4;
	ld.global.f32 	%f18, [%rd22+-24];
	setp.gt.f32 	%p5, %f17, %f18;
	selp.f32 	%f19, %f17, %f18, %p5;
	ld.global.f32 	%f20, [%rd22+-20];
	setp.gt.f32 	%p6, %f19, %f20;
	selp.f32 	%f21, %f19, %f20, %p6;
	ld.global.f32 	%f22, [%rd22+-16];
	setp.gt.f32 	%p7, %f21, %f22;
	selp.f32 	%f23, %f21, %f22, %p7;
	ld.global.f32 	%f24, [%rd22+-12];
	setp.gt.f32 	%p8, %f23, %f24;
	selp.f32 	%f25, %f23, %f24, %p8;
	ld.global.f32 	%f26, [%rd22+-8];
	setp.gt.f32 	%p9, %f25, %f26;
	selp.f32 	%f27, %f25, %f26, %p9;
	ld.global.f32 	%f28, [%rd22+-4];
	setp.gt.f32 	%p10, %f27, %f28;
	selp.f32 	%f29, %f27, %f28, %p10;
	ld.global.f32 	%f30, [%rd22];
	setp.gt.f32 	%p11, %f29, %f30;
	selp.f32 	%f31, %f29, %f30, %p11;
	ld.global.f32 	%f32, [%rd22+4];
	setp.gt.f32 	%p12, %f31, %f32;
	selp.f32 	%f33, %f31, %f32, %p12;
	ld.global.f32 	%f34, [%rd22+8];
	setp.gt.f32 	%p13, %f33, %f34;
	selp.f32 	%f35, %f33, %f34, %p13;
	ld.global.f32 	%f36, [%rd22+12];
	setp.gt.f32 	%p14, %f35, %f36;
	selp.f32 	%f37, %f35, %f36, %p14;
	ld.global.f32 	%f38, [%rd22+16];
	setp.gt.f32 	%p15, %f37, %f38;
	selp.f32 	%f39, %f37, %f38, %p15;
	ld.global.f32 	%f40, [%rd22+20];
	setp.gt.f32 	%p16, %f39, %f40;
	selp.f32 	%f41, %f39, %f40, %p16;
	ld.global.f32 	%f42, [%rd22+24];
	setp.gt.f32 	%p17, %f41, %f42;
	selp.f32 	%f43, %f41, %f42, %p17;
	ld.global.f32 	%f44, [%rd22+28];
	setp.gt.f32 	%p18, %f43, %f44;
	selp.f32 	%f45, %f43, %f44, %p18;
	ld.global.f32 	%f46, [%rd22+32];
	setp.gt.f32 	%p19, %f45, %f46;
	selp.f32 	%f80, %f45, %f46, %p19;
	add.s32 	%r33, %r33, 16;
	add.s32 	%r32, %r32, 16;
	add.s64 	%rd22, %rd22, 64;
	setp.ne.s32 	%p20, %r33, 0;
	@%p20 bra 	$L__BB7_4;
	add.s32 	%r35, %r32, 1;
$L__BB7_6:
	setp.eq.s32 	%p21, %r4, 0;
	@%p21 bra 	$L__BB7_15;
	and.b32  	%r12, %r3, 7;
	setp.lt.u32 	%p22, %r4, 8;
	@%p22 bra 	$L__BB7_9;
	mul.wide.s32 	%rd12, %r35, 4;
	add.s64 	%rd13, %rd2, %rd12;
	ld.global.f32 	%f48, [%rd13];
	setp.gt.f32 	%p23, %f80, %f48;
	selp.f32 	%f49, %f80, %f48, %p23;
	ld.global.f32 	%f50, [%rd13+4];
	setp.gt.f32 	%p24, %f49, %f50;
	selp.f32 	%f51, %f49, %f50, %p24;
	ld.global.f32 	%f52, [%rd13+8];
	setp.gt.f32 	%p25, %f51, %f52;
	selp.f32 	%f53, %f51, %f52, %p25;
	ld.global.f32 	%f54, [%rd13+12];
	setp.gt.f32 	%p26, %f53, %f54;
	selp.f32 	%f55, %f53, %f54, %p26;
	ld.global.f32 	%f56, [%rd13+16];
	setp.gt.f32 	%p27, %f55, %f56;
	selp.f32 	%f57, %f55, %f56, %p27;
	ld.global.f32 	%f58, [%rd13+20];
	setp.gt.f32 	%p28, %f57, %f58;
	selp.f32 	%f59, %f57, %f58, %p28;
	ld.global.f32 	%f60, [%rd13+24];
	setp.gt.f32 	%p29, %f59, %f60;
	selp.f32 	%f61, %f59, %f60, %p29;
	ld.global.f32 	%f62, [%rd13+28];
	setp.gt.f32 	%p30, %f61, %f62;
	selp.f32 	%f80, %f61, %f62, %p30;
	add.s32 	%r35, %r35, 8;
$L__BB7_9:
	setp.eq.s32 	%p31, %r12, 0;
	@%p31 bra 	$L__BB7_15;
	and.b32  	%r15, %r3, 3;
	setp.lt.u32 	%p32, %r12, 4;
	@%p32 bra 	$L__BB7_12;
	mul.wide.s32 	%rd14, %r35, 4;
	add.s64 	%rd15, %rd2, %rd14;
	ld.global.f32 	%f64, [%rd15];
	setp.gt.f32 	%p33, %f80, %f64;
	selp.f32 	%f65, %f80, %f64, %p33;
	ld.global.f32 	%f66, [%rd15+4];
	setp.gt.f32 	%p34, %f65, %f66;
	selp.f32 	%f67, %f65, %f66, %p34;
	ld.global.f32 	%f68, [%rd15+8];
	setp.gt.f32 	%p35, %f67, %f68;
	selp.f32 	%f69, %f67, %f68, %p35;
	ld.global.f32 	%f70, [%rd15+12];
	setp.gt.f32 	%p36, %f69, %f70;
	selp.f32 	%f80, %f69, %f70, %p36;
	add.s32 	%r35, %r35, 4;
$L__BB7_12:
	setp.eq.s32 	%p37, %r15, 0;
	@%p37 bra 	$L__BB7_15;
	neg.s32 	%r37, %r15;
$L__BB7_14:
	.pragma "nounroll";
	mul.wide.s32 	%rd17, %r35, 4;
	add.s64 	%rd18, %rd2, %rd17;
	ld.global.f32 	%f71, [%rd18];
	setp.gt.f32 	%p38, %f80, %f71;
	selp.f32 	%f80, %f80, %f71, %p38;
	add.s32 	%r35, %r35, 1;
	add.s32 	%r37, %r37, 1;
	setp.ne.s32 	%p39, %r37, 0;
	@%p39 bra 	$L__BB7_14;
$L__BB7_15:
	cvta.to.global.u64 	%rd19, %rd7;
	mul.wide.s32 	%rd20, %r1, 4;
	add.s64 	%rd21, %rd19, %rd20;
	st.global.f32 	[%rd21], %f80;
$L__BB7_16:
	ret;

}
	// .globl	_Z12GPURowArgmaxPfS_ii
.visible .entry _Z12GPURowArgmaxPfS_ii(
	.param .u64 .ptr .align 1 _Z12GPURowArgmaxPfS_ii_param_0,
	.param .u64 .ptr .align 1 _Z12GPURowArgmaxPfS_ii_param_1,
	.param .u32 _Z12GPURowArgmaxPfS_ii_param_2,
	.param .u32 _Z12GPURowArgmaxPfS_ii_param_3
)
{
	.reg .pred 	%p<40>;
	.reg .b32 	%r<111>;
	.reg .b32 	%f<74>;
	.reg .b64 	%rd<19>;

	ld.param.u64 	%rd4, [_Z12GPURowArgmaxPfS_ii_param_0];
	ld.param.u64 	%rd5, [_Z12GPURowArgmaxPfS_ii_param_1];
	ld.param.u32 	%r34, [_Z12GPURowArgmaxPfS_ii_param_2];
	ld.param.u32 	%r35, [_Z12GPURowArgmaxPfS_ii_param_3];
	mov.u32 	%r36, %ctaid.x;
	mov.u32 	%r37, %ntid.x;
	mov.u32 	%r38, %tid.x;
	mad.lo.s32 	%r1, %r36, %r37, %r38;
	setp.ge.s32 	%p1, %r1, %r35;
	@%p1 bra 	$L__BB8_17;
	cvta.to.global.u64 	%rd1, %rd5;
	mul.lo.s32 	%r2, %r34, %r1;
	setp.lt.s32 	%p2, %r34, 2;
	mov.f32 	%f73, 0f00000000;
	@%p2 bra 	$L__BB8_16;
	mul.wide.s32 	%rd6, %r2, 4;
	add.s64 	%rd2, %rd1, %rd6;
	ld.global.f32 	%f70, [%rd2];
	add.s32 	%r3, %r34, -1;
	add.s32 	%r42, %r34, -2;
	and.b32  	%r4, %r3, 15;
	setp.lt.u32 	%p3, %r42, 15;
	mov.b32 	%r110, 0;
	mov.b32 	%r102, 1;
	@%p3 bra 	$L__BB8_6;
	and.b32  	%r5, %r3, -16;
	mov.b32 	%r96, 0;
	mov.u32 	%r110, %r96;
$L__BB8_4:
	.pragma "nounroll";
	add.s32 	%r44, %r96, 1;
	mul.wide.s32 	%rd7, %r44, 4;
	add.s64 	%rd8, %rd2, %rd7;
	ld.global.f32 	%f14, [%rd8];
	setp.gt.f32 	%p4, %f14, %f70;
	selp.f32 	%f15, %f14, %f70, %p4;
	selp.b32 	%r45, %r44, %r110, %p4;
	ld.global.f32 	%f16, [%rd8+4];
	setp.gt.f32 	%p5, %f16, %f15;
	selp.f32 	%f17, %f16, %f15, %p5;
	add.s32 	%r46, %r96, 2;
	selp.b32 	%r47, %r46, %r45, %p5;
	ld.global.f32 	%f18, [%rd8+8];
	setp.gt.f32 	%p6, %f18, %f17;
	selp.f32 	%f19, %f18, %f17, %p6;
	add.s32 	%r48, %r96, 3;
	selp.b32 	%r49, %r48, %r47, %p6;
	ld.global.f32 	%f20, [%rd8+12];
	setp.gt.f32 	%p7, %f20, %f19;
	selp.f32 	%f21, %f20, %f19, %p7;
	add.s32 	%r50, %r96, 4;
	selp.b32 	%r51, %r50, %r49, %p7;
	ld.global.f32 	%f22, [%rd8+16];
	setp.gt.f32 	%p8, %f22, %f21;
	selp.f32 	%f23, %f22, %f21, %p8;
	add.s32 	%r52, %r96, 5;
	selp.b32 	%r53, %r52, %r51, %p8;
	ld.global.f32 	%f24, [%rd8+20];
	setp.gt.f32 	%p9, %f24, %f23;
	selp.f32 	%f25, %f24, %f23, %p9;
	add.s32 	%r54, %r96, 6;
	selp.b32 	%r55, %r54, %r53, %p9;
	ld.global.f32 	%f26, [%rd8+24];
	setp.gt.f32 	%p10, %f26, %f25;
	selp.f32 	%f27, %f26, %f25, %p10;
	add.s32 	%r56, %r96, 7;
	selp.b32 	%r57, %r56, %r55, %p10;
	ld.global.f32 	%f28, [%rd8+28];
	setp.gt.f32 	%p11, %f28, %f27;
	selp.f32 	%f29, %f28, %f27, %p11;
	add.s32 	%r58, %r96, 8;
	selp.b32 	%r59, %r58, %r57, %p11;
	ld.global.f32 	%f30, [%rd8+32];
	setp.gt.f32 	%p12, %f30, %f29;
	selp.f32 	%f31, %f30, %f29, %p12;
	add.s32 	%r60, %r96, 9;
	selp.b32 	%r61, %r60, %r59, %p12;
	ld.global.f32 	%f32, [%rd8+36];
	setp.gt.f32 	%p13, %f32, %f31;
	selp.f32 	%f33, %f32, %f31, %p13;
	add.s32 	%r62, %r96, 10;
	selp.b32 	%r63, %r62, %r61, %p13;
	ld.global.f32 	%f34, [%rd8+40];
	setp.gt.f32 	%p14, %f34, %f33;
	selp.f32 	%f35, %f34, %f33, %p14;
	add.s32 	%r64, %r96, 11;
	selp.b32 	%r65, %r64, %r63, %p14;
	ld.global.f32 	%f36, [%rd8+44];
	setp.gt.f32 	%p15, %f36, %f35;
	selp.f32 	%f37, %f36, %f35, %p15;
	add.s32 	%r66, %r96, 12;
	selp.b32 	%r67, %r66, %r65, %p15;
	ld.global.f32 	%f38, [%rd8+48];
	setp.gt.f32 	%p16, %f38, %f37;
	selp.f32 	%f39, %f38, %f37, %p16;
	add.s32 	%r68, %r96, 13;
	selp.b32 	%r69, %r68, %r67, %p16;
	ld.global.f32 	%f40, [%rd8+52];
	setp.gt.f32 	%p17, %f40, %f39;
	selp.f32 	%f41, %f40, %f39, %p17;
	add.s32 	%r70, %r96, 14;
	selp.b32 	%r71, %r70, %r69, %p17;
	ld.global.f32 	%f42, [%rd8+56];
	setp.gt.f32 	%p18, %f42, %f41;
	selp.f32 	%f43, %f42, %f41, %p18;
	add.s32 	%r72, %r96, 15;
	selp.b32 	%r73, %r72, %r71, %p18;
	ld.global.f32 	%f44, [%rd8+60];
	setp.gt.f32 	%p19, %f44, %f43;
	selp.f32 	%f70, %f44, %f43, %p19;
	add.s32 	%r96, %r96, 16;
	selp.b32 	%r110, %r96, %r73, %p19;
	setp.ne.s32 	%p20, %r96, %r5;
	@%p20 bra 	$L__BB8_4;
	add.s32 	%r102, %r96, 1;
$L__BB8_6:
	setp.eq.s32 	%p21, %r4, 0;
	@%p21 bra 	$L__BB8_15;
	and.b32  	%r14, %r3, 7;
	setp.lt.u32 	%p22, %r4, 8;
	@%p22 bra 	$L__BB8_9;
	mul.wide.s32 	%rd9, %r102, 4;
	add.s64 	%rd10, %rd2, %rd9;
	ld.global.f32 	%f45, [%rd10];
	setp.gt.f32 	%p23, %f45, %f70;
	selp.f32 	%f46, %f45, %f70, %p23;
	selp.b32 	%r75, %r102, %r110, %p23;
	add.s32 	%r76, %r102, 1;
	ld.global.f32 	%f47, [%rd10+4];
	setp.gt.f32 	%p24, %f47, %f46;
	selp.f32 	%f48, %f47, %f46, %p24;
	selp.b32 	%r77, %r76, %r75, %p24;
	add.s32 	%r78, %r102, 2;
	ld.global.f32 	%f49, [%rd10+8];
	setp.gt.f32 	%p25, %f49, %f48;
	selp.f32 	%f50, %f49, %f48, %p25;
	selp.b32 	%r79, %r78, %r77, %p25;
	add.s32 	%r80, %r102, 3;
	ld.global.f32 	%f51, [%rd10+12];
	setp.gt.f32 	%p26, %f51, %f50;
	selp.f32 	%f52, %f51, %f50, %p26;
	selp.b32 	%r81, %r80, %r79, %p26;
	add.s32 	%r82, %r102, 4;
	ld.global.f32 	%f53, [%rd10+16];
	setp.gt.f32 	%p27, %f53, %f52;
	selp.f32 	%f54, %f53, %f52, %p27;
	selp.b32 	%r83, %r82, %r81, %p27;
	add.s32 	%r84, %r102, 5;
	ld.global.f32 	%f55, [%rd10+20];
	setp.gt.f32 	%p28, %f55, %f54;
	selp.f32 	%f56, %f55, %f54, %p28;
	selp.b32 	%r85, %r84, %r83, %p28;
	add.s32 	%r86, %r102, 6;
	ld.global.f32 	%f57, [%rd10+24];
	setp.gt.f32 	%p29, %f57, %f56;
	selp.f32 	%f58, %f57, %f56, %p29;
	selp.b32 	%r87, %r86, %r85, %p29;
	add.s32 	%r88, %r102, 7;
	ld.global.f32 	%f59, [%rd10+28];
	setp.gt.f32 	%p30, %f59, %f58;
	selp.f32 	%f70, %f59, %f58, %p30;
	selp.b32 	%r110, %r88, %r87, %p30;
	add.s32 	%r102, %r102, 8;
$L__BB8_9:
	setp.eq.s32 	%p31, %r14, 0;
	@%p31 bra 	$L__BB8_15;
	and.b32  	%r20, %r3, 3;
	setp.lt.u32 	%p32, %r14, 4;
	@%p32 bra 	$L__BB8_12;
	mul.wide.s32 	%rd11, %r102, 4;
	add.s64 	%rd12, %rd2, %rd11;
	ld.global.f32 	%f60, [%rd12];
	setp.gt.f32 	%p33, %f60, %f70;
	selp.f32 	%f61, %f60, %f70, %p33;
	selp.b32 	%r90, %r102, %r110, %p33;
	add.s32 	%r91, %r102, 1;
	ld.global.f32 	%f62, [%rd12+4];
	setp.gt.f32 	%p34, %f62, %f61;
	selp.f32 	%f63, %f62, %f61, %p34;
	selp.b32 	%r92, %r91, %r90, %p34;
	add.s32 	%r93, %r102, 2;
	ld.global.f32 	%f64, [%rd12+8];
	setp.gt.f32 	%p35, %f64, %f63;
	selp.f32 	%f65, %f64, %f63, %p35;
	selp.b32 	%r94, %r93, %r92, %p35;
	add.s32 	%r95, %r102, 3;
	ld.global.f32 	%f66, [%rd12+12];
	setp.gt.f32 	%p36, %f66, %f65;
	selp.f32 	%f70, %f66, %f65, %p36;
	selp.b32 	%r110, %r95, %r94, %p36;
	add.s32 	%r102, %r102, 4;
$L__BB8_12:
	setp.eq.s32 	%p37, %r20, 0;
	@%p37 bra 	$L__BB8_15;
	neg.s32 	%r107, %r20;
$L__BB8_14:
	.pragma "nounroll";
	mul.wide.s32 	%rd14, %r102, 4;
	add.s64 	%rd15, %rd2, %rd14;
	ld.global.f32 	%f67, [%rd15];
	setp.gt.f32 	%p38, %f67, %f70;
	selp.f32 	%f70, %f67, %f70, %p38;
	selp.b32 	%r110, %r102, %r110, %p38;
	add.s32 	%r102, %r102, 1;
	add.s32 	%r107, %r107, 1;
	setp.ne.s32 	%p39, %r107, 0;
	@%p39 bra 	$L__BB8_14;
$L__BB8_15:
	cvt.rn.f32.u32 	%f73, %r110;
$L__BB8_16:
	cvta.to.global.u64 	%rd16, %rd4;
	mul.wide.s32 	%rd17, %r1, 4;
	add.s64 	%rd18, %rd16, %rd17;
	st.global.f32 	[%rd18], %f73;
$L__BB8_17:
	ret;

}
	// .globl	_Z12GPUMatrixSumPfS_ii
.visible .entry _Z12GPUMatrixSumPfS_ii(
	.param .u64 .ptr .align 1 _Z12GPUMatrixSumPfS_ii_param_0,
	.param .u64 .ptr .align 1 _Z12GPUMatrixSumPfS_ii_param_1,
	.param .u32 _Z12GPUMatrixSumPfS_ii_param_2,
	.param .u32 _Z12GPUMatrixSumPfS_ii_param_3
)
{
	.reg .pred 	%p<13>;
	.reg .b32 	%r<9>;
	.reg .b32 	%f<76>;
	.reg .b64 	%rd<40>;

	ld.param.u64 	%rd22, [_Z12GPUMatrixSumPfS_ii_param_0];
	ld.param.u64 	%rd23, [_Z12GPUMatrixSumPfS_ii_param_1];
	ld.param.u32 	%r6, [_Z12GPUMatrixSumPfS_ii_param_2];
	ld.param.u32 	%r7, [_Z12GPUMatrixSumPfS_ii_param_3];
	cvta.to.global.u64 	%rd1, %rd22;
	cvta.to.global.u64 	%rd2, %rd23;
	mov.b32 	%r8, 0;
	st.global.u32 	[%rd2], %r8;
	setp.eq.s32 	%p1, %r7, 0;
	@%p1 bra 	$L__BB9_17;
	cvt.s64.s32 	%rd3, %r6;
	setp.eq.s32 	%p2, %r6, 0;
	@%p2 bra 	$L__BB9_17;
	and.b32  	%r1, %r6, 15;
	and.b32  	%r2, %r6, 7;
	and.b64  	%rd4, %rd3, -16;
	add.s32 	%r3, %r1, -1;
	and.b32  	%r4, %r6, 3;
	add.s32 	%r5, %r2, -1;
	add.s64 	%rd5, %rd1, 32;
	shl.b64 	%rd6, %rd3, 2;
	cvt.s64.s32 	%rd7, %r7;
	mov.b64 	%rd34, 0;
	mov.f32 	%f75, 0f00000000;
$L__BB9_3:
	setp.lt.u32 	%p3, %r6, 16;
	mul.lo.s64 	%rd9, %rd34, %rd3;
	mov.b64 	%rd38, 0;
	@%p3 bra 	$L__BB9_6;
	mad.lo.s64 	%rd35, %rd6, %rd34, %rd5;
	mov.u64 	%rd36, %rd4;
$L__BB9_5:
	.pragma "nounroll";
	ld.global.f32 	%f14, [%rd35+-32];
	add.f32 	%f15, %f14, %f75;
	st.global.f32 	[%rd2], %f15;
	ld.global.f32 	%f16, [%rd35+-28];
	add.f32 	%f17, %f16, %f15;
	st.global.f32 	[%rd2], %f17;
	ld.global.f32 	%f18, [%rd35+-24];
	add.f32 	%f19, %f18, %f17;
	st.global.f32 	[%rd2], %f19;
	ld.global.f32 	%f20, [%rd35+-20];
	add.f32 	%f21, %f20, %f19;
	st.global.f32 	[%rd2], %f21;
	ld.global.f32 	%f22, [%rd35+-16];
	add.f32 	%f23, %f22, %f21;
	st.global.f32 	[%rd2], %f23;
	ld.global.f32 	%f24, [%rd35+-12];
	add.f32 	%f25, %f24, %f23;
	st.global.f32 	[%rd2], %f25;
	ld.global.f32 	%f26, [%rd35+-8];
	add.f32 	%f27, %f26, %f25;
	st.global.f32 	[%rd2], %f27;
	ld.global.f32 	%f28, [%rd35+-4];
	add.f32 	%f29, %f28, %f27;
	st.global.f32 	[%rd2], %f29;
	ld.global.f32 	%f30, [%rd35];
	add.f32 	%f31, %f30, %f29;
	st.global.f32 	[%rd2], %f31;
	ld.global.f32 	%f32, [%rd35+4];
	add.f32 	%f33, %f32, %f31;
	st.global.f32 	[%rd2], %f33;
	ld.global.f32 	%f34, [%rd35+8];
	add.f32 	%f35, %f34, %f33;
	st.global.f32 	[%rd2], %f35;
	ld.global.f32 	%f36, [%rd35+12];
	add.f32 	%f37, %f36, %f35;
	st.global.f32 	[%rd2], %f37;
	ld.global.f32 	%f38, [%rd35+16];
	add.f32 	%f39, %f38, %f37;
	st.global.f32 	[%rd2], %f39;
	ld.global.f32 	%f40, [%rd35+20];
	add.f32 	%f41, %f40, %f39;
	st.global.f32 	[%rd2], %f41;
	ld.global.f32 	%f42, [%rd35+24];
	add.f32 	%f43, %f42, %f41;
	st.global.f32 	[%rd2], %f43;
	ld.global.f32 	%f44, [%rd35+28];
	add.f32 	%f75, %f44, %f43;
	st.global.f32 	[%rd2], %f75;
	add.s64 	%rd36, %rd36, -16;
	add.s64 	%rd35, %rd35, 64;
	setp.ne.s64 	%p4, %rd36, 0;
	mov.u64 	%rd38, %rd4;
	@%p4 bra 	$L__BB9_5;
$L__BB9_6:
	setp.eq.s32 	%p5, %r1, 0;
	@%p5 bra 	$L__BB9_16;
	setp.lt.u32 	%p6, %r3, 7;
	@%p6 bra 	$L__BB9_9;
	add.s64 	%rd26, %rd38, %rd9;
	shl.b64 	%rd27, %rd26, 2;
	add.s64 	%rd28, %rd1, %rd27;
	ld.global.f32 	%f45, [%rd28];
	add.f32 	%f46, %f45, %f75;
	st.global.f32 	[%rd2], %f46;
	ld.global.f32 	%f47, [%rd28+4];
	add.f32 	%f48, %f47, %f46;
	st.global.f32 	[%rd2], %f48;
	ld.global.f32 	%f49, [%rd28+8];
	add.f32 	%f50, %f49, %f48;
	st.global.f32 	[%rd2], %f50;
	ld.global.f32 	%f51, [%rd28+12];
	add.f32 	%f52, %f51, %f50;
	st.global.f32 	[%rd2], %f52;
	ld.global.f32 	%f53, [%rd28+16];
	add.f32 	%f54, %f53, %f52;
	st.global.f32 	[%rd2], %f54;
	ld.global.f32 	%f55, [%rd28+20];
	add.f32 	%f56, %f55, %f54;
	st.global.f32 	[%rd2], %f56;
	ld.global.f32 	%f57, [%rd28+24];
	add.f32 	%f58, %f57, %f56;
	st.global.f32 	[%rd2], %f58;
	ld.global.f32 	%f59, [%rd28+28];
	add.f32 	%f75, %f59, %f58;
	st.global.f32 	[%rd2], %f75;
	add.s64 	%rd38, %rd38, 8;
$L__BB9_9:
	setp.eq.s32 	%p7, %r2, 0;
	@%p7 bra 	$L__BB9_16;
	setp.lt.u32 	%p8, %r5, 3;
	@%p8 bra 	$L__BB9_12;
	add.s64 	%rd29, %rd38, %rd9;
	shl.b64 	%rd30, %rd29, 2;
	add.s64 	%rd31, %rd1, %rd30;
	ld.global.f32 	%f60, [%rd31];
	add.f32 	%f61, %f60, %f75;
	st.global.f32 	[%rd2], %f61;
	ld.global.f32 	%f62, [%rd31+4];
	add.f32 	%f63, %f62, %f61;
	st.global.f32 	[%rd2], %f63;
	ld.global.f32 	%f64, [%rd31+8];
	add.f32 	%f65, %f64, %f63;
	st.global.f32 	[%rd2], %f65;
	ld.global.f32 	%f66, [%rd31+12];
	add.f32 	%f75, %f66, %f65;
	st.global.f32 	[%rd2], %f75;
	add.s64 	%rd38, %rd38, 4;
$L__BB9_12:
	setp.eq.s32 	%p9, %r4, 0;
	@%p9 bra 	$L__BB9_16;
	setp.eq.s32 	%p10, %r4, 1;
	add.s64 	%rd32, %rd38, %rd9;
	shl.b64 	%rd33, %rd32, 2;
	add.s64 	%rd20, %rd1, %rd33;
	ld.global.f32 	%f67, [%rd20];
	add.f32 	%f75, %f67, %f75;
	st.global.f32 	[%rd2], %f75;
	@%p10 bra 	$L__BB9_16;
	setp.eq.s32 	%p11, %r4, 2;
	ld.global.f32 	%f68, [%rd20+4];
	add.f32 	%f75, %f68, %f75;
	st.global.f32 	[%rd2], %f75;
	@%p11 bra 	$L__BB9_16;
	ld.global.f32 	%f69, [%rd20+8];
	add.f32 	%f75, %f69, %f75;
	st.global.f32 	[%rd2], %f75;
$L__BB9_16:
	add.s64 	%rd34, %rd34, 1;
	setp.ne.s64 	%p12, %rd34, %rd7;
	@%p12 bra 	$L__BB9_3;
$L__BB9_17:
	ret;

}
	// .globl	_Z9GPURowSumPfS_ii
.visible .entry _Z9GPURowSumPfS_ii(
	.param .u64 .ptr .align 1 _Z9GPURowSumPfS_ii_param_0,
	.param .u64 .ptr .align 1 _Z9GPURowSumPfS_ii_param_1,
	.param .u32 _Z9GPURowSumPfS_ii_param_2,
	.param .u32 _Z9GPURowSumPfS_ii_param_3
)
{
	.reg .pred 	%p<11>;
	.reg .b32 	%r<39>;
	.reg .b32 	%f<71>;
	.reg .b64 	%rd<16>;

	ld.param.u64 	%rd4, [_Z9GPURowSumPfS_ii_param_0];
	ld.param.u64 	%rd5, [_Z9GPURowSumPfS_ii_param_1];
	ld.param.u32 	%r23, [_Z9GPURowSumPfS_ii_param_2];
	ld.param.u32 	%r24, [_Z9GPURowSumPfS_ii_param_3];
	cvta.to.global.u64 	%rd1, %rd5;
	mov.u32 	%r25, %ctaid.x;
	mov.u32 	%r26, %ntid.x;
	mov.u32 	%r27, %tid.x;
	mad.lo.s32 	%r1, %r25, %r26, %r27;
	setp.ge.s32 	%p1, %r1, %r24;
	@%p1 bra 	$L__BB10_14;
	cvta.to.global.u64 	%rd6, %rd4;
	mul.wide.s32 	%rd7, %r1, 4;
	add.s64 	%rd2, %rd6, %rd7;
	mov.b32 	%r28, 0;
	st.global.u32 	[%rd2], %r28;
	setp.lt.s32 	%p2, %r23, 1;
	@%p2 bra 	$L__BB10_14;
	mul.lo.s32 	%r2, %r23, %r1;
	and.b32  	%r3, %r23, 15;
	setp.lt.u32 	%p3, %r23, 16;
	mov.b32 	%r35, 0;
	mov.f32 	%f67, 0f00000000;
	@%p3 bra 	$L__BB10_5;
	and.b32  	%r35, %r23, 2147483632;
	neg.s32 	%r33, %r35;
	add.s64 	%rd3, %rd1, 32;
	mov.f32 	%f67, 0f00000000;
	mov.u32 	%r32, %r2;
$L__BB10_4:
	.pragma "nounroll";
	mul.wide.s32 	%rd8, %r32, 4;
	add.s64 	%rd9, %rd3, %rd8;
	ld.global.f32 	%f12, [%rd9+-32];
	add.f32 	%f13, %f12, %f67;
	st.global.f32 	[%rd2], %f13;
	ld.global.f32 	%f14, [%rd9+-28];
	add.f32 	%f15, %f14, %f13;
	st.global.f32 	[%rd2], %f15;
	ld.global.f32 	%f16, [%rd9+-24];
	add.f32 	%f17, %f16, %f15;
	st.global.f32 	[%rd2], %f17;
	ld.global.f32 	%f18, [%rd9+-20];
	add.f32 	%f19, %f18, %f17;
	st.global.f32 	[%rd2], %f19;
	ld.global.f32 	%f20, [%rd9+-16];
	add.f32 	%f21, %f20, %f19;
	st.global.f32 	[%rd2], %f21;
	ld.global.f32 	%f22, [%rd9+-12];
	add.f32 	%f23, %f22, %f21;
	st.global.f32 	[%rd2], %f23;
	ld.global.f32 	%f24, [%rd9+-8];
	add.f32 	%f25, %f24, %f23;
	st.global.f32 	[%rd2], %f25;
	ld.global.f32 	%f26, [%rd9+-4];
	add.f32 	%f27, %f26, %f25;
	st.global.f32 	[%rd2], %f27;
	ld.global.f32 	%f28, [%rd9];
	add.f32 	%f29, %f28, %f27;
	st.global.f32 	[%rd2], %f29;
	ld.global.f32 	%f30, [%rd9+4];
	add.f32 	%f31, %f30, %f29;
	st.global.f32 	[%rd2], %f31;
	ld.global.f32 	%f32, [%rd9+8];
	add.f32 	%f33, %f32, %f31;
	st.global.f32 	[%rd2], %f33;
	ld.global.f32 	%f34, [%rd9+12];
	add.f32 	%f35, %f34, %f33;
	st.global.f32 	[%rd2], %f35;
	ld.global.f32 	%f36, [%rd9+16];
	add.f32 	%f37, %f36, %f35;
	st.global.f32 	[%rd2], %f37;
	ld.global.f32 	%f38, [%rd9+20];
	add.f32 	%f39, %f38, %f37;
	st.global.f32 	[%rd2], %f39;
	ld.global.f32 	%f40, [%rd9+24];
	add.f32 	%f41, %f40, %f39;
	st.global.f32 	[%rd2], %f41;
	ld.global.f32 	%f42, [%rd9+28];
	add.f32 	%f67, %f42, %f41;
	st.global.f32 	[%rd2], %f67;
	add.s32 	%r33, %r33, 16;
	add.s32 	%r32, %r32, 16;
	setp.ne.s32 	%p4, %r33, 0;
	@%p4 bra 	$L__BB10_4;
$L__BB10_5:
	setp.eq.s32 	%p5, %r3, 0;
	@%p5 bra 	$L__BB10_14;
	and.b32  	%r11, %r23, 7;
	setp.lt.u32 	%p6, %r3, 8;
	@%p6 bra 	$L__BB10_8;
	add.s32 	%r30, %r35, %r2;
	mul.wide.s32 	%rd10, %r30, 4;
	add.s64 	%rd11, %rd1, %rd10;
	ld.global.f32 	%f43, [%rd11];
	add.f32 	%f44, %f43, %f67;
	st.global.f32 	[%rd2], %f44;
	ld.global.f32 	%f45, [%rd11+4];
	add.f32 	%f46, %f45, %f44;
	st.global.f32 	[%rd2], %f46;
	ld.global.f32 	%f47, [%rd11+8];
	add.f32 	%f48, %f47, %f46;
	st.global.f32 	[%rd2], %f48;
	ld.global.f32 	%f49, [%rd11+12];
	add.f32 	%f50, %f49, %f48;
	st.global.f32 	[%rd2], %f50;
	ld.global.f32 	%f51, [%rd11+16];
	add.f32 	%f52, %f51, %f50;
	st.global.f32 	[%rd2], %f52;
	ld.global.f32 	%f53, [%rd11+20];
	add.f32 	%f54, %f53, %f52;
	st.global.f32 	[%rd2], %f54;
	ld.global.f32 	%f55, [%rd11+24];
	add.f32 	%f56, %f55, %f54;
	st.global.f32 	[%rd2], %f56;
	ld.global.f32 	%f57, [%rd11+28];
	add.f32 	%f67, %f57, %f56;
	st.global.f32 	[%rd2], %f67;
	add.s32 	%r35, %r35, 8;
$L__BB10_8:
	setp.eq.s32 	%p7, %r11, 0;
	@%p7 bra 	$L__BB10_14;
	and.b32  	%r14, %r23, 3;
	setp.lt.u32 	%p8, %r11, 4;
	@%p8 bra 	$L__BB10_11;
	add.s32 	%r31, %r35, %r2;
	mul.wide.s32 	%rd12, %r31, 4;
	add.s64 	%rd13, %rd1, %rd12;
	ld.global.f32 	%f58, [%rd13];
	add.f32 	%f59, %f58, %f67;
	st.global.f32 	[%rd2], %f59;
	ld.global.f32 	%f60, [%rd13+4];
	add.f32 	%f61, %f60, %f59;
	st.global.f32 	[%rd2], %f61;
	ld.global.f32 	%f62, [%rd13+8];
	add.f32 	%f63, %f62, %f61;
	st.global.f32 	[%rd2], %f63;
	ld.global.f32 	%f64, [%rd13+12];
	add.f32 	%f67, %f64, %f63;
	st.global.f32 	[%rd2], %f67;
	add.s32 	%r35, %r35, 4;
$L__BB10_11:
	setp.eq.s32 	%p9, %r14, 0;
	@%p9 bra 	$L__BB10_14;
	add.s32 	%r38, %r35, %r2;
	neg.s32 	%r37, %r14;
$L__BB10_13:
	.pragma "nounroll";
	mul.wide.s32 	%rd14, %r38, 4;
	add.s64 	%rd15, %rd1, %rd14;
	ld.global.f32 	%f65, [%rd15];
	add.f32 	%f67, %f65, %f67;
	st.global.f32 	[%rd2], %f67;
	add.s32 	%r38, %r38, 1;
	add.s32 	%r37, %r37, 1;
	setp.ne.s32 	%p10, %r37, 0;
	@%p10 bra 	$L__BB10_13;
$L__BB10_14:
	ret;

}
	// .globl	_Z9GPUColSumPfS_ii
.visible .entry _Z9GPUColSumPfS_ii(
	.param .u64 .ptr .align 1 _Z9GPUColSumPfS_ii_param_0,
	.param .u64 .ptr .align 1 _Z9GPUColSumPfS_ii_param_1,
	.param .u32 _Z9GPUColSumPfS_ii_param_2,
	.param .u32 _Z9GPUColSumPfS_ii_param_3
)
{
	.reg .pred 	%p<11>;
	.reg .b32 	%r<49>;
	.reg .b32 	%f<71>;
	.reg .b64 	%rd<43>;

	ld.param.u64 	%rd3, [_Z9GPUColSumPfS_ii_param_0];
	ld.param.u64 	%rd4, [_Z9GPUColSumPfS_ii_param_1];
	ld.param.u32 	%r29, [_Z9GPUColSumPfS_ii_param_2];
	ld.param.u32 	%r30, [_Z9GPUColSumPfS_ii_param_3];
	cvta.to.global.u64 	%rd1, %rd4;
	mov.u32 	%r31, %ctaid.x;
	mov.u32 	%r32, %ntid.x;
	mul.lo.s32 	%r1, %r31, %r32;
	mov.u32 	%r2, %tid.x;
	add.s32 	%r3, %r1, %r2;
	setp.ge.s32 	%p1, %r3, %r29;
	@%p1 bra 	$L__BB11_15;
	cvta.to.global.u64 	%rd5, %rd3;
	mul.wide.s32 	%rd6, %r3, 4;
	add.s64 	%rd2, %rd5, %rd6;
	mov.b32 	%r33, 0;
	st.global.u32 	[%rd2], %r33;
	setp.lt.s32 	%p2, %r30, 2;
	@%p2 bra 	$L__BB11_15;
	add.s32 	%r4, %r30, -1;
	add.s32 	%r35, %r30, -2;
	and.b32  	%r5, %r4, 15;
	setp.lt.u32 	%p3, %r35, 15;
	mov.b32 	%r45, 1;
	mov.f32 	%f68, 0f00000000;
	@%p3 bra 	$L__BB11_6;
	and.b32  	%r37, %r4, -16;
	neg.s32 	%r43, %r37;
	add.s32 	%r38, %r2, %r29;
	add.s32 	%r41, %r38, %r1;
	shl.b32 	%r8, %r29, 4;
	mov.f32 	%f68, 0f00000000;
	mov.b32 	%r42, 0;
	mul.wide.s32 	%rd9, %r29, 4;
$L__BB11_4:
	.pragma "nounroll";
	mul.wide.s32 	%rd7, %r41, 4;
	add.s64 	%rd8, %rd1, %rd7;
	ld.global.f32 	%f12, [%rd8];
	add.f32 	%f13, %f12, %f68;
	st.global.f32 	[%rd2], %f13;
	add.s64 	%rd10, %rd8, %rd9;
	ld.global.f32 	%f14, [%rd10];
	add.f32 	%f15, %f14, %f13;
	st.global.f32 	[%rd2], %f15;
	add.s64 	%rd11, %rd10, %rd9;
	ld.global.f32 	%f16, [%rd11];
	add.f32 	%f17, %f16, %f15;
	st.global.f32 	[%rd2], %f17;
	add.s64 	%rd12, %rd11, %rd9;
	ld.global.f32 	%f18, [%rd12];
	add.f32 	%f19, %f18, %f17;
	st.global.f32 	[%rd2], %f19;
	add.s64 	%rd13, %rd12, %rd9;
	ld.global.f32 	%f20, [%rd13];
	add.f32 	%f21, %f20, %f19;
	st.global.f32 	[%rd2], %f21;
	add.s64 	%rd14, %rd13, %rd9;
	ld.global.f32 	%f22, [%rd14];
	add.f32 	%f23, %f22, %f21;
	st.global.f32 	[%rd2], %f23;
	add.s64 	%rd15, %rd14, %rd9;
	ld.global.f32 	%f24, [%rd15];
	add.f32 	%f25, %f24, %f23;
	st.global.f32 	[%rd2], %f25;
	add.s64 	%rd16, %rd15, %rd9;
	ld.global.f32 	%f26, [%rd16];
	add.f32 	%f27, %f26, %f25;
	st.global.f32 	[%rd2], %f27;
	add.s64 	%rd17, %rd16, %rd9;
	ld.global.f32 	%f28, [%rd17];
	add.f32 	%f29, %f28, %f27;
	st.global.f32 	[%rd2], %f29;
	add.s64 	%rd18, %rd17, %rd9;
	ld.global.f32 	%f30, [%rd18];
	add.f32 	%f31, %f30, %f29;
	st.global.f32 	[%rd2], %f31;
	add.s64 	%rd19, %rd18, %rd9;
	ld.global.f32 	%f32, [%rd19];
	add.f32 	%f33, %f32, %f31;
	st.global.f32 	[%rd2], %f33;
	add.s64 	%rd20, %rd19, %rd9;
	ld.global.f32 	%f34, [%rd20];
	add.f32 	%f35, %f34, %f33;
	st.global.f32 	[%rd2], %f35;
	add.s64 	%rd21, %rd20, %rd9;
	ld.global.f32 	%f36, [%rd21];
	add.f32 	%f37, %f36, %f35;
	st.global.f32 	[%rd2], %f37;
	add.s64 	%rd22, %rd21, %rd9;
	ld.global.f32 	%f38, [%rd22];
	add.f32 	%f39, %f38, %f37;
	st.global.f32 	[%rd2], %f39;
	add.s64 	%rd23, %rd22, %rd9;
	ld.global.f32 	%f40, [%rd23];
	add.f32 	%f41, %f40, %f39;
	st.global.f32 	[%rd2], %f41;
	add.s64 	%rd24, %rd23, %rd9;
	ld.global.f32 	%f42, [%rd24];
	add.f32 	%f68, %f42, %f41;
	st.global.f32 	[%rd2], %f68;
	add.s32 	%r43, %r43, 16;
	add.s32 	%r42, %r42, 16;
	add.s32 	%r41, %r41, %r8;
	setp.ne.s32 	%p4, %r43, 0;
	@%p4 bra 	$L__BB11_4;
	add.s32 	%r45, %r42, 1;
$L__BB11_6:
	setp.eq.s32 	%p5, %r5, 0;
	@%p5 bra 	$L__BB11_15;
	and.b32  	%r17, %r4, 7;
	setp.lt.u32 	%p6, %r5, 8;
	@%p6 bra 	$L__BB11_9;
	mad.lo.s32 	%r39, %r45, %r29, %r3;
	mul.wide.s32 	%rd25, %r39, 4;
	add.s64 	%rd26, %rd1, %rd25;
	ld.global.f32 	%f43, [%rd26];
	add.f32 	%f44, %f43, %f68;
	st.global.f32 	[%rd2], %f44;
	mul.wide.s32 	%rd27, %r29, 4;
	add.s64 	%rd28, %rd26, %rd27;
	ld.global.f32 	%f45, [%rd28];
	add.f32 	%f46, %f45, %f44;
	st.global.f32 	[%rd2], %f46;
	add.s64 	%rd29, %rd28, %rd27;
	ld.global.f32 	%f47, [%rd29];
	add.f32 	%f48, %f47, %f46;
	st.global.f32 	[%rd2], %f48;
	add.s64 	%rd30, %rd29, %rd27;
	ld.global.f32 	%f49, [%rd30];
	add.f32 	%f50, %f49, %f48;
	st.global.f32 	[%rd2], %f50;
	add.s64 	%rd31, %rd30, %rd27;
	ld.global.f32 	%f51, [%rd31];
	add.f32 	%f52, %f51, %f50;
	st.global.f32 	[%rd2], %f52;
	add.s64 	%rd32, %rd31, %rd27;
	ld.global.f32 	%f53, [%rd32];
	add.f32 	%f54, %f53, %f52;
	st.global.f32 	[%rd2], %f54;
	add.s64 	%rd33, %rd32, %rd27;
	ld.global.f32 	%f55, [%rd33];
	add.f32 	%f56, %f55, %f54;
	st.global.f32 	[%rd2], %f56;
	add.s64 	%rd34, %rd33, %rd27;
	ld.global.f32 	%f57, [%rd34];
	add.f32 	%f68, %f57, %f56;
	st.global.f32 	[%rd2], %f68;
	add.s32 	%r45, %r45, 8;
$L__BB11_9:
	setp.eq.s32 	%p7, %r17, 0;
	@%p7 bra 	$L__BB11_15;
	and.b32  	%r20, %r4, 3;
	setp.lt.u32 	%p8, %r17, 4;
	@%p8 bra 	$L__BB11_12;
	mad.lo.s32 	%r40, %r45, %r29, %r3;
	mul.wide.s32 	%rd35, %r40, 4;
	add.s64 	%rd36, %rd1, %rd35;
	ld.global.f32 	%f58, [%rd36];
	add.f32 	%f59, %f58, %f68;
	st.global.f32 	[%rd2], %f59;
	mul.wide.s32 	%rd37, %r29, 4;
	add.s64 	%rd38, %rd36, %rd37;
	ld.global.f32 	%f60, [%rd38];
	add.f32 	%f61, %f60, %f59;
	st.global.f32 	[%rd2], %f61;
	add.s64 	%rd39, %rd38, %rd37;
	ld.global.f32 	%f62, [%rd39];
	add.f32 	%f63, %f62, %f61;
	st.global.f32 	[%rd2], %f63;
	add.s64 	%rd40, %rd39, %rd37;
	ld.global.f32 	%f64, [%rd40];
	add.f32 	%f68, %f64, %f63;
	st.global.f32 	[%rd2], %f68;
	add.s32 	%r45, %r45, 4;
$L__BB11_12:
	setp.eq.s32 	%p9, %r20, 0;
	@%p9 bra 	$L__BB11_15;
	mad.lo.s32 	%r48, %r45, %r29, %r3;
	neg.s32 	%r47, %r20;
$L__BB11_14:
	.pragma "nounroll";
	mul.wide.s32 	%rd41, %r48, 4;
	add.s64 	%rd42, %rd1, %rd41;
	ld.global.f32 	%f65, [%rd42];
	add.f32 	%f68, %f65, %f68;
	st.global.f32 	[%rd2], %f68;
	add.s32 	%r48, %r48, %r29;
	add.s32 	%r47, %r47, 1;
	setp.ne.s32 	%p10, %r47, 0;
	@%p10 bra 	$L__BB11_14;
$L__BB11_15:
	ret;

}
	// .globl	_Z12GPUAddMatrixPfS_ii
.visible .entry _Z12GPUAddMatrixPfS_ii(
	.param .u64 .ptr .align 1 _Z12GPUAddMatrixPfS_ii_param_0,
	.param .u64 .ptr .align 1 _Z12GPUAddMatrixPfS_ii_param_1,
	.param .u32 _Z12GPUAddMatrixPfS_ii_param_2,
	.param .u32 _Z12GPUAddMatrixPfS_ii_param_3
)
{
	.reg .pred 	%p<4>;
	.reg .b32 	%r<14>;
	.reg .b32 	%f<4>;
	.reg .b64 	%rd<8>;

	ld.param.u64 	%rd1, [_Z12GPUAddMatrixPfS_ii_param_0];
	ld.param.u64 	%rd2, [_Z12GPUAddMatrixPfS_ii_param_1];
	ld.param.u32 	%r3, [_Z12GPUAddMatrixPfS_ii_param_2];
	ld.param.u32 	%r4, [_Z12GPUAddMatrixPfS_ii_param_3];
	mov.u32 	%r6, %ctaid.x;
	mov.u32 	%r7, %ntid.x;
	mov.u32 	%r8, %tid.x;
	mad.lo.s32 	%r1, %r6, %r7, %r8;
	mov.u32 	%r9, %ctaid.y;
	mov.u32 	%r10, %ntid.y;
	mov.u32 	%r11, %tid.y;
	mad.lo.s32 	%r12, %r9, %r10, %r11;
	setp.ge.s32 	%p1, %r1, %r3;
	setp.ge.s32 	%p2, %r12, %r4;
	or.pred  	%p3, %p1, %p2;
	@%p3 bra 	$L__BB12_2;
	cvta.to.global.u64 	%rd3, %rd2;
	cvta.to.global.u64 	%rd4, %rd1;
	mad.lo.s32 	%r13, %r3, %r12, %r1;
	mul.wide.s32 	%rd5, %r13, 4;
	add.s64 	%rd6, %rd3, %rd5;
	ld.global.f32 	%f1, [%rd6];
	add.s64 	%rd7, %rd4, %rd5;
	ld.global.f32 	%f2, [%rd7];
	add.f32 	%f3, %f1, %f2;
	st.global.f32 	[%rd7], %f3;
$L__BB12_2:
	ret;

}
	// .globl	_Z15GPUAddMatriciesPfS_S_ii
.visible .entry _Z15GPUAddMatriciesPfS_S_ii(
	.param .u64 .ptr .align 1 _Z15GPUAddMatriciesPfS_S_ii_param_0,
	.param .u64 .ptr .align 1 _Z15GPUAddMatriciesPfS_S_ii_param_1,
	.param .u64 .ptr .align 1 _Z15GPUAddMatriciesPfS_S_ii_param_2,
	.param .u32 _Z15GPUAddMatriciesPfS_S_ii_param_3,
	.param .u32 _Z15GPUAddMatriciesPfS_S_ii_param_4
)
{
	.reg .pred 	%p<4>;
	.reg .b32 	%r<14>;
	.reg .b32 	%f<4>;
	.reg .b64 	%rd<11>;

	ld.param.u64 	%rd1, [_Z15GPUAddMatriciesPfS_S_ii_param_0];
	ld.param.u64 	%rd2, [_Z15GPUAddMatriciesPfS_S_ii_param_1];
	ld.param.u64 	%rd3, [_Z15GPUAddMatriciesPfS_S_ii_param_2];
	ld.param.u32 	%r3, [_Z15GPUAddMatriciesPfS_S_ii_param_3];
	ld.param.u32 	%r4, [_Z15GPUAddMatriciesPfS_S_ii_param_4];
	mov.u32 	%r6, %ctaid.x;
	mov.u32 	%r7, %ntid.x;
	mov.u32 	%r8, %tid.x;
	mad.lo.s32 	%r1, %r6, %r7, %r8;
	mov.u32 	%r9, %ctaid.y;
	mov.u32 	%r10, %ntid.y;
	mov.u32 	%r11, %tid.y;
	mad.lo.s32 	%r12, %r9, %r10, %r11;
	setp.ge.s32 	%p1, %r1, %r3;
	setp.ge.s32 	%p2, %r12, %r4;
	or.pred  	%p3, %p1, %p2;
	@%p3 bra 	$L__BB13_2;
	cvta.to.global.u64 	%rd4, %rd2;
	cvta.to.global.u64 	%rd5, %rd3;
	cvta.to.global.u64 	%rd6, %rd1;
	mad.lo.s32 	%r13, %r3, %r12, %r1;
	mul.wide.s32 	%rd7, %r13, 4;
	add.s64 	%rd8, %rd4, %rd7;
	ld.global.f32 	%f1, [%rd8];
	add.s64 	%rd9, %rd5, %rd7;
	ld.global.f32 	%f2, [%rd9];
	add.f32 	%f3, %f1, %f2;
	add.s64 	%rd10, %rd6, %rd7;
	st.global.f32 	[%rd10], %f3;
$L__BB13_2:
	ret;

}
	// .globl	_Z11GPUAddValuePfS_fii
.visible .entry _Z11GPUAddValuePfS_fii(
	.param .u64 .ptr .align 1 _Z11GPUAddValuePfS_fii_param_0,
	.param .u64 .ptr .align 1 _Z11GPUAddValuePfS_fii_param_1,
	.param .f32 _Z11GPUAddValuePfS_fii_param_2,
	.param .u32 _Z11GPUAddValuePfS_fii_param_3,
	.param .u32 _Z11GPUAddValuePfS_fii_param_4
)
{
	.reg .pred 	%p<4>;
	.reg .b32 	%r<14>;
	.reg .b32 	%f<4>;
	.reg .b64 	%rd<8>;

	ld.param.u64 	%rd1, [_Z11GPUAddValuePfS_fii_param_0];
	ld.param.u64 	%rd2, [_Z11GPUAddValuePfS_fii_param_1];
	ld.param.f32 	%f1, [_Z11GPUAddValuePfS_fii_param_2];
	ld.param.u32 	%r3, [_Z11GPUAddValuePfS_fii_param_3];
	ld.param.u32 	%r4, [_Z11GPUAddValuePfS_fii_param_4];
	mov.u32 	%r6, %ctaid.x;
	mov.u32 	%r7, %ntid.x;
	mov.u32 	%r8, %tid.x;
	mad.lo.s32 	%r1, %r6, %r7, %r8;
	mov.u32 	%r9, %ctaid.y;
	mov.u32 	%r10, %ntid.y;
	mov.u32 	%r11, %tid.y;
	mad.lo.s32 	%r12, %r9, %r10, %r11;
	setp.ge.s32 	%p1, %r1, %r3;
	setp.ge.s32 	%p2, %r12, %r4;
	or.pred  	%p3, %p1, %p2;
	@%p3 bra 	$L__BB14_2;
	cvta.to.global.u64 	%rd3, %rd2;
	cvta.to.global.u64 	%rd4, %rd1;
	mad.lo.s32 	%r13, %r3, %r12, %r1;
	mul.wide.s32 	%rd5, %r13, 4;
	add.s64 	%rd6, %rd3, %rd5;
	ld.global.f32 	%f2, [%rd6];
	add.f32 	%f3, %f1, %f2;
	add.s64 	%rd7, %rd4, %rd5;
	st.global.f32 	[%rd7], %f3;
$L__BB14_2:
	ret;

}
	// .globl	_Z15GPUAddSingleRowPfS_ii
.visible .entry _Z15GPUAddSingleRowPfS_ii(
	.param .u64 .ptr .align 1 _Z15GPUAddSingleRowPfS_ii_param_0,
	.param .u64 .ptr .align 1 _Z15GPUAddSingleRowPfS_ii_param_1,
	.param .u32 _Z15GPUAddSingleRowPfS_ii_param_2,
	.param .u32 _Z15GPUAddSingleRowPfS_ii_param_3
)
{
	.reg .pred 	%p<4>;
	.reg .b32 	%r<14>;
	.reg .b32 	%f<4>;
	.reg .b64 	%rd<9>;

	ld.param.u64 	%rd1, [_Z15GPUAddSingleRowPfS_ii_param_0];
	ld.param.u64 	%rd2, [_Z15GPUAddSingleRowPfS_ii_param_1];
	ld.param.u32 	%r3, [_Z15GPUAddSingleRowPfS_ii_param_2];
	ld.param.u32 	%r4, [_Z15GPUAddSingleRowPfS_ii_param_3];
	mov.u32 	%r6, %ctaid.x;
	mov.u32 	%r7, %ntid.x;
	mov.u32 	%r8, %tid.x;
	mad.lo.s32 	%r1, %r6, %r7, %r8;
	mov.u32 	%r9, %ctaid.y;
	mov.u32 	%r10, %ntid.y;
	mov.u32 	%r11, %tid.y;
	mad.lo.s32 	%r12, %r9, %r10, %r11;
	setp.ge.s32 	%p1, %r1, %r3;
	setp.ge.s32 	%p2, %r12, %r4;
	or.pred  	%p3, %p1, %p2;
	@%p3 bra 	$L__BB15_2;
	cvta.to.global.u64 	%rd3, %rd2;
	cvta.to.global.u64 	%rd4, %rd1;
	mul.wide.s32 	%rd5, %r1, 4;
	add.s64 	%rd6, %rd3, %rd5;
	ld.global.f32 	%f1, [%rd6];
	mad.lo.s32 	%r13, %r3, %r12, %r1;
	mul.wide.s32 	%rd7, %r13, 4;
	add.s64 	%rd8, %rd4, %rd7;
	ld.global.f32 	%f2, [%rd8];
	add.f32 	%f3, %f1, %f2;
	st.global.f32 	[%rd8], %f3;
$L__BB15_2:
	ret;

}
	// .globl	_Z21GPUSubstractMatriciesPfS_S_ii
.visible .entry _Z21GPUSubstractMatriciesPfS_S_ii(
	.param .u64 .ptr .align 1 _Z21GPUSubstractMatriciesPfS_S_ii_param_0,
	.param .u64 .ptr .align 1 _Z21GPUSubstractMatriciesPfS_S_ii_param_1,
	.param .u64 .ptr .align 1 _Z21GPUSubstractMatriciesPfS_S_ii_param_2,
	.param .u32 _Z21GPUSubstractMatriciesPfS_S_ii_param_3,
	.param .u32 _Z21GPUSubstractMatriciesPfS_S_ii_param_4
)
{
	.reg .pred 	%p<4>;
	.reg .b32 	%r<14>;
	.reg .b32 	%f<4>;
	.reg .b64 	%rd<11>;

	ld.param.u64 	%rd1, [_Z21GPUSubstractMatriciesPfS_S_ii_param_0];
	ld.param.u64 	%rd2, [_Z21GPUSubstractMatriciesPfS_S_ii_param_1];
	ld.param.u64 	%rd3, [_Z21GPUSubstractMatriciesPfS_S_ii_param_2];
	ld.param.u32 	%r3, [_Z21GPUSubstractMatriciesPfS_S_ii_param_3];
	ld.param.u32 	%r4, [_Z21GPUSubstractMatriciesPfS_S_ii_param_4];
	mov.u32 	%r6, %ctaid.x;
	mov.u32 	%r7, %ntid.x;
	mov.u32 	%r8, %tid.x;
	mad.lo.s32 	%r1, %r6, %r7, %r8;
	mov.u32 	%r9, %ctaid.y;
	mov.u32 	%r10, %ntid.y;
	mov.u32 	%r11, %tid.y;
	mad.lo.s32 	%r12, %r9, %r10, %r11;
	setp.ge.s32 	%p1, %r1, %r3;
	setp.ge.s32 	%p2, %r12, %r4;
	or.pred  	%p3, %p1, %p2;
	@%p3 bra 	$L__BB16_2;
	cvta.to.global.u64 	%rd4, %rd2;
	cvta.to.global.u64 	%rd5, %rd3;
	cvta.to.global.u64 	%rd6, %rd1;
	mad.lo.s32 	%r13, %r3, %r12, %r1;
	mul.wide.s32 	%rd7, %r13, 4;
	add.s64 	%rd8, %rd4, %rd7;
	ld.global.f32 	%f1, [%rd8];
	add.s64 	%rd9, %rd5, %rd7;
	ld.global.f32 	%f2, [%rd9];
	sub.f32 	%f3, %f1, %f2;
	add.s64 	%rd10, %rd6, %rd7;
	st.global.f32 	[%rd10], %f3;
$L__BB16_2:
	ret;

}
	// .globl	_Z31GPUSubstractMatrixFromRowValuesPfS_S_ii
.visible .entry _Z31GPUSubstractMatrixFromRowValuesPfS_S_ii(
	.param .u64 .ptr .align 1 _Z31GPUSubstractMatrixFromRowValuesPfS_S_ii_param_0,
	.param .u64 .ptr .align 1 _Z31GPUSubstractMatrixFromRowValuesPfS_S_ii_param_1,
	.param .u64 .ptr .align 1 _Z31GPUSubstractMatrixFromRowValuesPfS_S_ii_param_2,
	.param .u32 _Z31GPUSubstractMatrixFromRowValuesPfS_S_ii_param_3,
	.param .u32 _Z31GPUSubstractMatrixFromRowValuesPfS_S_ii_param_4
)
{
	.reg .pred 	%p<4>;
	.reg .b32 	%r<14>;
	.reg .b32 	%f<4>;
	.reg .b64 	%rd<12>;

	ld.param.u64 	%rd1, [_Z31GPUSubstractMatrixFromRowValuesPfS_S_ii_param_0];
	ld.param.u64 	%rd2, [_Z31GPUSubstractMatrixFromRowValuesPfS_S_ii_param_1];
	ld.param.u64 	%rd3, [_Z31GPUSubstractMatrixFromRowValuesPfS_S_ii_param_2];
	ld.param.u32 	%r3, [_Z31GPUSubstractMatrixFromRowValuesPfS_S_ii_param_3];
	ld.param.u32 	%r4, [_Z31GPUSubstractMatrixFromRowValuesPfS_S_ii_param_4];
	mov.u32 	%r6, %ctaid.x;
	mov.u32 	%r7, %ntid.x;
	mov.u32 	%r8, %tid.x;
	mad.lo.s32 	%r1, %r6, %r7, %r8;
	mov.u32 	%r9, %ctaid.y;
	mov.u32 	%r10, %ntid.y;
	mov.u32 	%r11, %tid.y;
	mad.lo.s32 	%r12, %r9, %r10, %r11;
	setp.ge.s32 	%p1, %r1, %r3;
	setp.ge.s32 	%p2, %r12, %r4;
	or.pred  	%p3, %p1, %p2;
	@%p3 bra 	$L__BB17_2;
	cvta.to.global.u64 	%rd4, %rd2;
	cvta.to.global.u64 	%rd5, %rd3;
	cvta.to.global.u64 	%rd6, %rd1;
	mad.lo.s32 	%r13, %r3, %r12, %r1;
	mul.wide.s32 	%rd7, %r13, 4;
	add.s64 	%rd8, %rd4, %rd7;
	ld.global.f32 	%f1, [%rd8];
	mul.wide.u32 	%rd9, %r12, 4;
	add.s64 	%rd10, %rd5, %rd9;
	ld.global.f32 	%f2, [%rd10];
	sub.f32 	%f3, %f1, %f2;
	add.s64 	%rd11, %rd6, %rd7;
	st.global.f32 	[%rd11], %f3;
$L__BB17_2:
	ret;

}
	// .globl	_Z27GPUSubstractValueFromMatrixPfS_fii
.visible .entry _Z27GPUSubstractValueFromMatrixPfS_fii(
	.param .u64 .ptr .align 1 _Z27GPUSubstractValueFromMatrixPfS_fii_param_0,
	.param .u64 .ptr .align 1 _Z27GPUSubstractValueFromMatrixPfS_fii_param_1,
	.param .f32 _Z27GPUSubstractValueFromMatrixPfS_fii_param_2,
	.param .u32 _Z27GPUSubstractValueFromMatrixPfS_fii_param_3,
	.param .u32 _Z27GPUSubstractValueFromMatrixPfS_fii_param_4
)
{
	.reg .pred 	%p<4>;
	.reg .b32 	%r<14>;
	.reg .b32 	%f<4>;
	.reg .b64 	%rd<8>;

	ld.param.u64 	%rd1, [_Z27GPUSubstractValueFromMatrixPfS_fii_param_0];
	ld.param.u64 	%rd2, [_Z27GPUSubstractValueFromMatrixPfS_fii_param_1];
	ld.param.f32 	%f1, [_Z27GPUSubstractValueFromMatrixPfS_fii_param_2];
	ld.param.u32 	%r3, [_Z27GPUSubstractValueFromMatrixPfS_fii_param_3];
	ld.param.u32 	%r4, [_Z27GPUSubstractValueFromMatrixPfS_fii_param_4];
	mov.u32 	%r6, %ctaid.x;
	mov.u32 	%r7, %ntid.x;
	mov.u32 	%r8, %tid.x;
	mad.lo.s32 	%r1, %r6, %r7, %r8;
	mov.u32 	%r9, %ctaid.y;
	mov.u32 	%r10, %ntid.y;
	mov.u32 	%r11, %tid.y;
	mad.lo.s32 	%r12, %r9, %r10, %r11;
	setp.ge.s32 	%p1, %r1, %r3;
	setp.ge.s32 	%p2, %r12, %r4;
	or.pred  	%p3, %p1, %p2;
	@%p3 bra 	$L__BB18_2;
	cvta.to.global.u64 	%rd3, %rd2;
	cvta.to.global.u64 	%rd4, %rd1;
	mad.lo.s32 	%r13, %r3, %r12, %r1;
	mul.wide.s32 	%rd5, %r13, 4;
	add.s64 	%rd6, %rd3, %rd5;
	ld.global.f32 	%f2, [%rd6];
	sub.f32 	%f3, %f1, %f2;
	add.s64 	%rd7, %rd4, %rd5;
	st.global.f32 	[%rd7], %f3;
$L__BB18_2:
	ret;

}
	// .globl	_Z38GPUSubstractMatrixFromValueAtMatrixIdxPfS_fii
.visible .entry _Z38GPUSubstractMatrixFromValueAtMatrixIdxPfS_fii(
	.param .u64 .ptr .align 1 _Z38GPUSubstractMatrixFromValueAtMatrixIdxPfS_fii_param_0,
	.param .u64 .ptr .align 1 _Z38GPUSubstractMatrixFromValueAtMatrixIdxPfS_fii_param_1,
	.param .f32 _Z38GPUSubstractMatrixFromValueAtMatrixIdxPfS_fii_param_2,
	.param .u32 _Z38GPUSubstractMatrixFromValueAtMatrixIdxPfS_fii_param_3,
	.param .u32 _Z38GPUSubstractMatrixFromValueAtMatrixIdxPfS_fii_param_4
)
{
	.reg .pred 	%p<2>;
	.reg .b32 	%r<9>;
	.reg .b32 	%f<5>;
	.reg .b64 	%rd<9>;

	ld.param.u64 	%rd1, [_Z38GPUSubstractMatrixFromValueAtMatrixIdxPfS_fii_param_0];
	ld.param.u64 	%rd2, [_Z38GPUSubstractMatrixFromValueAtMatrixIdxPfS_fii_param_1];
	ld.param.f32 	%f1, [_Z38GPUSubstractMatrixFromValueAtMatrixIdxPfS_fii_param_2];
	ld.param.u32 	%r2, [_Z38GPUSubstractMatrixFromValueAtMatrixIdxPfS_fii_param_3];
	ld.param.u32 	%r3, [_Z38GPUSubstractMatrixFromValueAtMatrixIdxPfS_fii_param_4];
	mov.u32 	%r4, %ctaid.x;
	mov.u32 	%r5, %ntid.x;
	mov.u32 	%r6, %tid.x;
	mad.lo.s32 	%r1, %r4, %r5, %r6;
	setp.ge.s32 	%p1, %r1, %r3;
	@%p1 bra 	$L__BB19_2;
	cvta.to.global.u64 	%rd3, %rd2;
	cvta.to.global.u64 	%rd4, %rd1;
	mul.wide.s32 	%rd5, %r1, 4;
	add.s64 	%rd6, %rd3, %rd5;
	ld.global.f32 	%f2, [%rd6];
	cvt.rzi.s32.f32 	%r7, %f2;
	mad.lo.s32 	%r8, %r2, %r1, %r7;
	mul.wide.s32 	%rd7, %r8, 4;
	add.s64 	%rd8, %rd4, %rd7;
	ld.global.f32 	%f3, [%rd8];
	sub.f32 	%f4, %f3, %f1;
	st.global.f32 	[%rd8], %f4;
$L__BB19_2:
	ret;

}
	// .globl	_Z16GPUMatriciesMultPfS_S_ii
.visible .entry _Z16GPUMatriciesMultPfS_S_ii(
	.param .u64 .ptr .align 1 _Z16GPUMatriciesMultPfS_S_ii_param_0,
	.param .u64 .ptr .align 1 _Z16GPUMatriciesMultPfS_S_ii_param_1,
	.param .u64 .ptr .align 1 _Z16GPUMatriciesMultPfS_S_ii_param_2,
	.param .u32 _Z16GPUMatriciesMultPfS_S_ii_param_3,
	.param .u32 _Z16GPUMatriciesMultPfS_S_ii_param_4
)
{
	.reg .pred 	%p<4>;
	.reg .b32 	%r<14>;
	.reg .b32 	%f<4>;
	.reg .b64 	%rd<11>;

	ld.param.u64 	%rd1, [_Z16GPUMatriciesMultPfS_S_ii_param_0];
	ld.param.u64 	%rd2, [_Z16GPUMatriciesMultPfS_S_ii_param_1];
	ld.param.u64 	%rd3, [_Z16GPUMatriciesMultPfS_S_ii_param_2];
	ld.param.u32 	%r3, [_Z16GPUMatriciesMultPfS_S_ii_param_3];
	ld.param.u32 	%r4, [_Z16GPUMatriciesMultPfS_S_ii_param_4];
	mov.u32 	%r6, %ctaid.x;
	mov.u32 	%r7, %ntid.x;
	mov.u32 	%r8, %tid.x;
	mad.lo.s32 	%r1, %r6, %r7, %r8;
	mov.u32 	%r9, %ctaid.y;
	mov.u32 	%r10, %ntid.y;
	mov.u32 	%r11, %tid.y;
	mad.lo.s32 	%r12, %r9, %r10, %r11;
	setp.ge.s32 	%p1, %r1, %r3;
	setp.ge.s32 	%p2, %r12, %r4;
	or.pred  	%p3, %p1, %p2;
	@%p3 bra 	$L__BB20_2;
	cvta.to.global.u64 	%rd4, %rd2;
	cvta.to.global.u64 	%rd5, %rd3;
	cvta.to.global.u64 	%rd6, %rd1;
	mad.lo.s32 	%r13, %r3, %r12, %r1;
	mul.wide.s32 	%rd7, %r13, 4;
	add.s64 	%rd8, %rd4, %rd7;
	ld.global.f32 	%f1, [%rd8];
	add.s64 	%rd9, %rd5, %rd7;
	ld.global.f32 	%f2, [%rd9];
	mul.f32 	%f3, %f1, %f2;
	add.s64 	%rd10, %rd6, %rd7;
	st.global.f32 	[%rd10], %f3;
$L__BB20_2:
	ret;

}
	// .globl	_Z14GPUMultByValuePfS_fii
.visible .entry _Z14GPUMultByValuePfS_fii(
	.param .u64 .ptr .align 1 _Z14GPUMultByValuePfS_fii_param_0,
	.param .u64 .ptr .align 1 _Z14GPUMultByValuePfS_fii_param_1,
	.param .f32 _Z14GPUMultByValuePfS_fii_param_2,
	.param .u32 _Z14GPUMultByValuePfS_fii_param_3,
	.param .u32 _Z14GPUMultByValuePfS_fii_param_4
)
{
	.reg .pred 	%p<4>;
	.reg .b32 	%r<14>;
	.reg .b32 	%f<4>;
	.reg .b64 	%rd<8>;

	ld.param.u64 	%rd1, [_Z14GPUMultByValuePfS_fii_param_0];
	ld.param.u64 	%rd2, [_Z14GPUMultByValuePfS_fii_param_1];
	ld.param.f32 	%f1, [_Z14GPUMultByValuePfS_fii_param_2];
	ld.param.u32 	%r3, [_Z14GPUMultByValuePfS_fii_param_3];
	ld.param.u32 	%r4, [_Z14GPUMultByValuePfS_fii_param_4];
	mov.u32 	%r6, %ctaid.x;
	mov.u32 	%r7, %ntid.x;
	mov.u32 	%r8, %tid.x;
	mad.lo.s32 	%r1, %r6, %r7, %r8;
	mov.u32 	%r9, %ctaid.y;
	mov.u32 	%r10, %ntid.y;
	mov.u32 	%r11, %tid.y;
	mad.lo.s32 	%r12, %r9, %r10, %r11;
	setp.ge.s32 	%p1, %r1, %r3;
	setp.ge.s32 	%p2, %r12, %r4;
	or.pred  	%p3, %p1, %p2;
	@%p3 bra 	$L__BB21_2;
	cvta.to.global.u64 	%rd3, %rd2;
	cvta.to.global.u64 	%rd4, %rd1;
	mad.lo.s32 	%r13, %r3, %r12, %r1;
	mul.wide.s32 	%rd5, %r13, 4;
	add.s64 	%rd6, %rd3, %rd5;
	ld.global.f32 	%f2, [%rd6];
	mul.f32 	%f3, %f1, %f2;
	add.s64 	%rd7, %rd4, %rd5;
	st.global.f32 	[%rd7], %f3;
$L__BB21_2:
	ret;

}
	// .globl	_Z22GPUDivideMatrixByValuePfS_fii
.visible .entry _Z22GPUDivideMatrixByValuePfS_fii(
	.param .u64 .ptr .align 1 _Z22GPUDivideMatrixByValuePfS_fii_param_0,
	.param .u64 .ptr .align 1 _Z22GPUDivideMatrixByValuePfS_fii_param_1,
	.param .f32 _Z22GPUDivideMatrixByValuePfS_fii_param_2,
	.param .u32 _Z22GPUDivideMatrixByValuePfS_fii_param_3,
	.param .u32 _Z22GPUDivideMatrixByValuePfS_fii_param_4
)
{
	.reg .pred 	%p<4>;
	.reg .b32 	%r<14>;
	.reg .b32 	%f<4>;
	.reg .b64 	%rd<8>;

	ld.param.u64 	%rd1, [_Z22GPUDivideMatrixByValuePfS_fii_param_0];
	ld.param.u64 	%rd2, [_Z22GPUDivideMatrixByValuePfS_fii_param_1];
	ld.param.f32 	%f1, [_Z22GPUDivideMatrixByValuePfS_fii_param_2];
	ld.param.u32 	%r3, [_Z22GPUDivideMatrixByValuePfS_fii_param_3];
	ld.param.u32 	%r4, [_Z22GPUDivideMatrixByValuePfS_fii_param_4];
	mov.u32 	%r6, %ctaid.x;
	mov.u32 	%r7, %ntid.x;
	mov.u32 	%r8, %tid.x;
	mad.lo.s32 	%r1, %r6, %r7, %r8;
	mov.u32 	%r9, %ctaid.y;
	mov.u32 	%r10, %ntid.y;
	mov.u32 	%r11, %tid.y;
	mad.lo.s32 	%r12, %r9, %r10, %r11;
	setp.ge.s32 	%p1, %r1, %r3;
	setp.ge.s32 	%p2, %r12, %r4;
	or.pred  	%p3, %p1, %p2;
	@%p3 bra 	$L__BB22_2;
	cvta.to.global.u64 	%rd3, %rd2;
	cvta.to.global.u64 	%rd4, %rd1;
	mad.lo.s32 	%r13, %r3, %r12, %r1;
	mul.wide.s32 	%rd5, %r13, 4;
	add.s64 	%rd6, %rd3, %rd5;
	ld.global.f32 	%f2, [%rd6];
	div.rn.f32 	%f3, %f2, %f1;
	add.s64 	%rd7, %rd4, %rd5;
	st.global.f32 	[%rd7], %f3;
$L__BB22_2:
	ret;

}
	// .globl	_Z20GPUDivideMatrixByRowPfS_S_ii
.visible .entry _Z20GPUDivideMatrixByRowPfS_S_ii(
	.param .u64 .ptr .align 1 _Z20GPUDivideMatrixByRowPfS_S_ii_param_0,
	.param .u64 .ptr .align 1 _Z20GPUDivideMatrixByRowPfS_S_ii_param_1,
	.param .u64 .ptr .align 1 _Z20GPUDivideMatrixByRowPfS_S_ii_param_2,
	.param .u32 _Z20GPUDivideMatrixByRowPfS_S_ii_param_3,
	.param .u32 _Z20GPUDivideMatrixByRowPfS_S_ii_param_4
)
{
	.reg .pred 	%p<4>;
	.reg .b32 	%r<14>;
	.reg .b32 	%f<4>;
	.reg .b64 	%rd<12>;

	ld.param.u64 	%rd1, [_Z20GPUDivideMatrixByRowPfS_S_ii_param_0];
	ld.param.u64 	%rd2, [_Z20GPUDivideMatrixByRowPfS_S_ii_param_1];
	ld.param.u64 	%rd3, [_Z20GPUDivideMatrixByRowPfS_S_ii_param_2];
	ld.param.u32 	%r3, [_Z20GPUDivideMatrixByRowPfS_S_ii_param_3];
	ld.param.u32 	%r4, [_Z20GPUDivideMatrixByRowPfS_S_ii_param_4];
	mov.u32 	%r6, %ctaid.x;
	mov.u32 	%r7, %ntid.x;
	mov.u32 	%r8, %tid.x;
	mad.lo.s32 	%r1, %r6, %r7, %r8;
	mov.u32 	%r9, %ctaid.y;
	mov.u32 	%r10, %ntid.y;
	mov.u32 	%r11, %tid.y;
	mad.lo.s32 	%r12, %r9, %r10, %r11;
	setp.ge.s32 	%p1, %r1, %r3;
	setp.ge.s32 	%p2, %r12, %r4;
	or.pred  	%p3, %p1, %p2;
	@%p3 bra 	$L__BB23_2;
	cvta.to.global.u64 	%rd4, %rd2;
	cvta.to.global.u64 	%rd5, %rd3;
	cvta.to.global.u64 	%rd6, %rd1;
	mad.lo.s32 	%r13, %r3, %r12, %r1;
	mul.wide.s32 	%rd7, %r13, 4;
	add.s64 	%rd8, %rd4, %rd7;
	ld.global.f32 	%f1, [%rd8];
	mul.wide.u32 	%rd9, %r12, 4;
	add.s64 	%rd10, %rd5, %rd9;
	ld.global.f32 	%f2, [%rd10];
	div.rn.f32 	%f3, %f1, %f2;
	add.s64 	%rd11, %rd6, %rd7;
	st.global.f32 	[%rd11], %f3;
$L__BB23_2:
	ret;

}
	// .globl	_Z17GPUDivideMatricesPfS_S_ii
.visible .entry _Z17GPUDivideMatricesPfS_S_ii(
	.param .u64 .ptr .align 1 _Z17GPUDivideMatricesPfS_S_ii_param_0,
	.param .u64 .ptr .align 1 _Z17GPUDivideMatricesPfS_S_ii_param_1,
	.param .u64 .ptr .align 1 _Z17GPUDivideMatricesPfS_S_ii_param_2,
	.param .u32 _Z17GPUDivideMatricesPfS_S_ii_param_3,
	.param .u32 _Z17GPUDivideMatricesPfS_S_ii_param_4
)
{
	.reg .pred 	%p<4>;
	.reg .b32 	%r<14>;
	.reg .b32 	%f<4>;
	.reg .b64 	%rd<11>;

	ld.param.u64 	%rd1, [_Z17GPUDivideMatricesPfS_S_ii_param_0];
	ld.param.u64 	%rd2, [_Z17GPUDivideMatricesPfS_S_ii_param_1];
	ld.param.u64 	%rd3, [_Z17GPUDivideMatricesPfS_S_ii_param_2];
	ld.param.u32 	%r3, [_Z17GPUDivideMatricesPfS_S_ii_param_3];
	ld.param.u32 	%r4, [_Z17GPUDivideMatricesPfS_S_ii_param_4];
	mov.u32 	%r6, %ctaid.x;
	mov.u32 	%r7, %ntid.x;
	mov.u32 	%r8, %tid.x;
	mad.lo.s32 	%r1, %r6, %r7, %r8;
	mov.u32 	%r9, %ctaid.y;
	mov.u32 	%r10, %ntid.y;
	mov.u32 	%r11, %tid.y;
	mad.lo.s32 	%r12, %r9, %r10, %r11;
	setp.ge.s32 	%p1, %r1, %r3;
	setp.ge.s32 	%p2, %r12, %r4;
	or.pred  	%p3, %p1, %p2;
	@%p3 bra 	$L__BB24_2;
	cvta.to.global.u64 	%rd4, %rd2;
	cvta.to.global.u64 	%rd5, %rd3;
	cvta.to.global.u64 	%rd6, %rd1;
	mad.lo.s32 	%r13, %r3, %r12, %r1;
	mul.wide.s32 	%rd7, %r13, 4;
	add.s64 	%rd8, %rd4, %rd7;
	ld.global.f32 	%f1, [%rd8];
	add.s64 	%rd9, %rd5, %rd7;
	ld.global.f32 	%f2, [%rd9];
	div.rn.f32 	%f3, %f1, %f2;
	add.s64 	%rd10, %rd6, %rd7;
	st.global.f32 	[%rd10], %f3;
$L__BB24_2:
	ret;

}
	// .globl	_Z13GPUSqrtMatrixPfS_ii
.visible .entry _Z13GPUSqrtMatrixPfS_ii(
	.param .u64 .ptr .align 1 _Z13GPUSqrtMatrixPfS_ii_param_0,
	.param .u64 .ptr .align 1 _Z13GPUSqrtMatrixPfS_ii_param_1,
	.param .u32 _Z13GPUSqrtMatrixPfS_ii_param_2,
	.param .u32 _Z13GPUSqrtMatrixPfS_ii_param_3
)
{
	.reg .pred 	%p<4>;
	.reg .b32 	%r<14>;
	.reg .b32 	%f<3>;
	.reg .b64 	%rd<8>;

	ld.param.u64 	%rd1, [_Z13GPUSqrtMatrixPfS_ii_param_0];
	ld.param.u64 	%rd2, [_Z13GPUSqrtMatrixPfS_ii_param_1];
	ld.param.u32 	%r3, [_Z13GPUSqrtMatrixPfS_ii_param_2];
	ld.param.u32 	%r4, [_Z13GPUSqrtMatrixPfS_ii_param_3];
	mov.u32 	%r6, %ctaid.x;
	mov.u32 	%r7, %ntid.x;
	mov.u32 	%r8, %tid.x;
	mad.lo.s32 	%r1, %r6, %r7, %r8;
	mov.u32 	%r9, %ctaid.y;
	mov.u32 	%r10, %ntid.y;
	mov.u32 	%r11, %tid.y;
	mad.lo.s32 	%r12, %r9, %r10, %r11;
	setp.ge.s32 	%p1, %r1, %r3;
	setp.ge.s32 	%p2, %r12, %r4;
	or.pred  	%p3, %p1, %p2;
	@%p3 bra 	$L__BB25_2;
	cvta.to.global.u64 	%rd3, %rd2;
	cvta.to.global.u64 	%rd4, %rd1;
	mad.lo.s32 	%r13, %r3, %r12, %r1;
	mul.wide.s32 	%rd5, %r13, 4;
	add.s64 	%rd6, %rd3, %rd5;
	ld.global.f32 	%f1, [%rd6];
	sqrt.rn.f32 	%f2, %f1;
	add.s64 	%rd7, %rd4, %rd5;
	st.global.f32 	[%rd7], %f2;
$L__BB25_2:
	ret;

}
	// .globl	_Z14GPUPowerMatrixPfS_fii
.visible .entry _Z14GPUPowerMatrixPfS_fii(
	.param .u64 .ptr .align 1 _Z14GPUPowerMatrixPfS_fii_param_0,
	.param .u64 .ptr .align 1 _Z14GPUPowerMatrixPfS_fii_param_1,
	.param .f32 _Z14GPUPowerMatrixPfS_fii_param_2,
	.param .u32 _Z14GPUPowerMatrixPfS_fii_param_3,
	.param .u32 _Z14GPUPowerMatrixPfS_fii_param_4
)
{
	.reg .pred 	%p<25>;
	.reg .b32 	%r<28>;
	.reg .b32 	%f<77>;
	.reg .b64 	%rd<9>;

	ld.param.u64 	%rd1, [_Z14GPUPowerMatrixPfS_fii_param_0];
	ld.param.u64 	%rd2, [_Z14GPUPowerMatrixPfS_fii_param_1];
	ld.param.f32 	%f10, [_Z14GPUPowerMatrixPfS_fii_param_2];
	ld.param.u32 	%r4, [_Z14GPUPowerMatrixPfS_fii_param_3];
	ld.param.u32 	%r5, [_Z14GPUPowerMatrixPfS_fii_param_4];
	mov.u32 	%r7, %ctaid.x;
	mov.u32 	%r8, %ntid.x;
	mov.u32 	%r9, %tid.x;
	mad.lo.s32 	%r1, %r7, %r8, %r9;
	mov.u32 	%r10, %ctaid.y;
	mov.u32 	%r11, %ntid.y;
	mov.u32 	%r12, %tid.y;
	mad.lo.s32 	%r13, %r10, %r11, %r12;
	setp.ge.s32 	%p1, %r1, %r4;
	setp.ge.s32 	%p2, %r13, %r5;
	or.pred  	%p3, %p1, %p2;
	mov.f32 	%f76, 0f3F800000;
	@%p3 bra 	$L__BB26_10;
	cvta.to.global.u64 	%rd3, %rd2;
	mad.lo.s32 	%r3, %r4, %r13, %r1;
	mul.wide.s32 	%rd4, %r3, 4;
	add.s64 	%rd5, %rd3, %rd4;
	ld.global.f32 	%f1, [%rd5];
	mul.f32 	%f12, %f10, 0f3F000000;
	cvt.rzi.f32.f32 	%f13, %f12;
	add.f32 	%f14, %f13, %f13;
	sub.f32 	%f15, %f10, %f14;
	abs.f32 	%f2, %f15;
	abs.f32 	%f3, %f1;
	setp.lt.f32 	%p4, %f3, 0f00800000;
	mul.f32 	%f16, %f3, 0f4B800000;
	selp.f32 	%f17, %f16, %f3, %p4;
	selp.f32 	%f18, 0fC1C00000, 0f00000000, %p4;
	mov.b32 	%r14, %f17;
	add.s32 	%r15, %r14, -1060439283;
	and.b32  	%r16, %r15, -8388608;
	sub.s32 	%r17, %r14, %r16;
	mov.b32 	%f19, %r17;
	cvt.rn.f32.s32 	%f20, %r16;
	fma.rn.f32 	%f21, %f20, 0f34000000, %f18;
	add.f32 	%f22, %f19, 0fBF800000;
	add.f32 	%f23, %f19, 0f3F800000;
	rcp.approx.ftz.f32 	%f24, %f23;
	add.f32 	%f25, %f22, %f22;
	mul.f32 	%f26, %f25, %f24;
	mul.f32 	%f27, %f26, %f26;
	sub.f32 	%f28, %f22, %f26;
	add.f32 	%f29, %f28, %f28;
	neg.f32 	%f30, %f26;
	fma.rn.f32 	%f31, %f30, %f22, %f29;
	mul.rn.f32 	%f32, %f24, %f31;
	fma.rn.f32 	%f33, %f27, 0f3A2C32E4, 0f3B52E7DB;
	fma.rn.f32 	%f34, %f33, %f27, 0f3C93BB73;
	fma.rn.f32 	%f35, %f34, %f27, 0f3DF6384F;
	mul.rn.f32 	%f36, %f35, %f27;
	fma.rn.f32 	%f37, %f26, 0f3FB8AA3B, %f21;
	sub.f32 	%f38, %f21, %f37;
	fma.rn.f32 	%f39, %f26, 0f3FB8AA3B, %f38;
	fma.rn.f32 	%f40, %f32, 0f3FB8AA3B, %f39;
	fma.rn.f32 	%f41, %f26, 0f32A55E34, %f40;
	mul.f32 	%f42, %f36, 0f40400000;
	fma.rn.f32 	%f43, %f42, %f32, %f41;
	fma.rn.f32 	%f44, %f36, %f26, %f43;
	add.rn.f32 	%f45, %f37, %f44;
	neg.f32 	%f46, %f37;
	add.rn.f32 	%f47, %f45, %f46;
	neg.f32 	%f48, %f47;
	add.rn.f32 	%f49, %f44, %f48;
	mul.rn.f32 	%f50, %f45, %f10;
	neg.f32 	%f51, %f50;
	fma.rn.f32 	%f52, %f45, %f10, %f51;
	fma.rn.f32 	%f53, %f49, %f10, %f52;
	cvt.rni.f32.f32 	%f54, %f50;
	sub.f32 	%f55, %f50, %f54;
	add.f32 	%f56, %f55, %f53;
	fma.rn.f32 	%f57, %f56, 0f391FCB8E, 0f3AAF85ED;
	fma.rn.f32 	%f58, %f57, %f56, 0f3C1D9856;
	fma.rn.f32 	%f59, %f58, %f56, 0f3D6357BB;
	fma.rn.f32 	%f60, %f59, %f56, 0f3E75FDEC;
	fma.rn.f32 	%f61, %f60, %f56, 0f3F317218;
	fma.rn.f32 	%f62, %f61, %f56, 0f3F800000;
	cvt.rzi.s32.f32 	%r18, %f54;
	setp.gt.f32 	%p5, %f54, 0f00000000;
	selp.b32 	%r19, 0, -2097152000, %p5;
	add.s32 	%r20, %r19, 2130706432;
	mov.b32 	%f63, %r20;
	mul.f32 	%f64, %f62, %f63;
	shl.b32 	%r21, %r18, 23;
	sub.s32 	%r22, %r21, %r19;
	mov.b32 	%f65, %r22;
	mul.f32 	%f66, %f64, %f65;
	abs.f32 	%f67, %f50;
	setp.gt.f32 	%p6, %f67, 0f43180000;
	setp.lt.f32 	%p7, %f50, 0f00000000;
	selp.f32 	%f68, 0f00000000, 0f7F800000, %p7;
	selp.f32 	%f4, %f68, %f66, %p6;
	setp.eq.f32 	%p8, %f1, 0f3F800000;
	setp.eq.f32 	%p9, %f10, 0f00000000;
	or.pred  	%p10, %p9, %p8;
	@%p10 bra 	$L__BB26_9;
	setp.num.f32 	%p11, %f3, %f3;
	abs.f32 	%f69, %f10;
	setp.num.f32 	%p12, %f69, %f69;
	and.pred  	%p13, %p11, %p12;
	@%p13 bra 	$L__BB26_4;
	add.rn.f32 	%f76, %f1, %f10;
	bra.uni 	$L__BB26_9;
$L__BB26_4:
	setp.neu.f32 	%p14, %f1, 0f00000000;
	setp.neu.f32 	%p15, %f3, 0f7F800000;
	and.pred  	%p16, %p14, %p15;
	@%p16 bra 	$L__BB26_6;
	setp.neu.f32 	%p23, %f2, 0f3F800000;
	add.f32 	%f74, %f1, %f1;
	mov.b32 	%r23, %f74;
	setp.lt.f32 	%p24, %f10, 0f00000000;
	xor.b32  	%r24, %r23, 2139095040;
	selp.b32 	%r25, %r24, %r23, %p24;
	and.b32  	%r26, %r25, 2147483647;
	selp.b32 	%r27, %r26, %r25, %p23;
	mov.b32 	%f76, %r27;
	bra.uni 	$L__BB26_9;
$L__BB26_6:
	setp.eq.f32 	%p17, %f1, 0fBF800000;
	setp.eq.f32 	%p18, %f69, 0f7F800000;
	and.pred  	%p19, %p17, %p18;
	@%p19 bra 	$L__BB26_9;
	setp.geu.f32 	%p20, %f1, 0f00000000;
	mov.f32 	%f76, %f4;
	@%p20 bra 	$L__BB26_9;
	setp.neu.f32 	%p21, %f2, 0f3F800000;
	neg.f32 	%f71, %f4;
	selp.f32 	%f72, %f4, %f71, %p21;
	cvt.rmi.f32.f32 	%f73, %f10;
	setp.neu.f32 	%p22, %f10, %f73;
	selp.f32 	%f76, 0f7FFFFFFF, %f72, %p22;
$L__BB26_9:
	cvta.to.global.u64 	%rd6, %rd1;
	add.s64 	%rd8, %rd6, %rd4;
	st.global.f32 	[%rd8], %f76;
$L__BB26_10:
	ret;

}
	// .globl	_Z33GPUSetZeroIfMatrixValueIsNegativePfS_ii
.visible .entry _Z33GPUSetZeroIfMatrixValueIsNegativePfS_ii(
	.param .u64 .ptr .align 1 _Z33GPUSetZeroIfMatrixValueIsNegativePfS_ii_param_0,
	.param .u64 .ptr .align 1 _Z33GPUSetZeroIfMatrixValueIsNegativePfS_ii_param_1,
	.param .u32 _Z33GPUSetZeroIfMatrixValueIsNegativePfS_ii_param_2,
	.param .u32 _Z33GPUSetZeroIfMatrixValueIsNegativePfS_ii_param_3
)
{
	.reg .pred 	%p<5>;
	.reg .b32 	%r<15>;
	.reg .b32 	%f<2>;
	.reg .b64 	%rd<9>;

	ld.param.u64 	%rd1, [_Z33GPUSetZeroIfMatrixValueIsNegativePfS_ii_param_0];
	ld.param.u64 	%rd2, [_Z33GPUSetZeroIfMatrixValueIsNegativePfS_ii_param_1];
	ld.param.u32 	%r4, [_Z33GPUSetZeroIfMatrixValueIsNegativePfS_ii_param_2];
	ld.param.u32 	%r5, [_Z33GPUSetZeroIfMatrixValueIsNegativePfS_ii_param_3];
	mov.u32 	%r7, %ctaid.x;
	mov.u32 	%r8, %ntid.x;
	mov.u32 	%r9, %tid.x;
	mad.lo.s32 	%r1, %r7, %r8, %r9;
	mov.u32 	%r10, %ctaid.y;
	mov.u32 	%r11, %ntid.y;
	mov.u32 	%r12, %tid.y;
	mad.lo.s32 	%r13, %r10, %r11, %r12;
	setp.ge.s32 	%p1, %r1, %r4;
	setp.ge.s32 	%p2, %r13, %r5;
	or.pred  	%p3, %p1, %p2;
	@%p3 bra 	$L__BB27_3;
	cvta.to.global.u64 	%rd3, %rd2;
	mad.lo.s32 	%r3, %r4, %r13, %r1;
	mul.wide.s32 	%rd4, %r3, 4;
	add.s64 	%rd5, %rd3, %rd4;
	ld.global.f32 	%f1, [%rd5];
	setp.geu.f32 	%p4, %f1, 0f00000000;
	@%p4 bra 	$L__BB27_3;
	cvta.to.global.u64 	%rd6, %rd1;
	add.s64 	%rd8, %rd6, %rd4;
	mov.b32 	%r14, 0;
	st.global.u32 	[%rd8], %r14;
$L__BB27_3:
	ret;

}
	// .globl	_Z6GPUExpPfS_ii
.visible .entry _Z6GPUExpPfS_ii(
	.param .u64 .ptr .align 1 _Z6GPUExpPfS_ii_param_0,
	.param .u64 .ptr .align 1 _Z6GPUExpPfS_ii_param_1,
	.param .u32 _Z6GPUExpPfS_ii_param_2,
	.param .u32 _Z6GPUExpPfS_ii_param_3
)
{
	.reg .pred 	%p<12>;
	.reg .b32 	%r<23>;
	.reg .b32 	%f<4>;
	.reg .b64 	%rd<12>;
	.reg .b64 	%fd<20>;

	ld.param.u64 	%rd1, [_Z6GPUExpPfS_ii_param_0];
	ld.param.u64 	%rd2, [_Z6GPUExpPfS_ii_param_1];
	ld.param.u32 	%r5, [_Z6GPUExpPfS_ii_param_2];
	ld.param.u32 	%r6, [_Z6GPUExpPfS_ii_param_3];
	mov.u32 	%r8, %ctaid.x;
	mov.u32 	%r9, %ntid.x;
	mov.u32 	%r10, %tid.x;
	mad.lo.s32 	%r1, %r8, %r9, %r10;
	mov.u32 	%r11, %ctaid.y;
	mov.u32 	%r12, %ntid.y;
	mov.u32 	%r13, %tid.y;
	mad.lo.s32 	%r14, %r11, %r12, %r13;
	setp.ge.s32 	%p1, %r1, %r5;
	setp.ge.s32 	%p2, %r14, %r6;
	or.pred  	%p3, %p1, %p2;
	@%p3 bra 	$L__BB28_7;
	cvta.to.global.u64 	%rd3, %rd2;
	mad.lo.s32 	%r3, %r5, %r14, %r1;
	mul.wide.s32 	%rd4, %r3, 4;
	add.s64 	%rd5, %rd3, %rd4;
	ld.global.f32 	%f1, [%rd5];
	cvt.f64.f32 	%fd6, %f1;
	mov.f64 	%fd7, 0d4005BF0A8B145769;
	{
	.reg .b32 %temp; 
	mov.b64 	{%temp, %r15}, %fd7;
	}
	{
	.reg .b32 %temp; 
	mov.b64 	{%temp, %r4}, %fd6;
	}
	shr.u32 	%r16, %r4, 20;
	and.b32  	%r17, %r16, 2047;
	add.s32 	%r18, %r17, -1012;
	mov.b64 	%rd6, %fd6;
	shl.b64 	%rd7, %rd6, %r18;
	setp.eq.s64 	%p4, %rd7, -9223372036854775808;
	{ // callseq 0, 0
	.param .b64 param0;
	st.param.f64 	[param0], %fd6;
	.param .b64 retval0;
	call.uni (retval0), 
	__internal_accurate_pow, 
	(
	param0
	);
	ld.param.f64 	%fd8, [retval0];
	} // callseq 0
	setp.lt.s32 	%p5, %r15, 0;
	neg.f64 	%fd10, %fd8;
	selp.f64 	%fd11, %fd10, %fd8, %p4;
	selp.f64 	%fd12, %fd11, %fd8, %p5;
	cvt.rzi.f64.f64 	%fd13, %fd6;
	setp.neu.f64 	%p6, %fd13, %fd6;
	selp.f64 	%fd15, 0dFFF8000000000000, %fd12, %p6;
	selp.f64 	%fd19, %fd15, %fd12, %p5;
	add.f64 	%fd16, %fd6, 0d4005BF0A8B145769;
	{
	.reg .b32 %temp; 
	mov.b64 	{%temp, %r19}, %fd16;
	}
	and.b32  	%r20, %r19, 2146435072;
	setp.ne.s32 	%p7, %r20, 2146435072;
	@%p7 bra 	$L__BB28_6;
	setp.num.f32 	%p8, %f1, %f1;
	@%p8 bra 	$L__BB28_4;
	mov.f64 	%fd18, 0d4005BF0A8B145769;
	add.rn.f64 	%fd19, %fd18, %fd6;
	bra.uni 	$L__BB28_6;
$L__BB28_4:
	abs.f64 	%fd17, %fd6;
	setp.neu.f64 	%p9, %fd17, 0d7FF0000000000000;
	@%p9 bra 	$L__BB28_6;
	setp.lt.s32 	%p10, %r4, 0;
	selp.b32 	%r21, 0, 2146435072, %p10;
	mov.b32 	%r22, 0;
	mov.b64 	%fd19, {%r22, %r21};
$L__BB28_6:
	setp.eq.f32 	%p11, %f1, 0f00000000;
	cvt.rn.f32.f64 	%f2, %fd19;
	selp.f32 	%f3, 0f3F800000, %f2, %p11;
	cvta.to.global.u64 	%rd9, %rd1;
	add.s64 	%rd11, %rd9, %rd4;
	st.global.f32 	[%rd11], %f3;
$L__BB28_7:
	ret;

}
	// .globl	_Z7GPUClipPfS_ffii
.visible .entry _Z7GPUClipPfS_ffii(
	.param .u64 .ptr .align 1 _Z7GPUClipPfS_ffii_param_0,
	.param .u64 .ptr .align 1 _Z7GPUClipPfS_ffii_param_1,
	.param .f32 _Z7GPUClipPfS_ffii_param_2,
	.param .f32 _Z7GPUClipPfS_ffii_param_3,
	.param .u32 _Z7GPUClipPfS_ffii_param_4,
	.param .u32 _Z7GPUClipPfS_ffii_param_5
)
{
	.reg .pred 	%p<6>;
	.reg .b32 	%r<14>;
	.reg .b32 	%f<6>;
	.reg .b64 	%rd<8>;

	ld.param.u64 	%rd1, [_Z7GPUClipPfS_ffii_param_0];
	ld.param.u64 	%rd2, [_Z7GPUClipPfS_ffii_param_1];
	ld.param.f32 	%f1, [_Z7GPUClipPfS_ffii_param_2];
	ld.param.f32 	%f2, [_Z7GPUClipPfS_ffii_param_3];
	ld.param.u32 	%r3, [_Z7GPUClipPfS_ffii_param_4];
	ld.param.u32 	%r4, [_Z7GPUClipPfS_ffii_param_5];
	mov.u32 	%r6, %ctaid.x;
	mov.u32 	%r7, %ntid.x;
	mov.u32 	%r8, %tid.x;
	mad.lo.s32 	%r1, %r6, %r7, %r8;
	mov.u32 	%r9, %ctaid.y;
	mov.u32 	%r10, %ntid.y;
	mov.u32 	%r11, %tid.y;
	mad.lo.s32 	%r12, %r9, %r10, %r11;
	setp.ge.s32 	%p1, %r1, %r3;
	setp.ge.s32 	%p2, %r12, %r4;
	or.pred  	%p3, %p1, %p2;
	@%p3 bra 	$L__BB29_2;
	cvta.to.global.u64 	%rd3, %rd2;
	cvta.to.global.u64 	%rd4, %rd1;
	mad.lo.s32 	%r13, %r3, %r12, %r1;
	mul.wide.s32 	%rd5, %r13, 4;
	add.s64 	%rd6, %rd3, %rd5;
	ld.global.f32 	%f3, [%rd6];
	setp.lt.f32 	%p4, %f2, %f3;
	selp.f32 	%f4, %f2, %f3, %p4;
	setp.gt.f32 	%p5, %f1, %f4;
	selp.f32 	%f5, %f1, %f4, %p5;
	add.s64 	%rd7, %rd4, %rd5;
	st.global.f32 	[%rd7], %f5;
$L__BB29_2:
	ret;

}
	// .globl	_Z31GPUGetValuesAccordingToMatricesPfS_S_ii
.visible .entry _Z31GPUGetValuesAccordingToMatricesPfS_S_ii(
	.param .u64 .ptr .align 1 _Z31GPUGetValuesAccordingToMatricesPfS_S_ii_param_0,
	.param .u64 .ptr .align 1 _Z31GPUGetValuesAccordingToMatricesPfS_S_ii_param_1,
	.param .u64 .ptr .align 1 _Z31GPUGetValuesAccordingToMatricesPfS_S_ii_param_2,
	.param .u32 _Z31GPUGetValuesAccordingToMatricesPfS_S_ii_param_3,
	.param .u32 _Z31GPUGetValuesAccordingToMatricesPfS_S_ii_param_4
)
{
	.reg .pred 	%p<2>;
	.reg .b32 	%r<9>;
	.reg .b32 	%f<3>;
	.reg .b64 	%rd<12>;

	ld.param.u64 	%rd1, [_Z31GPUGetValuesAccordingToMatricesPfS_S_ii_param_0];
	ld.param.u64 	%rd2, [_Z31GPUGetValuesAccordingToMatricesPfS_S_ii_param_1];
	ld.param.u64 	%rd3, [_Z31GPUGetValuesAccordingToMatricesPfS_S_ii_param_2];
	ld.param.u32 	%r3, [_Z31GPUGetValuesAccordingToMatricesPfS_S_ii_param_3];
	ld.param.u32 	%r2, [_Z31GPUGetValuesAccordingToMatricesPfS_S_ii_param_4];
	mov.u32 	%r4, %ctaid.x;
	mov.u32 	%r5, %ntid.x;
	mov.u32 	%r6, %tid.x;
	mad.lo.s32 	%r1, %r4, %r5, %r6;
	setp.ge.s32 	%p1, %r1, %r3;
	@%p1 bra 	$L__BB30_2;
	cvta.to.global.u64 	%rd4, %rd3;
	cvta.to.global.u64 	%rd5, %rd2;
	cvta.to.global.u64 	%rd6, %rd1;
	mul.wide.s32 	%rd7, %r1, 4;
	add.s64 	%rd8, %rd4, %rd7;
	ld.global.f32 	%f1, [%rd8];
	cvt.rzi.s32.f32 	%r7, %f1;
	mad.lo.s32 	%r8, %r2, %r1, %r7;
	mul.wide.s32 	%rd9, %r8, 4;
	add.s64 	%rd10, %rd5, %rd9;
	ld.global.f32 	%f2, [%rd10];
	add.s64 	%rd11, %rd6, %rd7;
	st.global.f32 	[%rd11], %f2;
$L__BB30_2:
	ret;

}
	// .globl	_Z14GPUNegativeLogPfS_ii
.visible .entry _Z14GPUNegativeLogPfS_ii(
	.param .u64 .ptr .align 1 _Z14GPUNegativeLogPfS_ii_param_0,
	.param .u64 .ptr .align 1 _Z14GPUNegativeLogPfS_ii_param_1,
	.param .u32 _Z14GPUNegativeLogPfS_ii_param_2,
	.param .u32 _Z14GPUNegativeLogPfS_ii_param_3
)
{
	.reg .pred 	%p<7>;
	.reg .b32 	%r<18>;
	.reg .b32 	%f<24>;
	.reg .b64 	%rd<8>;

	ld.param.u64 	%rd1, [_Z14GPUNegativeLogPfS_ii_param_0];
	ld.param.u64 	%rd2, [_Z14GPUNegativeLogPfS_ii_param_1];
	ld.param.u32 	%r3, [_Z14GPUNegativeLogPfS_ii_param_2];
	ld.param.u32 	%r4, [_Z14GPUNegativeLogPfS_ii_param_3];
	mov.u32 	%r6, %ctaid.x;
	mov.u32 	%r7, %ntid.x;
	mov.u32 	%r8, %tid.x;
	mad.lo.s32 	%r1, %r6, %r7, %r8;
	mov.u32 	%r9, %ctaid.y;
	mov.u32 	%r10, %ntid.y;
	mov.u32 	%r11, %tid.y;
	mad.lo.s32 	%r12, %r9, %r10, %r11;
	setp.ge.s32 	%p1, %r1, %r3;
	setp.ge.s32 	%p2, %r12, %r4;
	or.pred  	%p3, %p1, %p2;
	@%p3 bra 	$L__BB31_2;
	cvta.to.global.u64 	%rd3, %rd2;
	cvta.to.global.u64 	%rd4, %rd1;
	mad.lo.s32 	%r13, %r3, %r12, %r1;
	mul.wide.s32 	%rd5, %r13, 4;
	add.s64 	%rd6, %rd3, %rd5;
	ld.global.f32 	%f1, [%rd6];
	setp.lt.f32 	%p4, %f1, 0f00800000;
	mul.f32 	%f2, %f1, 0f4B000000;
	selp.f32 	%f3, %f2, %f1, %p4;
	selp.f32 	%f4, 0fC1B80000, 0f00000000, %p4;
	mov.b32 	%r14, %f3;
	add.s32 	%r15, %r14, -1059760811;
	and.b32  	%r16, %r15, -8388608;
	sub.s32 	%r17, %r14, %r16;
	mov.b32 	%f5, %r17;
	cvt.rn.f32.s32 	%f6, %r16;
	fma.rn.f32 	%f7, %f6, 0f34000000, %f4;
	add.f32 	%f8, %f5, 0fBF800000;
	fma.rn.f32 	%f9, %f8, 0fBE055027, 0f3E1039F6;
	fma.rn.f32 	%f10, %f9, %f8, 0fBDF8CDCC;
	fma.rn.f32 	%f11, %f10, %f8, 0f3E0F2955;
	fma.rn.f32 	%f12, %f11, %f8, 0fBE2AD8B9;
	fma.rn.f32 	%f13, %f12, %f8, 0f3E4CED0B;
	fma.rn.f32 	%f14, %f13, %f8, 0fBE7FFF22;
	fma.rn.f32 	%f15, %f14, %f8, 0f3EAAAA78;
	fma.rn.f32 	%f16, %f15, %f8, 0fBF000000;
	mul.f32 	%f17, %f8, %f16;
	fma.rn.f32 	%f18, %f17, %f8, %f8;
	fma.rn.f32 	%f19, %f7, 0f3F317218, %f18;
	setp.gt.u32 	%p5, %r14, 2139095039;
	fma.rn.f32 	%f20, %f3, 0f7F800000, 0f7F800000;
	selp.f32 	%f21, %f20, %f19, %p5;
	setp.eq.f32 	%p6, %f3, 0f00000000;
	neg.f32 	%f22, %f21;
	selp.f32 	%f23, 0f7F800000, %f22, %p6;
	add.s64 	%rd7, %rd4, %rd5;
	st.global.f32 	[%rd7], %f23;
$L__BB31_2:
	ret;

}
	// .globl	_Z6GPUAbsPfS_ii
.visible .entry _Z6GPUAbsPfS_ii(
	.param .u64 .ptr .align 1 _Z6GPUAbsPfS_ii_param_0,
	.param .u64 .ptr .align 1 _Z6GPUAbsPfS_ii_param_1,
	.param .u32 _Z6GPUAbsPfS_ii_param_2,
	.param .u32 _Z6GPUAbsPfS_ii_param_3
)
{
	.reg .pred 	%p<4>;
	.reg .b32 	%r<14>;
	.reg .b32 	%f<3>;
	.reg .b64 	%rd<8>;

	ld.param.u64 	%rd1, [_Z6GPUAbsPfS_ii_param_0];
	ld.param.u64 	%rd2, [_Z6GPUAbsPfS_ii_param_1];
	ld.param.u32 	%r3, [_Z6GPUAbsPfS_ii_param_2];
	ld.param.u32 	%r4, [_Z6GPUAbsPfS_ii_param_3];
	mov.u32 	%r6, %ctaid.x;
	mov.u32 	%r7, %ntid.x;
	mov.u32 	%r8, %tid.x;
	mad.lo.s32 	%r1, %r6, %r7, %r8;
	mov.u32 	%r9, %ctaid.y;
	mov.u32 	%r10, %ntid.y;
	mov.u32 	%r11, %tid.y;
	mad.lo.s32 	%r12, %r9, %r10, %r11;
	setp.ge.s32 	%p1, %r1, %r3;
	setp.ge.s32 	%p2, %r12, %r4;
	or.pred  	%p3, %p1, %p2;
	@%p3 bra 	$L__BB32_2;
	cvta.to.global.u64 	%rd3, %rd2;
	cvta.to.global.u64 	%rd4, %rd1;
	mad.lo.s32 	%r13, %r3, %r12, %r1;
	mul.wide.s32 	%rd5, %r13, 4;
	add.s64 	%rd6, %rd3, %rd5;
	ld.global.f32 	%f1, [%rd6];
	abs.f32 	%f2, %f1;
	add.s64 	%rd7, %rd4, %rd5;
	st.global.f32 	[%rd7], %f2;
$L__BB32_2:
	ret;

}
	// .globl	_Z25GPUCompareMatrixAndVectorPfS_S_ii
.visible .entry _Z25GPUCompareMatrixAndVectorPfS_S_ii(
	.param .u64 .ptr .align 1 _Z25GPUCompareMatrixAndVectorPfS_S_ii_param_0,
	.param .u64 .ptr .align 1 _Z25GPUCompareMatrixAndVectorPfS_S_ii_param_1,
	.param .u64 .ptr .align 1 _Z25GPUCompareMatrixAndVectorPfS_S_ii_param_2,
	.param .u32 _Z25GPUCompareMatrixAndVectorPfS_S_ii_param_3,
	.param .u32 _Z25GPUCompareMatrixAndVectorPfS_S_ii_param_4
)
{
	.reg .pred 	%p<3>;
	.reg .b32 	%r<10>;
	.reg .b32 	%f<3>;
	.reg .b64 	%rd<15>;

	ld.param.u64 	%rd4, [_Z25GPUCompareMatrixAndVectorPfS_S_ii_param_0];
	ld.param.u64 	%rd2, [_Z25GPUCompareMatrixAndVectorPfS_S_ii_param_1];
	ld.param.u64 	%rd3, [_Z25GPUCompareMatrixAndVectorPfS_S_ii_param_2];
	ld.param.u32 	%r3, [_Z25GPUCompareMatrixAndVectorPfS_S_ii_param_3];
	ld.param.u32 	%r4, [_Z25GPUCompareMatrixAndVectorPfS_S_ii_param_4];
	cvta.to.global.u64 	%rd1, %rd4;
	mov.u32 	%r5, %ctaid.x;
	mov.u32 	%r6, %ntid.x;
	mov.u32 	%r7, %tid.x;
	mad.lo.s32 	%r1, %r5, %r6, %r7;
	setp.ge.s32 	%p1, %r1, %r4;
	@%p1 bra 	$L__BB33_4;
	cvta.to.global.u64 	%rd5, %rd2;
	cvta.to.global.u64 	%rd6, %rd3;
	mul.lo.s32 	%r2, %r3, %r1;
	mul.wide.s32 	%rd7, %r2, 4;
	add.s64 	%rd8, %rd5, %rd7;
	ld.global.f32 	%f1, [%rd8];
	mul.wide.s32 	%rd9, %r1, 4;
	add.s64 	%rd10, %rd6, %rd9;
	ld.global.f32 	%f2, [%rd10];
	setp.neu.f32 	%p2, %f1, %f2;
	@%p2 bra 	$L__BB33_3;
	add.s64 	%rd14, %rd1, %rd7;
	mov.b32 	%r9, 1065353216;
	st.global.u32 	[%rd14], %r9;
	bra.uni 	$L__BB33_4;
$L__BB33_3:
	add.s64 	%rd12, %rd1, %rd7;
	mov.b32 	%r8, 0;
	st.global.u32 	[%rd12], %r8;
$L__BB33_4:
	ret;

}
	// .globl	_Z15GPUOneHotEncodePfS_ii
.visible .entry _Z15GPUOneHotEncodePfS_ii(
	.param .u64 .ptr .align 1 _Z15GPUOneHotEncodePfS_ii_param_0,
	.param .u64 .ptr .align 1 _Z15GPUOneHotEncodePfS_ii_param_1,
	.param .u32 _Z15GPUOneHotEncodePfS_ii_param_2,
	.param .u32 _Z15GPUOneHotEncodePfS_ii_param_3
)
{
	.reg .pred 	%p<2>;
	.reg .b32 	%r<10>;
	.reg .b32 	%f<2>;
	.reg .b64 	%rd<9>;

	ld.param.u64 	%rd1, [_Z15GPUOneHotEncodePfS_ii_param_0];
	ld.param.u64 	%rd2, [_Z15GPUOneHotEncodePfS_ii_param_1];
	ld.param.u32 	%r2, [_Z15GPUOneHotEncodePfS_ii_param_2];
	ld.param.u32 	%r3, [_Z15GPUOneHotEncodePfS_ii_param_3];
	mov.u32 	%r4, %ctaid.x;
	mov.u32 	%r5, %ntid.x;
	mov.u32 	%r6, %tid.x;
	mad.lo.s32 	%r1, %r4, %r5, %r6;
	setp.ge.s32 	%p1, %r1, %r3;
	@%p1 bra 	$L__BB34_2;
	cvta.to.global.u64 	%rd3, %rd2;
	cvta.to.global.u64 	%rd4, %rd1;
	mul.wide.s32 	%rd5, %r1, 4;
	add.s64 	%rd6, %rd3, %rd5;
	ld.global.f32 	%f1, [%rd6];
	cvt.rzi.s32.f32 	%r7, %f1;
	mad.lo.s32 	%r8, %r2, %r1, %r7;
	mul.wide.s32 	%rd7, %r8, 4;
	add.s64 	%rd8, %rd4, %rd7;
	mov.b32 	%r9, 1065353216;
	st.global.u32 	[%rd8], %r9;
$L__BB34_2:
	ret;

}
	// .globl	_Z12GPUEyeVectorPfS_ii
.visible .entry _Z12GPUEyeVectorPfS_ii(
	.param .u64 .ptr .align 1 _Z12GPUEyeVectorPfS_ii_param_0,
	.param .u64 .ptr .align 1 _Z12GPUEyeVectorPfS_ii_param_1,
	.param .u32 _Z12GPUEyeVectorPfS_ii_param_2,
	.param .u32 _Z12GPUEyeVectorPfS_ii_param_3
)
{
	.reg .pred 	%p<2>;
	.reg .b32 	%r<8>;
	.reg .b32 	%f<2>;
	.reg .b64 	%rd<9>;

	ld.param.u64 	%rd1, [_Z12GPUEyeVectorPfS_ii_param_0];
	ld.param.u64 	%rd2, [_Z12GPUEyeVectorPfS_ii_param_1];
	ld.param.u32 	%r2, [_Z12GPUEyeVectorPfS_ii_param_2];
	ld.param.u32 	%r3, [_Z12GPUEyeVectorPfS_ii_param_3];
	mov.u32 	%r4, %ctaid.x;
	mov.u32 	%r5, %ntid.x;
	mov.u32 	%r6, %tid.x;
	mad.lo.s32 	%r1, %r4, %r5, %r6;
	setp.ge.s32 	%p1, %r1, %r3;
	@%p1 bra 	$L__BB35_2;
	cvta.to.global.u64 	%rd3, %rd2;
	cvta.to.global.u64 	%rd4, %rd1;
	mul.wide.s32 	%rd5, %r1, 4;
	add.s64 	%rd6, %rd3, %rd5;
	ld.global.f32 	%f1, [%rd6];
	mad.lo.s32 	%r7, %r2, %r1, %r1;
	mul.wide.s32 	%rd7, %r7, 4;
	add.s64 	%rd8, %rd4, %rd7;
	st.global.f32 	[%rd8], %f1;
$L__BB35_2:
	ret;

}
	// .globl	_Z7GPUMeanPfS_i
.visible .entry _Z7GPUMeanPfS_i(
	.param .u64 .ptr .align 1 _Z7GPUMeanPfS_i_param_0,
	.param .u64 .ptr .align 1 _Z7GPUMeanPfS_i_param_1,
	.param .u32 _Z7GPUMeanPfS_i_param_2
)
{
	.reg .pred 	%p<10>;
	.reg .b32 	%r<6>;
	.reg .b32 	%f<76>;
	.reg .b64 	%rd<40>;

	ld.param.u64 	%rd21, [_Z7GPUMeanPfS_i_param_0];
	ld.param.u64 	%rd22, [_Z7GPUMeanPfS_i_param_1];
	ld.param.u32 	%r1, [_Z7GPUMeanPfS_i_param_2];
	cvta.to.global.u64 	%rd1, %rd21;
	cvta.to.global.u64 	%rd2, %rd22;
	mov.b32 	%r2, 0;
	st.global.u32 	[%rd2], %r2;
	cvt.s64.s32 	%rd3, %r1;
	setp.eq.s32 	%p1, %r1, 0;
	mov.f32 	%f75, 0f00000000;
	@%p1 bra 	$L__BB36_13;
	setp.lt.u32 	%p2, %r1, 16;
	mov.b64 	%rd36, 0;
	mov.f32 	%f75, 0f00000000;
	@%p2 bra 	$L__BB36_4;
	and.b64  	%rd36, %rd3, -16;
	add.s64 	%rd33, %rd1, 32;
	mov.f32 	%f75, 0f00000000;
	mov.u64 	%rd34, %rd36;
$L__BB36_3:
	.pragma "nounroll";
	ld.global.f32 	%f14, [%rd33+-32];
	add.f32 	%f15, %f14, %f75;
	st.global.f32 	[%rd2], %f15;
	ld.global.f32 	%f16, [%rd33+-28];
	add.f32 	%f17, %f16, %f15;
	st.global.f32 	[%rd2], %f17;
	ld.global.f32 	%f18, [%rd33+-24];
	add.f32 	%f19, %f18, %f17;
	st.global.f32 	[%rd2], %f19;
	ld.global.f32 	%f20, [%rd33+-20];
	add.f32 	%f21, %f20, %f19;
	st.global.f32 	[%rd2], %f21;
	ld.global.f32 	%f22, [%rd33+-16];
	add.f32 	%f23, %f22, %f21;
	st.global.f32 	[%rd2], %f23;
	ld.global.f32 	%f24, [%rd33+-12];
	add.f32 	%f25, %f24, %f23;
	st.global.f32 	[%rd2], %f25;
	ld.global.f32 	%f26, [%rd33+-8];
	add.f32 	%f27, %f26, %f25;
	st.global.f32 	[%rd2], %f27;
	ld.global.f32 	%f28, [%rd33+-4];
	add.f32 	%f29, %f28, %f27;
	st.global.f32 	[%rd2], %f29;
	ld.global.f32 	%f30, [%rd33];
	add.f32 	%f31, %f30, %f29;
	st.global.f32 	[%rd2], %f31;
	ld.global.f32 	%f32, [%rd33+4];
	add.f32 	%f33, %f32, %f31;
	st.global.f32 	[%rd2], %f33;
	ld.global.f32 	%f34, [%rd33+8];
	add.f32 	%f35, %f34, %f33;
	st.global.f32 	[%rd2], %f35;
	ld.global.f32 	%f36, [%rd33+12];
	add.f32 	%f37, %f36, %f35;
	st.global.f32 	[%rd2], %f37;
	ld.global.f32 	%f38, [%rd33+16];
	add.f32 	%f39, %f38, %f37;
	st.global.f32 	[%rd2], %f39;
	ld.global.f32 	%f40, [%rd33+20];
	add.f32 	%f41, %f40, %f39;
	st.global.f32 	[%rd2], %f41;
	ld.global.f32 	%f42, [%rd33+24];
	add.f32 	%f43, %f42, %f41;
	st.global.f32 	[%rd2], %f43;
	ld.global.f32 	%f44, [%rd33+28];
	add.f32 	%f75, %f44, %f43;
	st.global.f32 	[%rd2], %f75;
	add.s64 	%rd34, %rd34, -16;
	add.s64 	%rd33, %rd33, 64;
	setp.ne.s64 	%p3, %rd34, 0;
	@%p3 bra 	$L__BB36_3;
$L__BB36_4:
	and.b32  	%r3, %r1, 15;
	setp.eq.s32 	%p4, %r3, 0;
	@%p4 bra 	$L__BB36_13;
	and.b64  	%rd24, %rd3, 15;
	add.s64 	%rd25, %rd24, -1;
	setp.lt.u64 	%p5, %rd25, 7;
	@%p5 bra 	$L__BB36_7;
	shl.b64 	%rd26, %rd36, 2;
	add.s64 	%rd27, %rd1, %rd26;
	ld.global.f32 	%f45, [%rd27];
	add.f32 	%f46, %f45, %f75;
	st.global.f32 	[%rd2], %f46;
	ld.global.f32 	%f47, [%rd27+4];
	add.f32 	%f48, %f47, %f46;
	st.global.f32 	[%rd2], %f48;
	ld.global.f32 	%f49, [%rd27+8];
	add.f32 	%f50, %f49, %f48;
	st.global.f32 	[%rd2], %f50;
	ld.global.f32 	%f51, [%rd27+12];
	add.f32 	%f52, %f51, %f50;
	st.global.f32 	[%rd2], %f52;
	ld.global.f32 	%f53, [%rd27+16];
	add.f32 	%f54, %f53, %f52;
	st.global.f32 	[%rd2], %f54;
	ld.global.f32 	%f55, [%rd27+20];
	add.f32 	%f56, %f55, %f54;
	st.global.f32 	[%rd2], %f56;
	ld.global.f32 	%f57, [%rd27+24];
	add.f32 	%f58, %f57, %f56;
	st.global.f32 	[%rd2], %f58;
	ld.global.f32 	%f59, [%rd27+28];
	add.f32 	%f75, %f59, %f58;
	st.global.f32 	[%rd2], %f75;
	add.s64 	%rd36, %rd36, 8;
$L__BB36_7:
	and.b32  	%r4, %r1, 7;
	setp.eq.s32 	%p6, %r4, 0;
	@%p6 bra 	$L__BB36_13;
	and.b64  	%rd28, %rd3, 7;
	add.s64 	%rd29, %rd28, -1;
	setp.lt.u64 	%p7, %rd29, 3;
	@%p7 bra 	$L__BB36_10;
	shl.b64 	%rd30, %rd36, 2;
	add.s64 	%rd31, %rd1, %rd30;
	ld.global.f32 	%f60, [%rd31];
	add.f32 	%f61, %f60, %f75;
	st.global.f32 	[%rd2], %f61;
	ld.global.f32 	%f62, [%rd31+4];
	add.f32 	%f63, %f62, %f61;
	st.global.f32 	[%rd2], %f63;
	ld.global.f32 	%f64, [%rd31+8];
	add.f32 	%f65, %f64, %f63;
	st.global.f32 	[%rd2], %f65;
	ld.global.f32 	%f66, [%rd31+12];
	add.f32 	%f75, %f66, %f65;
	st.global.f32 	[%rd2], %f75;
	add.s64 	%rd36, %rd36, 4;
$L__BB36_10:
	and.b32  	%r5, %r1, 3;
	setp.eq.s32 	%p8, %r5, 0;
	@%p8 bra 	$L__BB36_13;
	shl.b64 	%rd32, %rd36, 2;
	add.s64 	%rd39, %rd1, %rd32;
	and.b64  	%rd38, %rd3, 3;
$L__BB36_12:
	.pragma "nounroll";
	ld.global.f32 	%f67, [%rd39];
	add.f32 	%f75, %f67, %f75;
	st.global.f32 	[%rd2], %f75;
	add.s64 	%rd39, %rd39, 4;
	add.s64 	%rd38, %rd38, -1;
	setp.ne.s64 	%p9, %rd38, 0;
	@%p9 bra 	$L__BB36_12;
$L__BB36_13:
	cvt.rn.f32.s32 	%f68, %r1;
	div.rn.f32 	%f69, %f75, %f68;
	st.global.f32 	[%rd2], %f69;
	ret;

}
	// .globl	_Z10GPUColMeanPfS_i
.visible .entry _Z10GPUColMeanPfS_i(
	.param .u64 .ptr .align 1 _Z10GPUColMeanPfS_i_param_0,
	.param .u64 .ptr .align 1 _Z10GPUColMeanPfS_i_param_1,
	.param .u32 _Z10GPUColMeanPfS_i_param_2
)
{
	.reg .pred 	%p<10>;
	.reg .b32 	%r<6>;
	.reg .b32 	%f<76>;
	.reg .b64 	%rd<40>;

	ld.param.u64 	%rd21, [_Z10GPUColMeanPfS_i_param_0];
	ld.param.u64 	%rd22, [_Z10GPUColMeanPfS_i_param_1];
	ld.param.u32 	%r1, [_Z10GPUColMeanPfS_i_param_2];
	cvta.to.global.u64 	%rd1, %rd21;
	cvta.to.global.u64 	%rd2, %rd22;
	mov.b32 	%r2, 0;
	st.global.u32 	[%rd2], %r2;
	cvt.s64.s32 	%rd3, %r1;
	setp.eq.s32 	%p1, %r1, 0;
	mov.f32 	%f75, 0f00000000;
	@%p1 bra 	$L__BB37_13;
	setp.lt.u32 	%p2, %r1, 16;
	mov.b64 	%rd36, 0;
	mov.f32 	%f75, 0f00000000;
	@%p2 bra 	$L__BB37_4;
	and.b64  	%rd36, %rd3, -16;
	add.s64 	%rd33, %rd1, 32;
	mov.f32 	%f75, 0f00000000;
	mov.u64 	%rd34, %rd36;
$L__BB37_3:
	.pragma "nounroll";
	ld.global.f32 	%f14, [%rd33+-32];
	add.f32 	%f15, %f14, %f75;
	st.global.f32 	[%rd2], %f15;
	ld.global.f32 	%f16, [%rd33+-28];
	add.f32 	%f17, %f16, %f15;
	st.global.f32 	[%rd2], %f17;
	ld.global.f32 	%f18, [%rd33+-24];
	add.f32 	%f19, %f18, %f17;
	st.global.f32 	[%rd2], %f19;
	ld.global.f32 	%f20, [%rd33+-20];
	add.f32 	%f21, %f20, %f19;
	st.global.f32 	[%rd2], %f21;
	ld.global.f32 	%f22, [%rd33+-16];
	add.f32 	%f23, %f22, %f21;
	st.global.f32 	[%rd2], %f23;
	ld.global.f32 	%f24, [%rd33+-12];
	add.f32 	%f25, %f24, %f23;
	st.global.f32 	[%rd2], %f25;
	ld.global.f32 	%f26, [%rd33+-8];
	add.f32 	%f27, %f26, %f25;
	st.global.f32 	[%rd2], %f27;
	ld.global.f32 	%f28, [%rd33+-4];
	add.f32 	%f29, %f28, %f27;
	st.global.f32 	[%rd2], %f29;
	ld.global.f32 	%f30, [%rd33];
	add.f32 	%f31, %f30, %f29;
	st.global.f32 	[%rd2], %f31;
	ld.global.f32 	%f32, [%rd33+4];
	add.f32 	%f33, %f32, %f31;
	st.global.f32 	[%rd2], %f33;
	ld.global.f32 	%f34, [%rd33+8];
	add.f32 	%f35, %f34, %f33;
	st.global.f32 	[%rd2], %f35;
	ld.global.f32 	%f36, [%rd33+12];
	add.f32 	%f37, %f36, %f35;
	st.global.f32 	[%rd2], %f37;
	ld.global.f32 	%f38, [%rd33+16];
	add.f32 	%f39, %f38, %f37;
	st.global.f32 	[%rd2], %f39;
	ld.global.f32 	%f40, [%rd33+20];
	add.f32 	%f41, %f40, %f39;
	st.global.f32 	[%rd2], %f41;
	ld.global.f32 	%f42, [%rd33+24];
	add.f32 	%f43, %f42, %f41;
	st.global.f32 	[%rd2], %f43;
	ld.global.f32 	%f44, [%rd33+28];
	add.f32 	%f75, %f44, %f43;
	st.global.f32 	[%rd2], %f75;
	add.s64 	%rd34, %rd34, -16;
	add.s64 	%rd33, %rd33, 64;
	setp.ne.s64 	%p3, %rd34, 0;
	@%p3 bra 	$L__BB37_3;
$L__BB37_4:
	and.b32  	%r3, %r1, 15;
	setp.eq.s32 	%p4, %r3, 0;
	@%p4 bra 	$L__BB37_13;
	and.b64  	%rd24, %rd3, 15;
	add.s64 	%rd25, %rd24, -1;
	setp.lt.u64 	%p5, %rd25, 7;
	@%p5 bra 	$L__BB37_7;
	shl.b64 	%rd26, %rd36, 2;
	add.s64 	%rd27, %rd1, %rd26;
	ld.global.f32 	%f45, [%rd27];
	add.f32 	%f46, %f45, %f75;
	st.global.f32 	[%rd2], %f46;
	ld.global.f32 	%f47, [%rd27+4];
	add.f32 	%f48, %f47, %f46;
	st.global.f32 	[%rd2], %f48;
	ld.global.f32 	%f49, [%rd27+8];
	add.f32 	%f50, %f49, %f48;
	st.global.f32 	[%rd2], %f50;
	ld.global.f32 	%f51, [%rd27+12];
	add.f32 	%f52, %f51, %f50;
	st.global.f32 	[%rd2], %f52;
	ld.global.f32 	%f53, [%rd27+16];
	add.f32 	%f54, %f53, %f52;
	st.global.f32 	[%rd2], %f54;
	ld.global.f32 	%f55, [%rd27+20];
	add.f32 	%f56, %f55, %f54;
	st.global.f32 	[%rd2], %f56;
	ld.global.f32 	%f57, [%rd27+24];
	add.f32 	%f58, %f57, %f56;
	st.global.f32 	[%rd2], %f58;
	ld.global.f32 	%f59, [%rd27+28];
	add.f32 	%f75, %f59, %f58;
	st.global.f32 	[%rd2], %f75;
	add.s64 	%rd36, %rd36, 8;
$L__BB37_7:
	and.b32  	%r4, %r1, 7;
	setp.eq.s32 	%p6, %r4, 0;
	@%p6 bra 	$L__BB37_13;
	and.b64  	%rd28, %rd3, 7;
	add.s64 	%rd29, %rd28, -1;
	setp.lt.u64 	%p7, %rd29, 3;
	@%p7 bra 	$L__BB37_10;
	shl.b64 	%rd30, %rd36, 2;
	add.s64 	%rd31, %rd1, %rd30;
	ld.global.f32 	%f60, [%rd31];
	add.f32 	%f61, %f60, %f75;
	st.global.f32 	[%rd2], %f61;
	ld.global.f32 	%f62, [%rd31+4];
	add.f32 	%f63, %f62, %f61;
	st.global.f32 	[%rd2], %f63;
	ld.global.f32 	%f64, [%rd31+8];
	add.f32 	%f65, %f64, %f63;
	st.global.f32 	[%rd2], %f65;
	ld.global.f32 	%f66, [%rd31+12];
	add.f32 	%f75, %f66, %f65;
	st.global.f32 	[%rd2], %f75;
	add.s64 	%rd36, %rd36, 4;
$L__BB37_10:
	and.b32  	%r5, %r1, 3;
	setp.eq.s32 	%p8, %r5, 0;
	@%p8 bra 	$L__BB37_13;
	shl.b64 	%rd32, %rd36, 2;
	add.s64 	%rd39, %rd1, %rd32;
	and.b64  	%rd38, %rd3, 3;
$L__BB37_12:
	.pragma "nounroll";
	ld.global.f32 	%f67, [%rd39];
	add.f32 	%f75, %f67, %f75;
	st.global.f32 	[%rd2], %f75;
	add.s64 	%rd39, %rd39, 4;
	add.s64 	%rd38, %rd38, -1;
	setp.ne.s64 	%p9, %rd38, 0;
	@%p9 bra 	$L__BB37_12;
$L__BB37_13:
	cvt.rn.f32.s32 	%f68, %r1;
	div.rn.f32 	%f69, %f75, %f68;
	st.global.f32 	[%rd2], %f69;
	ret;

}
.func  (.param .b64 func_retval0) __internal_accurate_pow(
	.param .b64 __internal_accurate_pow_param_0
)
{
	.reg .pred 	%p<8>;
	.reg .b32 	%r<46>;
	.reg .b32 	%f<3>;
	.reg .b64 	%fd<109>;

	ld.param.f64 	%fd10, [__internal_accurate_pow_param_0];
	mov.f64 	%fd11, 0d4005BF0A8B145769;
	{
	.reg .b32 %temp; 
	mov.b64 	{%temp, %r8}, %fd11;
	}
	{
	.reg .b32 %temp; 
	mov.b64 	{%r9, %temp}, %fd11;
	}
	shr.u32 	%r10, %r8, 20;
	setp.lt.u32 	%p1, %r8, 1048576;
	mov.f64 	%fd12, 0d4365BF0A8B145769;
	{
	.reg .b32 %temp; 
	mov.b64 	{%temp, %r11}, %fd12;
	}
	{
	.reg .b32 %temp; 
	mov.b64 	{%r12, %temp}, %fd12;
	}
	shr.u32 	%r13, %r11, 20;
	add.s32 	%r14, %r13, -54;
	selp.b32 	%r15, %r12, %r9, %p1;
	selp.b32 	%r16, %r11, %r8, %p1;
	selp.b32 	%r1, %r14, %r10, %p1;
	add.s32 	%r45, %r1, -1023;
	and.b32  	%r17, %r16, -2146435073;
	or.b32  	%r18, %r17, 1072693248;
	mov.b64 	%fd107, {%r15, %r18};
	setp.lt.u32 	%p2, %r18, 1073127583;
	@%p2 bra 	$L__BB38_2;
	{
	.reg .b32 %temp; 
	mov.b64 	{%r19, %temp}, %fd107;
	}
	{
	.reg .b32 %temp; 
	mov.b64 	{%temp, %r20}, %fd107;
	}
	add.s32 	%r21, %r20, -1048576;
	mov.b64 	%fd107, {%r19, %r21};
	add.s32 	%r45, %r1, -1022;
$L__BB38_2:
	add.f64 	%fd13, %fd107, 0dBFF0000000000000;
	add.f64 	%fd14, %fd107, 0d3FF0000000000000;
	rcp.approx.ftz.f64 	%fd15, %fd14;
	neg.f64 	%fd16, %fd14;
	fma.rn.f64 	%fd17, %fd16, %fd15, 0d3FF0000000000000;
	fma.rn.f64 	%fd18, %fd17, %fd17, %fd17;
	fma.rn.f64 	%fd19, %fd18, %fd15, %fd15;
	mul.f64 	%fd20, %fd13, %fd19;
	fma.rn.f64 	%fd21, %fd13, %fd19, %fd20;
	mul.f64 	%fd22, %fd21, %fd21;
	fma.rn.f64 	%fd23, %fd22, 0d3EB0F5FF7D2CAFE2, 0d3ED0F5D241AD3B5A;
	fma.rn.f64 	%fd24, %fd23, %fd22, 0d3EF3B20A75488A3F;
	fma.rn.f64 	%fd25, %fd24, %fd22, 0d3F1745CDE4FAECD5;
	fma.rn.f64 	%fd26, %fd25, %fd22, 0d3F3C71C7258A578B;
	fma.rn.f64 	%fd27, %fd26, %fd22, 0d3F6249249242B910;
	fma.rn.f64 	%fd28, %fd27, %fd22, 0d3F89999999999DFB;
	sub.f64 	%fd29, %fd13, %fd21;
	add.f64 	%fd30, %fd29, %fd29;
	neg.f64 	%fd31, %fd21;
	fma.rn.f64 	%fd32, %fd31, %fd13, %fd30;
	mul.f64 	%fd33, %fd19, %fd32;
	fma.rn.f64 	%fd34, %fd22, %fd28, 0d3FB5555555555555;
	mov.f64 	%fd35, 0d3FB5555555555555;
	sub.f64 	%fd36, %fd35, %fd34;
	fma.rn.f64 	%fd37, %fd22, %fd28, %fd36;
	add.f64 	%fd38, %fd37, 0dBC46A4CB00B9E7B0;
	add.f64 	%fd39, %fd34, %fd38;
	sub.f64 	%fd40, %fd34, %fd39;
	add.f64 	%fd41, %fd38, %fd40;
	mul.rn.f64 	%fd42, %fd21, %fd21;
	neg.f64 	%fd43, %fd42;
	fma.rn.f64 	%fd44, %fd21, %fd21, %fd43;
	{
	.reg .b32 %temp; 
	mov.b64 	{%r22, %temp}, %fd33;
	}
	{
	.reg .b32 %temp; 
	mov.b64 	{%temp, %r23}, %fd33;
	}
	add.s32 	%r24, %r23, 1048576;
	mov.b64 	%fd45, {%r22, %r24};
	fma.rn.f64 	%fd46, %fd21, %fd45, %fd44;
	mul.rn.f64 	%fd47, %fd42, %fd21;
	neg.f64 	%fd48, %fd47;
	fma.rn.f64 	%fd49, %fd42, %fd21, %fd48;
	fma.rn.f64 	%fd50, %fd42, %fd33, %fd49;
	fma.rn.f64 	%fd51, %fd46, %fd21, %fd50;
	mul.rn.f64 	%fd52, %fd39, %fd47;
	neg.f64 	%fd53, %fd52;
	fma.rn.f64 	%fd54, %fd39, %fd47, %fd53;
	fma.rn.f64 	%fd55, %fd39, %fd51, %fd54;
	fma.rn.f64 	%fd56, %fd41, %fd47, %fd55;
	add.f64 	%fd57, %fd52, %fd56;
	sub.f64 	%fd58, %fd52, %fd57;
	add.f64 	%fd59, %fd56, %fd58;
	add.f64 	%fd60, %fd21, %fd57;
	sub.f64 	%fd61, %fd21, %fd60;
	add.f64 	%fd62, %fd57, %fd61;
	add.f64 	%fd63, %fd59, %fd62;
	add.f64 	%fd64, %fd33, %fd63;
	add.f64 	%fd65, %fd60, %fd64;
	sub.f64 	%fd66, %fd60, %fd65;
	add.f64 	%fd67, %fd64, %fd66;
	xor.b32  	%r25, %r45, -2147483648;
	mov.b32 	%r26, 1127219200;
	mov.b64 	%fd68, {%r25, %r26};
	mov.b32 	%r27, -2147483648;
	mov.b64 	%fd69, {%r27, %r26};
	sub.f64 	%fd70, %fd68, %fd69;
	fma.rn.f64 	%fd71, %fd70, 0d3FE62E42FEFA39EF, %fd65;
	fma.rn.f64 	%fd72, %fd70, 0dBFE62E42FEFA39EF, %fd71;
	sub.f64 	%fd73, %fd72, %fd65;
	sub.f64 	%fd74, %fd67, %fd73;
	fma.rn.f64 	%fd75, %fd70, 0d3C7ABC9E3B39803F, %fd74;
	add.f64 	%fd76, %fd71, %fd75;
	sub.f64 	%fd77, %fd71, %fd76;
	add.f64 	%fd78, %fd75, %fd77;
	{
	.reg .b32 %temp; 
	mov.b64 	{%temp, %r28}, %fd10;
	}
	{
	.reg .b32 %temp; 
	mov.b64 	{%r29, %temp}, %fd10;
	}
	shl.b32 	%r30, %r28, 1;
	setp.gt.u32 	%p3, %r30, -33554433;
	and.b32  	%r31, %r28, -15728641;
	selp.b32 	%r32, %r31, %r28, %p3;
	mov.b64 	%fd79, {%r29, %r32};
	mul.rn.f64 	%fd80, %fd76, %fd79;
	neg.f64 	%fd81, %fd80;
	fma.rn.f64 	%fd82, %fd76, %fd79, %fd81;
	fma.rn.f64 	%fd83, %fd78, %fd79, %fd82;
	add.f64 	%fd4, %fd80, %fd83;
	sub.f64 	%fd84, %fd80, %fd4;
	add.f64 	%fd5, %fd83, %fd84;
	fma.rn.f64 	%fd85, %fd4, 0d3FF71547652B82FE, 0d4338000000000000;
	{
	.reg .b32 %temp; 
	mov.b64 	{%r5, %temp}, %fd85;
	}
	mov.f64 	%fd86, 0dC338000000000000;
	add.rn.f64 	%fd87, %fd85, %fd86;
	fma.rn.f64 	%fd88, %fd87, 0dBFE62E42FEFA39EF, %fd4;
	fma.rn.f64 	%fd89, %fd87, 0dBC7ABC9E3B39803F, %fd88;
	fma.rn.f64 	%fd90, %fd89, 0d3E5ADE1569CE2BDF, 0d3E928AF3FCA213EA;
	fma.rn.f64 	%fd91, %fd90, %fd89, 0d3EC71DEE62401315;
	fma.rn.f64 	%fd92, %fd91, %fd89, 0d3EFA01997C89EB71;
	fma.rn.f64 	%fd93, %fd92, %fd89, 0d3F2A01A014761F65;
	fma.rn.f64 	%fd94, %fd93, %fd89, 0d3F56C16C1852B7AF;
	fma.rn.f64 	%fd95, %fd94, %fd89, 0d3F81111111122322;
	fma.rn.f64 	%fd96, %fd95, %fd89, 0d3FA55555555502A1;
	fma.rn.f64 	%fd97, %fd96, %fd89, 0d3FC5555555555511;
	fma.rn.f64 	%fd98, %fd97, %fd89, 0d3FE000000000000B;
	fma.rn.f64 	%fd99, %fd98, %fd89, 0d3FF0000000000000;
	fma.rn.f64 	%fd100, %fd99, %fd89, 0d3FF0000000000000;
	{
	.reg .b32 %temp; 
	mov.b64 	{%r6, %temp}, %fd100;
	}
	{
	.reg .b32 %temp; 
	mov.b64 	{%temp, %r7}, %fd100;
	}
	shl.b32 	%r33, %r5, 20;
	add.s32 	%r34, %r33, %r7;
	mov.b64 	%fd108, {%r6, %r34};
	{
	.reg .b32 %temp; 
	mov.b64 	{%temp, %r35}, %fd4;
	}
	mov.b32 	%f2, %r35;
	abs.f32 	%f1, %f2;
	setp.lt.f32 	%p4, %f1, 0f4086232B;
	@%p4 bra 	$L__BB38_5;
	setp.lt.f64 	%p5, %fd4, 0d0000000000000000;
	add.f64 	%fd101, %fd4, 0d7FF0000000000000;
	selp.f64 	%fd108, 0d0000000000000000, %fd101, %p5;
	setp.geu.f32 	%p6, %f1, 0f40874800;
	@%p6 bra 	$L__BB38_5;
	shr.u32 	%r36, %r5, 31;
	add.s32 	%r37, %r5, %r36;
	shr.s32 	%r38, %r37, 1;
	shl.b32 	%r39, %r38, 20;
	add.s32 	%r40, %r7, %r39;
	mov.b64 	%fd102, {%r6, %r40};
	sub.s32 	%r41, %r5, %r38;
	shl.b32 	%r42, %r41, 20;
	add.s32 	%r43, %r42, 1072693248;
	mov.b32 	%r44, 0;
	mov.b64 	%fd103, {%r44, %r43};
	mul.f64 	%fd108, %fd103, %fd102;
$L__BB38_5:
	abs.f64 	%fd104, %fd108;
	setp.eq.f64 	%p7, %fd104, 0d7FF0000000000000;
	fma.rn.f64 	%fd105, %fd108, %fd5, %fd108;
	selp.f64 	%fd106, %fd108, %fd105, %p7;
	st.param.f64 	[func_retval0], %fd106;
	ret;

}


// ===== COMPILED SASS (sm_100) =====

	.target	sm_100

	.elftype	@"ET_EXEC"


//--------------------- .note.nv.tkinfo           --------------------------
	.section	.note.nv.tkinfo,"",@"SHT_NOTE"
	.sectionflags	@"SHF_NOTE_NV_TKINFO"
	.tkinfo
        /*0018*/ 	.word	0x00000002
        /*0030*/ 	.string	""
        /*0030*/ 	.string	"ptxas"
        /*0030*/ 	.string	"Cuda compilation tools, release 13.0, V13.0.88"
        /*0030*/ 	.string	"Build cuda_13.0.r13.0/compiler.36424714_0"
        /*0030*/ 	.string	"-arch sm_100 -m 64 "



//--------------------- .note.nv.cuinfo           --------------------------
	.section	.note.nv.cuinfo,"",@"SHT_NOTE"
	.sectionflags	@"SHF_NOTE_NV_CUINFO"
        /*0018*/ 	.short	0x0002
        /*001a*/ 	.short	0x0064
        /*001c*/ 	.short	0x0082
	.zero		2


//--------------------- .nv.info                  --------------------------
	.section	.nv.info,"",@"SHT_CUDA_INFO"
	.align	4


	//----- nvinfo : EIATTR_REGCOUNT
	.align		4
        /*0000*/ 	.byte	0x04, 0x2f
        /*0002*/ 	.short	(.L_1 - .L_0)
	.align		4
.L_0:
        /*0004*/ 	.word	index@(_Z9GPUMatrixPfS_ii)
        /*0008*/ 	.word	0x0000000a


	//----- nvinfo : EIATTR_FRAME_SIZE
	.align		4
.L_1:
        /*000c*/ 	.byte	0x04, 0x11
        /*000e*/ 	.short	(.L_3 - .L_2)
	.align		4
.L_2:
        /*0010*/ 	.word	index@(_Z9GPUMatrixPfS_ii)
        /*0014*/ 	.word	0x00000000


	//----- nvinfo : EIATTR_REGCOUNT
	.align		4
.L_3:
        /*0018*/ 	.byte	0x04, 0x2f
        /*001a*/ 	.short	(.L_5 - .L_4)
	.align		4
.L_4:
        /*001c*/ 	.word	index@(_Z19GPUTransposedMatrixPfS_ii)
        /*0020*/ 	.word	0x0000000a


	//----- nvinfo : EIATTR_FRAME_SIZE
	.align		4
.L_5:
        /*0024*/ 	.byte	0x04, 0x11
        /*0026*/ 	.short	(.L_7 - .L_6)
	.align		4
.L_6:
        /*0028*/ 	.word	index@(_Z19GPUTransposedMatrixPfS_ii)
        /*002c*/ 	.word	0x00000000


	//----- nvinfo : EIATTR_REGCOUNT
	.align		4
.L_7:
        /*0030*/ 	.byte	0x04, 0x2f
        /*0032*/ 	.short	(.L_9 - .L_8)
	.align		4
.L_8:
        /*0034*/ 	.word	index@(_Z20GPUSetRowMatrixToRowPfS_iimm)
        /*0038*/ 	.word	0x0000000a


	//----- nvinfo : EIATTR_FRAME_SIZE
	.align		4
.L_9:
        /*003c*/ 	.byte	0x04, 0x11
        /*003e*/ 	.short	(.L_11 - .L_10)
	.align		4
.L_10:
        /*0040*/ 	.word	index@(_Z20GPUSetRowMatrixToRowPfS_iimm)
        /*0044*/ 	.word	0x00000000


	//----- nvinfo : EIATTR_REGCOUNT
	.align		4
.L_11:
        /*0048*/ 	.byte	0x04, 0x2f
        /*004a*/ 	.short	(.L_13 - .L_12)
	.align		4
.L_12:
        /*004c*/ 	.word	index@(_Z23GPUSetRowMatrixToColumnPfS_iimm)
        /*0050*/ 	.word	0x0000000a


	//----- nvinfo : EIATTR_FRAME_SIZE
	.align		4
.L_13:
        /*0054*/ 	.byte	0x04, 0x11
        /*0056*/ 	.short	(.L_15 - .L_14)
	.align		4
.L_14:
        /*0058*/ 	.word	index@(_Z23GPUSetRowMatrixToColumnPfS_iimm)
        /*005c*/ 	.word	0x00000000


	//----- nvinfo : EIATTR_REGCOUNT
	.align		4
.L_15:
        /*0060*/ 	.byte	0x04, 0x2f
        /*0062*/ 	.short	(.L_17 - .L_16)
	.align		4
.L_16:
        /*0064*/ 	.word	index@(_Z20GPUSetColMatrixToRowPfS_iimm)
        /*0068*/ 	.word	0x0000000a


	//----- nvinfo : EIATTR_FRAME_SIZE
	.align		4
.L_17:
        /*006c*/ 	.byte	0x04, 0x11
        /*006e*/ 	.short	(.L_19 - .L_18)
	.align		4
.L_18:
        /*0070*/ 	.word	index@(_Z20GPUSetColMatrixToRowPfS_iimm)
        /*0074*/ 	.word	0x00000000


	//----- nvinfo : EIATTR_REGCOUNT
	.align		4
.L_19:
        /*0078*/ 	.byte	0x04, 0x2f
        /*007a*/ 	.short	(.L_21 - .L_20)
	.align		4
.L_20:
        /*007c*/ 	.word	index@(_Z6GPUDotPfS_S_iii)
        /*0080*/ 	.word	0x00000020


	//----- nvinfo : EIATTR_FRAME_SIZE
	.align		4
.L_21:
        /*0084*/ 	.byte	0x04, 0x11
        /*0086*/ 	.short	(.L_23 - .L_22)
	.align		4
.L_22:
        /*0088*/ 	.word	index@(_Z6GPUDotPfS_S_iii)
        /*008c*/ 	.word	0x00000000


	//----- nvinfo : EIATTR_REGCOUNT
	.align		4
.L_23:
        /*0090*/ 	.byte	0x04, 0x2f
        /*0092*/ 	.short	(.L_25 - .L_24)
	.align		4
.L_24:
        /*0094*/ 	.word	index@(_Z6GPUMaxPfS_fii)
        /*0098*/ 	.word	0x0000000a


	//----- nvinfo : EIATTR_FRAME_SIZE
	.align		4
.L_25:
        /*009c*/ 	.byte	0x04, 0x11
        /*009e*/ 	.short	(.L_27 - .L_26)
	.align		4
.L_26:
        /*00a0*/ 	.word	index@(_Z6GPUMaxPfS_fii)
        /*00a4*/ 	.word	0x00000000


	//----- nvinfo : EIATTR_REGCOUNT
	.align		4
.L_27:
        /*00a8*/ 	.byte	0x04, 0x2f
        /*00aa*/ 	.short	(.L_29 - .L_28)
	.align		4
.L_28:
        /*00ac*/ 	.word	index@(_Z9GPURowMaxPfS_ii)
        /*00b0*/ 	.word	0x00000020


	//----- nvinfo : EIATTR_FRAME_SIZE
	.align		4
.L_29:
        /*00b4*/ 	.byte	0x04, 0x11
        /*00b6*/ 	.short	(.L_31 - .L_30)
	.align		4
.L_30:
        /*00b8*/ 	.word	index@(_Z9GPURowMaxPfS_ii)
        /*00bc*/ 	.word	0x00000000


	//----- nvinfo : EIATTR_REGCOUNT
	.align		4
.L_31:
        /*00c0*/ 	.byte	0x04, 0x2f
        /*00c2*/ 	.short	(.L_33 - .L_32)
	.align		4
.L_32:
        /*00c4*/ 	.word	index@(_Z12GPURowArgmaxPfS_ii)
        /*00c8*/ 	.word	0x0000001f


	//----- nvinfo : EIATTR_FRAME_SIZE
	.align		4
.L_33:
        /*00cc*/ 	.byte	0x04, 0x11
        /*00ce*/ 	.short	(.L_35 - .L_34)
	.align		4
.L_34:
        /*00d0*/ 	.word	index@(_Z12GPURowArgmaxPfS_ii)
        /*00d4*/ 	.word	0x00000000


	//----- nvinfo : EIATTR_REGCOUNT
	.align		4
.L_35:
        /*00d8*/ 	.byte	0x04, 0x2f
        /*00da*/ 	.short	(.L_37 - .L_36)
	.align		4
.L_36:
        /*00dc*/ 	.word	index@(_Z12GPUMatrixSumPfS_ii)
        /*00e0*/ 	.word	0x00000012


	//----- nvinfo : EIATTR_FRAME_SIZE
	.align		4
.L_37:
        /*00e4*/ 	.byte	0x04, 0x11
        /*00e6*/ 	.short	(.L_39 - .L_38)
	.align		4
.L_38:
        /*00e8*/ 	.word	index@(_Z12GPUMatrixSumPfS_ii)
        /*00ec*/ 	.word	0x00000000


	//----- nvinfo : EIATTR_REGCOUNT
	.align		4
.L_39:
        /*00f0*/ 	.byte	0x04, 0x2f
        /*00f2*/ 	.short	(.L_41 - .L_40)
	.align		4
.L_40:
        /*00f4*/ 	.word	index@(_Z9GPURowSumPfS_ii)
        /*00f8*/ 	.word	0x00000016


	//----- nvinfo : EIATTR_FRAME_SIZE
	.align		4
.L_41:
        /*00fc*/ 	.byte	0x04, 0x11
        /*00fe*/ 	.short	(.L_43 - .L_42)
	.align		4
.L_42:
        /*0100*/ 	.word	index@(_Z9GPURowSumPfS_ii)
        /*0104*/ 	.word	0x00000000


	//----- nvinfo : EIATTR_REGCOUNT
	.align		4
.L_43:
        /*0108*/ 	.byte	0x04, 0x2f
        /*010a*/ 	.short	(.L_45 - .L_44)
	.align		4
.L_44:
        /*010c*/ 	.word	index@(_Z9GPUColSumPfS_ii)
        /*0110*/ 	.word	0x0000001c


	//----- nvinfo : EIATTR_FRAME_SIZE
	.align		4
.L_45:
        /*0114*/ 	.byte	0x04, 0x11
        /*0116*/ 	.short	(.L_47 - .L_46)
	.align		4
.L_46:
        /*0118*/ 	.word	index@(_Z9GPUColSumPfS_ii)
        /*011c*/ 	.word	0x00000000


	//----- nvinfo : EIATTR_REGCOUNT
	.align		4
.L_47:
        /*0120*/ 	.byte	0x04, 0x2f
        /*0122*/ 	.short	(.L_49 - .L_48)
	.align		4
.L_48:
        /*0124*/ 	.word	index@(_Z12GPUAddMatrixPfS_ii)
        /*0128*/ 	.word	0x0000000a


	//----- nvinfo : EIATTR_FRAME_SIZE
	.align		4
.L_49:
        /*012c*/ 	.byte	0x04, 0x11
        /*012e*/ 	.short	(.L_51 - .L_50)
	.align		4
.L_50:
        /*0130*/ 	.word	index@(_Z12GPUAddMatrixPfS_ii)
        /*0134*/ 	.word	0x00000000


	//----- nvinfo : EIATTR_REGCOUNT
	.align		4
.L_51:
        /*0138*/ 	.byte	0x04, 0x2f
        /*013a*/ 	.short	(.L_53 - .L_52)
	.align		4
.L_52:
        /*013c*/ 	.word	index@(_Z15GPUAddMatriciesPfS_S_ii)
        /*0140*/ 	.word	0x0000000c


	//----- nvinfo : EIATTR_FRAME_SIZE
	.align		4
.L_53:
        /*0144*/ 	.byte	0x04, 0x11
        /*0146*/ 	.short	(.L_55 - .L_54)
	.align		4
.L_54:
        /*0148*/ 	.word	index@(_Z15GPUAddMatriciesPfS_S_ii)
        /*014c*/ 	.word	0x00000000


	//----- nvinfo : EIATTR_REGCOUNT
	.align		4
.L_55:
        /*0150*/ 	.byte	0x04, 0x2f
        /*0152*/ 	.short	(.L_57 - .L_56)
	.align		4
.L_56:
        /*0154*/ 	.word	index@(_Z11GPUAddValuePfS_fii)
        /*0158*/ 	.word	0x0000000a


	//----- nvinfo : EIATTR_FRAME_SIZE
	.align		4
.L_57:
        /*015c*/ 	.byte	0x04, 0x11
        /*015e*/ 	.short	(.L_59 - .L_58)
	.align		4
.L_58:
        /*0160*/ 	.word	index@(_Z11GPUAddValuePfS_fii)
        /*0164*/ 	.word	0x00000000


	//----- nvinfo : EIATTR_REGCOUNT
	.align		4
.L_59:
        /*0168*/ 	.byte	0x04, 0x2f
        /*016a*/ 	.short	(.L_61 - .L_60)
	.align		4
.L_60:
        /*016c*/ 	.word	index@(_Z15GPUAddSingleRowPfS_ii)
        /*0170*/ 	.word	0x0000000c


	//----- nvinfo : EIATTR_FRAME_SIZE
	.align		4
.L_61:
        /*0174*/ 	.byte	0x04, 0x11
        /*0176*/ 	.short	(.L_63 - .L_62)
	.align		4
.L_62:
        /*0178*/ 	.word	index@(_Z15GPUAddSingleRowPfS_ii)
        /*017c*/ 	.word	0x00000000


	//----- nvinfo : EIATTR_REGCOUNT
	.align		4
.L_63:
        /*0180*/ 	.byte	0x04, 0x2f
        /*0182*/ 	.short	(.L_65 - .L_64)
	.align		4
.L_64:
        /*0184*/ 	.word	index@(_Z21GPUSubstractMatriciesPfS_S_ii)
        /*0188*/ 	.word	0x0000000c


	//----- nvinfo : EIATTR_FRAME_SIZE
	.align		4
.L_65:
        /*018c*/ 	.byte	0x04, 0x11
        /*018e*/ 	.short	(.L_67 - .L_66)
	.align		4
.L_66:
        /*0190*/ 	.word	index@(_Z21GPUSubstractMatriciesPfS_S_ii)
        /*0194*/ 	.word	0x00000000


	//----- nvinfo : EIATTR_REGCOUNT
	.align		4
.L_67:
        /*0198*/ 	.byte	0x04, 0x2f
        /*019a*/ 	.short	(.L_69 - .L_68)
	.align		4
.L_68:
        /*019c*/ 	.word	index@(_Z31GPUSubstractMatrixFromRowValuesPfS_S_ii)
        /*01a0*/ 	.word	0x0000000c


	//----- nvinfo : EIATTR_FRAME_SIZE
	.align		4
.L_69:
        /*01a4*/ 	.byte	0x04, 0x11
        /*01a6*/ 	.short	(.L_71 - .L_70)
	.align		4
.L_70:
        /*01a8*/ 	.word	index@(_Z31GPUSubstractMatrixFromRowValuesPfS_S_ii)
        /*01ac*/ 	.word	0x00000000


	//----- nvinfo : EIATTR_REGCOUNT
	.align		4
.L_71:
        /*01b0*/ 	.byte	0x04, 0x2f
        /*01b2*/ 	.short	(.L_73 - .L_72)
	.align		4
.L_72:
        /*01b4*/ 	.word	index@(_Z27GPUSubstractValueFromMatrixPfS_fii)
        /*01b8*/ 	.word	0x0000000a


	//----- nvinfo : EIATTR_FRAME_SIZE
	.align		4
.L_73:
        /*01bc*/ 	.byte	0x04, 0x11
        /*01be*/ 	.short	(.L_75 - .L_74)
	.align		4
.L_74:
        /*01c0*/ 	.word	index@(_Z27GPUSubstractValueFromMatrixPfS_fii)
        /*01c4*/ 	.word	0x00000000


	//----- nvinfo : EIATTR_REGCOUNT
	.align		4
.L_75:
        /*01c8*/ 	.byte	0x04, 0x2f
        /*01ca*/ 	.short	(.L_77 - .L_76)
	.align		4
.L_76:
        /*01cc*/ 	.word	index@(_Z38GPUSubstractMatrixFromValueAtMatrixIdxPfS_fii)
        /*01d0*/ 	.word	0x0000000a


	//----- nvinfo : EIATTR_FRAME_SIZE
	.align		4
.L_77:
        /*01d4*/ 	.byte	0x04, 0x11
        /*01d6*/ 	.short	(.L_79 - .L_78)
	.align		4
.L_78:
        /*01d8*/ 	.word	index@(_Z38GPUSubstractMatrixFromValueAtMatrixIdxPfS_fii)
        /*01dc*/ 	.word	0x00000000


	//----- nvinfo : EIATTR_REGCOUNT
	.align		4
.L_79:
        /*01e0*/ 	.byte	0x04, 0x2f
        /*01e2*/ 	.short	(.L_81 - .L_80)
	.align		4
.L_80:
        /*01e4*/ 	.word	index@(_Z16GPUMatriciesMultPfS_S_ii)
        /*01e8*/ 	.word	0x0000000c


	//----- nvinfo : EIATTR_FRAME_SIZE
	.align		4
.L_81:
        /*01ec*/ 	.byte	0x04, 0x11
        /*01ee*/ 	.short	(.L_83 - .L_82)
	.align		4
.L_82:
        /*01f0*/ 	.word	index@(_Z16GPUMatriciesMultPfS_S_ii)
        /*01f4*/ 	.word	0x00000000


	//----- nvinfo : EIATTR_REGCOUNT
	.align		4
.L_83:
        /*01f8*/ 	.byte	0x04, 0x2f
        /*01fa*/ 	.short	(.L_85 - .L_84)
	.align		4
.L_84:
        /*01fc*/ 	.word	index@(_Z14GPUMultByValuePfS_fii)
        /*0200*/ 	.word	0x0000000a


	//----- nvinfo : EIATTR_FRAME_SIZE
	.align		4
.L_85:
        /*0204*/ 	.byte	0x04, 0x11
        /*0206*/ 	.short	(.L_87 - .L_86)
	.align		4
.L_86:
        /*0208*/ 	.word	index@(_Z14GPUMultByValuePfS_fii)
        /*020c*/ 	.word	0x00000000


	//----- nvinfo : EIATTR_REGCOUNT
	.align		4
.L_87:
        /*0210*/ 	.byte	0x04, 0x2f
        /*0212*/ 	.short	(.L_89 - .L_88)
	.align		4
.L_88:
        /*0214*/ 	.word	index@(_Z22GPUDivideMatrixByValuePfS_fii)
        /*0218*/ 	.word	0x00000010


	//----- nvinfo : EIATTR_FRAME_SIZE
	.align		4
.L_89:
        /*021c*/ 	.byte	0x04, 0x11
        /*021e*/ 	.short	(.L_91 - .L_90)
	.align		4
.L_90:
        /*0220*/ 	.word	index@($__internal_5_$__cuda_sm3x_div_rn_noftz_f32_slowpath)
        /*0224*/ 	.word	0x00000000


	//----- nvinfo : EIATTR_FRAME_SIZE
	.align		4
.L_91:
        /*0228*/ 	.byte	0x04, 0x11
        /*022a*/ 	.short	(.L_93 - .L_92)
	.align		4
.L_92:
        /*022c*/ 	.word	index@(_Z22GPUDivideMatrixByValuePfS_fii)
        /*0230*/ 	.word	0x00000000


	//----- nvinfo : EIATTR_REGCOUNT
	.align		4
.L_93:
        /*0234*/ 	.byte	0x04, 0x2f
        /*0236*/ 	.short	(.L_95 - .L_94)
	.align		4
.L_94:
        /*0238*/ 	.word	index@(_Z20GPUDivideMatrixByRowPfS_S_ii)
        /*023c*/ 	.word	0x00000010


	//----- nvinfo : EIATTR_FRAME_SIZE
	.align		4
.L_95:
        /*0240*/ 	.byte	0x04, 0x11
        /*0242*/ 	.short	(.L_97 - .L_96)
	.align		4
.L_96:
        /*0244*/ 	.word	index@($__internal_4_$__cuda_sm3x_div_rn_noftz_f32_slowpath)
        /*0248*/ 	.word	0x00000000


	//----- nvinfo : EIATTR_FRAME_SIZE
	.align		4
.L_97:
        /*024c*/ 	.byte	0x04, 0x11
        /*024e*/ 	.short	(.L_99 - .L_98)
	.align		4
.L_98:
        /*0250*/ 	.word	index@(_Z20GPUDivideMatrixByRowPfS_S_ii)
        /*0254*/ 	.word	0x00000000


	//----- nvinfo : EIATTR_REGCOUNT
	.align		4
.L_99:
        /*0258*/ 	.byte	0x04, 0x2f
        /*025a*/ 	.short	(.L_101 - .L_100)
	.align		4
.L_100:
        /*025c*/ 	.word	index@(_Z17GPUDivideMatricesPfS_S_ii)
        /*0260*/ 	.word	0x00000010


	//----- nvinfo : EIATTR_FRAME_SIZE
	.align		4
.L_101:
        /*0264*/ 	.byte	0x04, 0x11
        /*0266*/ 	.short	(.L_103 - .L_102)
	.align		4
.L_102:
        /*0268*/ 	.word	index@($__internal_3_$__cuda_sm3x_div_rn_noftz_f32_slowpath)
        /*026c*/ 	.word	0x00000000


	//----- nvinfo : EIATTR_FRAME_SIZE
	.align		4
.L_103:
        /*0270*/ 	.byte	0x04, 0x11
        /*0272*/ 	.short	(.L_105 - .L_104)
	.align		4
.L_104:
        /*0274*/ 	.word	index@(_Z17GPUDivideMatricesPfS_S_ii)
        /*0278*/ 	.word	0x00000000


	//----- nvinfo : EIATTR_REGCOUNT
	.align		4
.L_105:
        /*027c*/ 	.byte	0x04, 0x2f
        /*027e*/ 	.short	(.L_107 - .L_106)
	.align		4
.L_106:
        /*0280*/ 	.word	index@(_Z13GPUSqrtMatrixPfS_ii)
        /*0284*/ 	.word	0x0000000c


	//----- nvinfo : EIATTR_FRAME_SIZE
	.align		4
.L_107:
        /*0288*/ 	.byte	0x04, 0x11
        /*028a*/ 	.short	(.L_109 - .L_108)
	.align		4
.L_108:
        /*028c*/ 	.word	index@($__internal_2_$__cuda_sm20_sqrt_rn_f32_slowpath)
        /*0290*/ 	.word	0x00000000


	//----- nvinfo : EIATTR_FRAME_SIZE
	.align		4
.L_109:
        /*0294*/ 	.byte	0x04, 0x11
        /*0296*/ 	.short	(.L_111 - .L_110)
	.align		4
.L_110:
        /*0298*/ 	.word	index@(_Z13GPUSqrtMatrixPfS_ii)
        /*029c*/ 	.word	0x00000000


	//----- nvinfo : EIATTR_REGCOUNT
	.align		4
.L_111:
        /*02a0*/ 	.byte	0x04, 0x2f
        /*02a2*/ 	.short	(.L_113 - .L_112)
	.align		4
.L_112:
        /*02a4*/ 	.word	index@(_Z14GPUPowerMatrixPfS_fii)
        /*02a8*/ 	.word	0x0000000f


	//----- nvinfo : EIATTR_FRAME_SIZE
	.align		4
.L_113:
        /*02ac*/ 	.byte	0x04, 0x11
        /*02ae*/ 	.short	(.L_115 - .L_114)
	.align		4
.L_114:
        /*02b0*/ 	.word	index@(_Z14GPUPowerMatrixPfS_fii)
        /*02b4*/ 	.word	0x00000000


	//----- nvinfo : EIATTR_REGCOUNT
	.align		4
.L_115:
        /*02b8*/ 	.byte	0x04, 0x2f
        /*02ba*/ 	.short	(.L_117 - .L_116)
	.align		4
.L_116:
        /*02bc*/ 	.word	index@(_Z33GPUSetZeroIfMatrixValueIsNegativePfS_ii)
        /*02c0*/ 	.word	0x00000008


	//----- nvinfo : EIATTR_FRAME_SIZE
	.align		4
.L_117:
        /*02c4*/ 	.byte	0x04, 0x11
        /*02c6*/ 	.short	(.L_119 - .L_118)
	.align		4
.L_118:
        /*02c8*/ 	.word	index@(_Z33GPUSetZeroIfMatrixValueIsNegativePfS_ii)
        /*02cc*/ 	.word	0x00000000


	//----- nvinfo : EIATTR_REGCOUNT
	.align		4
.L_119:
        /*02d0*/ 	.byte	0x04, 0x2f
        /*02d2*/ 	.short	(.L_121 - .L_120)
	.align		4
.L_120:
        /*02d4*/ 	.word	index@(_Z6GPUExpPfS_ii)
        /*02d8*/ 	.word	0x0000001c


	//----- nvinfo : EIATTR_FRAME_SIZE
	.align		4
.L_121:
        /*02dc*/ 	.byte	0x04, 0x11
        /*02de*/ 	.short	(.L_123 - .L_122)
	.align		4
.L_122:
        /*02e0*/ 	.word	index@($_Z6GPUExpPfS_ii$__internal_accurate_pow)
        /*02e4*/ 	.word	0x00000000


	//----- nvinfo : EIATTR_FRAME_SIZE
	.align		4
.L_123:
        /*02e8*/ 	.byte	0x04, 0x11
        /*02ea*/ 	.short	(.L_125 - .L_124)
	.align		4
.L_124:
        /*02ec*/ 	.word	index@(_Z6GPUExpPfS_ii)
        /*02f0*/ 	.word	0x00000000


	//----- nvinfo : EIATTR_REGCOUNT
	.align		4
.L_125:
        /*02f4*/ 	.byte	0x04, 0x2f
        /*02f6*/ 	.short	(.L_127 - .L_126)
	.align		4
.L_126:
        /*02f8*/ 	.word	index@(_Z7GPUClipPfS_ffii)
        /*02fc*/ 	.word	0x0000000a


	//----- nvinfo : EIATTR_FRAME_SIZE
	.align		4
.L_127:
        /*0300*/ 	.byte	0x04, 0x11
        /*0302*/ 	.short	(.L_129 - .L_128)
	.align		4
.L_128:
        /*0304*/ 	.word	index@(_Z7GPUClipPfS_ffii)
        /*0308*/ 	.word	0x00000000


	//----- nvinfo : EIATTR_REGCOUNT
	.align		4
.L_129:
        /*030c*/ 	.byte	0x04, 0x2f
        /*030e*/ 	.short	(.L_131 - .L_130)
	.align		4
.L_130:
        /*0310*/ 	.word	index@(_Z31GPUGetValuesAccordingToMatricesPfS_S_ii)
        /*0314*/ 	.word	0x0000000c


	//----- nvinfo : EIATTR_FRAME_SIZE
	.align		4
.L_131:
        /*0318*/ 	.byte	0x04, 0x11
        /*031a*/ 	.short	(.L_133 - .L_132)
	.align		4
.L_132:
        /*031c*/ 	.word	index@(_Z31GPUGetValuesAccordingToMatricesPfS_S_ii)
        /*0320*/ 	.word	0x00000000


	//----- nvinfo : EIATTR_REGCOUNT
	.align		4
.L_133:
        /*0324*/ 	.byte	0x04, 0x2f
        /*0326*/ 	.short	(.L_135 - .L_134)
	.align		4
.L_134:
        /*0328*/ 	.word	index@(_Z14GPUNegativeLogPfS_ii)
        /*032c*/ 	.word	0x0000000c


	//----- nvinfo : EIATTR_FRAME_SIZE
	.align		4
.L_135:
        /*0330*/ 	.byte	0x04, 0x11
        /*0332*/ 	.short	(.L_137 - .L_136)
	.align		4
.L_136:
        /*0334*/ 	.word	index@(_Z14GPUNegativeLogPfS_ii)
        /*0338*/ 	.word	0x00000000


	//----- nvinfo : EIATTR_REGCOUNT
	.align		4
.L_137:
        /*033c*/ 	.byte	0x04, 0x2f
        /*033e*/ 	.short	(.L_139 - .L_138)
	.align		4
.L_138:
        /*0340*/ 	.word	index@(_Z6GPUAbsPfS_ii)
        /*0344*/ 	.word	0x0000000a


	//----- nvinfo : EIATTR_FRAME_SIZE
	.align		4
.L_139:
        /*0348*/ 	.byte	0x04, 0x11
        /*034a*/ 	.short	(.L_141 - .L_140)
	.align		4
.L_140:
        /*034c*/ 	.word	index@(_Z6GPUAbsPfS_ii)
        /*0350*/ 	.word	0x00000000


	//----- nvinfo : EIATTR_REGCOUNT
	.align		4
.L_141:
        /*0354*/ 	.byte	0x04, 0x2f
        /*0356*/ 	.short	(.L_143 - .L_142)
	.align		4
.L_142:
        /*0358*/ 	.word	index@(_Z25GPUCompareMatrixAndVectorPfS_S_ii)
        /*035c*/ 	.word	0x0000000e


	//----- nvinfo : EIATTR_FRAME_SIZE
	.align		4
.L_143:
        /*0360*/ 	.byte	0x04, 0x11
        /*0362*/ 	.short	(.L_145 - .L_144)
	.align		4
.L_144:
        /*0364*/ 	.word	index@(_Z25GPUCompareMatrixAndVectorPfS_S_ii)
        /*0368*/ 	.word	0x00000000


	//----- nvinfo : EIATTR_REGCOUNT
	.align		4
.L_145:
        /*036c*/ 	.byte	0x04, 0x2f
        /*036e*/ 	.short	(.L_147 - .L_146)
	.align		4
.L_146:
        /*0370*/ 	.word	index@(_Z15GPUOneHotEncodePfS_ii)
        /*0374*/ 	.word	0x0000000c


	//----- nvinfo : EIATTR_FRAME_SIZE
	.align		4
.L_147:
        /*0378*/ 	.byte	0x04, 0x11
        /*037a*/ 	.short	(.L_149 - .L_148)
	.align		4
.L_148:
        /*037c*/ 	.word	index@(_Z15GPUOneHotEncodePfS_ii)
        /*0380*/ 	.word	0x00000000


	//----- nvinfo : EIATTR_REGCOUNT
	.align		4
.L_149:
        /*0384*/ 	.byte	0x04, 0x2f
        /*0386*/ 	.short	(.L_151 - .L_150)
	.align		4
.L_150:
        /*0388*/ 	.word	index@(_Z12GPUEyeVectorPfS_ii)
        /*038c*/ 	.word	0x0000000a


	//----- nvinfo : EIATTR_FRAME_SIZE
	.align		4
.L_151:
        /*0390*/ 	.byte	0x04, 0x11
        /*0392*/ 	.short	(.L_153 - .L_152)
	.align		4
.L_152:
        /*0394*/ 	.word	index@(_Z12GPUEyeVectorPfS_ii)
        /*0398*/ 	.word	0x00000000


	//----- nvinfo : EIATTR_REGCOUNT
	.align		4
.L_153:
        /*039c*/ 	.byte	0x04, 0x2f
        /*039e*/ 	.short	(.L_155 - .L_154)
	.align		4
.L_154:
        /*03a0*/ 	.word	index@(_Z7GPUMeanPfS_i)
        /*03a4*/ 	.word	0x00000012


	//----- nvinfo : EIATTR_FRAME_SIZE
	.align		4
.L_155:
        /*03a8*/ 	.byte	0x04, 0x11
        /*03aa*/ 	.short	(.L_157 - .L_156)
	.align		4
.L_156:
        /*03ac*/ 	.word	index@($__internal_1_$__cuda_sm3x_div_rn_noftz_f32_slowpath)
        /*03b0*/ 	.word	0x00000000


	//----- nvinfo : EIATTR_FRAME_SIZE
	.align		4
.L_157:
        /*03b4*/ 	.byte	0x04, 0x11
        /*03b6*/ 	.short	(.L_159 - .L_158)
	.align		4
.L_158:
        /*03b8*/ 	.word	index@(_Z7GPUMeanPfS_i)
        /*03bc*/ 	.word	0x00000000


	//----- nvinfo : EIATTR_REGCOUNT
	.align		4
.L_159:
        /*03c0*/ 	.byte	0x04, 0x2f
        /*03c2*/ 	.short	(.L_161 - .L_160)
	.align		4
.L_160:
        /*03c4*/ 	.word	index@(_Z10GPUColMeanPfS_i)
        /*03c8*/ 	.word	0x00000012


	//----- nvinfo : EIATTR_FRAME_SIZE
	.align		4
.L_161:
        /*03cc*/ 	.byte	0x04, 0x11
        /*03ce*/ 	.short	(.L_163 - .L_162)
	.align		4
.L_162:
        /*03d0*/ 	.word	index@($__internal_0_$__cuda_sm3x_div_rn_noftz_f32_slowpath)
        /*03d4*/ 	.word	0x00000000


	//----- nvinfo : EIATTR_FRAME_SIZE
	.align		4
.L_163:
        /*03d8*/ 	.byte	0x04, 0x11
        /*03da*/ 	.short	(.L_165 - .L_164)
	.align		4
.L_164:
        /*03dc*/ 	.word	index@(_Z10GPUColMeanPfS_i)
        /*03e0*/ 	.word	0x00000000


	//----- nvinfo : EIATTR_MIN_STACK_SIZE
	.align		4
.L_165:
        /*03e4*/ 	.byte	0x04, 0x12
        /*03e6*/ 	.short	(.L_167 - .L_166)
	.align		4
.L_166:
        /*03e8*/ 	.word	index@(_Z10GPUColMeanPfS_i)
        /*03ec*/ 	.word	0x00000000


	//----- nvinfo : EIATTR_MIN_STACK_SIZE
	.align		4
.L_167:
        /*03f0*/ 	.byte	0x04, 0x12
        /*03f2*/ 	.short	(.L_169 - .L_168)
	.align		4
.L_168:
        /*03f4*/ 	.word	index@(_Z7GPUMeanPfS_i)
        /*03f8*/ 	.word	0x00000000


	//----- nvinfo : EIATTR_MIN_STACK_SIZE
	.align		4
.L_169:
        /*03fc*/ 	.byte	0x04, 0x12
        /*03fe*/ 	.short	(.L_171 - .L_170)
	.align		4
.L_170:
        /*0400*/ 	.word	index@(_Z12GPUEyeVectorPfS_ii)
        /*0404*/ 	.word	0x00000000


	//----- nvinfo : EIATTR_MIN_STACK_SIZE
	.align		4
.L_171:
        /*0408*/ 	.byte	0x04, 0x12
        /*040a*/ 	.short	(.L_173 - .L_172)
	.align		4
.L_172:
        /*040c*/ 	.word	index@(_Z15GPUOneHotEncodePfS_ii)
        /*0410*/ 	.word	0x00000000


	//----- nvinfo : EIATTR_MIN_STACK_SIZE
	.align		4
.L_173:
        /*0414*/ 	.byte	0x04, 0x12
        /*0416*/ 	.short	(.L_175 - .L_174)
	.align		4
.L_174:
        /*0418*/ 	.word	index@(_Z25GPUCompareMatrixAndVectorPfS_S_ii)
        /*041c*/ 	.word	0x00000000


	//----- nvinfo : EIATTR_MIN_STACK_SIZE
	.align		4
.L_175:
        /*0420*/ 	.byte	0x04, 0x12
        /*0422*/ 	.short	(.L_177 - .L_176)
	.align		4
.L_176:
        /*0424*/ 	.word	index@(_Z6GPUAbsPfS_ii)
        /*0428*/ 	.word	0x00000000


	//----- nvinfo : EIATTR_MIN_STACK_SIZE
	.align		4
.L_177:
        /*042c*/ 	.byte	0x04, 0x12
        /*042e*/ 	.short	(.L_179 - .L_178)
	.align		4
.L_178:
        /*0430*/ 	.word	index@(_Z14GPUNegativeLogPfS_ii)
        /*0434*/ 	.word	0x00000000


	//----- nvinfo : EIATTR_MIN_STACK_SIZE
	.align		4
.L_179:
        /*0438*/ 	.byte	0x04, 0x12
        /*043a*/ 	.short	(.L_181 - .L_180)
	.align		4
.L_180:
        /*043c*/ 	.word	index@(_Z31GPUGetValuesAccordingToMatricesPfS_S_ii)
        /*0440*/ 	.word	0x00000000


	//----- nvinfo : EIATTR_MIN_STACK_SIZE
	.align		4
.L_181:
        /*0444*/ 	.byte	0x04, 0x12
        /*0446*/ 	.short	(.L_183 - .L_182)
	.align		4
.L_182:
        /*0448*/ 	.word	index@(_Z7GPUClipPfS_ffii)
        /*044c*/ 	.word	0x00000000


	//----- nvinfo : EIATTR_MIN_STACK_SIZE
	.align		4
.L_183:
        /*0450*/ 	.byte	0x04, 0x12
        /*0452*/ 	.short	(.L_185 - .L_184)
	.align		4
.L_184:
        /*0454*/ 	.word	index@(_Z6GPUExpPfS_ii)
        /*0458*/ 	.word	0x00000000


	//----- nvinfo : EIATTR_MIN_STACK_SIZE
	.align		4
.L_185:
        /*045c*/ 	.byte	0x04, 0x12
        /*045e*/ 	.short	(.L_187 - .L_186)
	.align		4
.L_186:
        /*0460*/ 	.word	index@(_Z33GPUSetZeroIfMatrixValueIsNegativePfS_ii)
        /*0464*/ 	.word	0x00000000


	//----- nvinfo : EIATTR_MIN_STACK_SIZE
	.align		4
.L_187:
        /*0468*/ 	.byte	0x04, 0x12
        /*046a*/ 	.short	(.L_189 - .L_188)
	.align		4
.L_188:
        /*046c*/ 	.word	index@(_Z14GPUPowerMatrixPfS_fii)
        /*0470*/ 	.word	0x00000000


	//----- nvinfo : EIATTR_MIN_STACK_SIZE
	.align		4
.L_189:
        /*0474*/ 	.byte	0x04, 0x12
        /*0476*/ 	.short	(.L_191 - .L_190)
	.align		4
.L_190:
        /*0478*/ 	.word	index@(_Z13GPUSqrtMatrixPfS_ii)
        /*047c*/ 	.word	0x00000000


	//----- nvinfo : EIATTR_MIN_STACK_SIZE
	.align		4
.L_191:
        /*0480*/ 	.byte	0x04, 0x12
        /*0482*/ 	.short	(.L_193 - .L_192)
	.align		4
.L_192:
        /*0484*/ 	.word	index@(_Z17GPUDivideMatricesPfS_S_ii)
        /*0488*/ 	.word	0x00000000


	//----- nvinfo : EIATTR_MIN_STACK_SIZE
	.align		4
.L_193:
        /*048c*/ 	.byte	0x04, 0x12
        /*048e*/ 	.short	(.L_195 - .L_194)
	.align		4
.L_194:
        /*0490*/ 	.word	index@(_Z20GPUDivideMatrixByRowPfS_S_ii)
        /*0494*/ 	.word	0x00000000


	//----- nvinfo : EIATTR_MIN_STACK_SIZE
	.align		4
.L_195:
        /*0498*/ 	.byte	0x04, 0x12
        /*049a*/ 	.short	(.L_197 - .L_196)
	.align		4
.L_196:
        /*049c*/ 	.word	index@(_Z22GPUDivideMatrixByValuePfS_fii)
        /*04a0*/ 	.word	0x00000000


	//----- nvinfo : EIATTR_MIN_STACK_SIZE
	.align		4
.L_197:
        /*04a4*/ 	.byte	0x04, 0x12
        /*04a6*/ 	.short	(.L_199 - .L_198)
	.align		4
.L_198:
        /*04a8*/ 	.word	index@(_Z14GPUMultByValuePfS_fii)
        /*04ac*/ 	.word	0x00000000


	//----- nvinfo : EIATTR_MIN_STACK_SIZE
	.align		4
.L_199:
        /*04b0*/ 	.byte	0x04, 0x12
        /*04b2*/ 	.short	(.L_201 - .L_200)
	.align		4
.L_200:
        /*04b4*/ 	.word	index@(_Z16GPUMatriciesMultPfS_S_ii)
        /*04b8*/ 	.word	0x00000000


	//----- nvinfo : EIATTR_MIN_STACK_SIZE
	.align		4
.L_201:
        /*04bc*/ 	.byte	0x04, 0x12
        /*04be*/ 	.short	(.L_203 - .L_202)
	.align		4
.L_202:
        /*04c0*/ 	.word	index@(_Z38GPUSubstractMatrixFromValueAtMatrixIdxPfS_fii)
        /*04c4*/ 	.word	0x00000000


	//----- nvinfo : EIATTR_MIN_STACK_SIZE
	.align		4
.L_203:
        /*04c8*/ 	.byte	0x04, 0x12
        /*04ca*/ 	.short	(.L_205 - .L_204)
	.align		4
.L_204:
        /*04cc*/ 	.word	index@(_Z27GPUSubstractValueFromMatrixPfS_fii)
        /*04d0*/ 	.word	0x00000000


	//----- nvinfo : EIATTR_MIN_STACK_SIZE
	.align		4
.L_205:
        /*04d4*/ 	.byte	0x04, 0x12
        /*04d6*/ 	.short	(.L_207 - .L_206)
	.align		4
.L_206:
        /*04d8*/ 	.word	index@(_Z31GPUSubstractMatrixFromRowValuesPfS_S_ii)
        /*04dc*/ 	.word	0x00000000


	//----- nvinfo : EIATTR_MIN_STACK_SIZE
	.align		4
.L_207:
        /*04e0*/ 	.byte	0x04, 0x12
        /*04e2*/ 	.short	(.L_209 - .L_208)
	.align		4
.L_208:
        /*04e4*/ 	.word	index@(_Z21GPUSubstractMatriciesPfS_S_ii)
        /*04e8*/ 	.word	0x00000000


	//----- nvinfo : EIATTR_MIN_STACK_SIZE
	.align		4
.L_209:
        /*04ec*/ 	.byte	0x04, 0x12
        /*04ee*/ 	.short	(.L_211 - .L_210)
	.align		4
.L_210:
        /*04f0*/ 	.word	index@(_Z15GPUAddSingleRowPfS_ii)
        /*04f4*/ 	.word	0x00000000


	//----- nvinfo : EIATTR_MIN_STACK_SIZE
	.align		4
.L_211:
        /*04f8*/ 	.byte	0x04, 0x12
        /*04fa*/ 	.short	(.L_213 - .L_212)
	.align		4
.L_212:
        /*04fc*/ 	.word	index@(_Z11GPUAddValuePfS_fii)
        /*0500*/ 	.word	0x00000000


	//----- nvinfo : EIATTR_MIN_STACK_SIZE
	.align		4
.L_213:
        /*0504*/ 	.byte	0x04, 0x12
        /*0506*/ 	.short	(.L_215 - .L_214)
	.align		4
.L_214:
        /*0508*/ 	.word	index@(_Z15GPUAddMatriciesPfS_S_ii)
        /*050c*/ 	.word	0x00000000


	//----- nvinfo : EIATTR_MIN_STACK_SIZE
	.align		4
.L_215:
        /*0510*/ 	.byte	0x04, 0x12
        /*0512*/ 	.short	(.L_217 - .L_216)
	.align		4
.L_216:
        /*0514*/ 	.word	index@(_Z12GPUAddMatrixPfS_ii)
        /*0518*/ 	.word	0x00000000


	//----- nvinfo : EIATTR_MIN_STACK_SIZE
	.align		4
.L_217:
        /*051c*/ 	.byte	0x04, 0x12
        /*051e*/ 	.short	(.L_219 - .L_218)
	.align		4
.L_218:
        /*0520*/ 	.word	index@(_Z9GPUColSumPfS_ii)
        /*0524*/ 	.word	0x00000000


	//----- nvinfo : EIATTR_MIN_STACK_SIZE
	.align		4
.L_219:
        /*0528*/ 	.byte	0x04, 0x12
        /*052a*/ 	.short	(.L_221 - .L_220)
	.align		4
.L_220:
        /*052c*/ 	.word	index@(_Z9GPURowSumPfS_ii)
        /*0530*/ 	.word	0x00000000


	//----- nvinfo : EIATTR_MIN_STACK_SIZE
	.align		4
.L_221:
        /*0534*/ 	.byte	0x04, 0x12
        /*0536*/ 	.short	(.L_223 - .L_222)
	.align		4
.L_222:
        /*0538*/ 	.word	index@(_Z12GPUMatrixSumPfS_ii)
        /*053c*/ 	.word	0x00000000


	//----- nvinfo : EIATTR_MIN_STACK_SIZE
	.align		4
.L_223:
        /*0540*/ 	.byte	0x04, 0x12
        /*0542*/ 	.short	(.L_225 - .L_224)
	.align		4
.L_224:
        /*0544*/ 	.word	index@(_Z12GPURowArgmaxPfS_ii)
        /*0548*/ 	.word	0x00000000


	//----- nvinfo : EIATTR_MIN_STACK_SIZE
	.align		4
.L_225:
        /*054c*/ 	.byte	0x04, 0x12
        /*054e*/ 	.short	(.L_227 - .L_226)
	.align		4
.L_226:
        /*0550*/ 	.word	index@(_Z9GPURowMaxPfS_ii)
        /*0554*/ 	.word	0x00000000


	//----- nvinfo : EIATTR_MIN_STACK_SIZE
	.align		4
.L_227:
        /*0558*/ 	.byte	0x04, 0x12
        /*055a*/ 	.short	(.L_229 - .L_228)
	.align		4
.L_228:
        /*055c*/ 	.word	index@(_Z6GPUMaxPfS_fii)
        /*0560*/ 	.word	0x00000000


	//----- nvinfo : EIATTR_MIN_STACK_SIZE
	.align		4
.L_229:
        /*0564*/ 	.byte	0x04, 0x12
        /*0566*/ 	.short	(.L_231 - .L_230)
	.align		4
.L_230:
        /*0568*/ 	.word	index@(_Z6GPUDotPfS_S_iii)
        /*056c*/ 	.word	0x00000000


	//----- nvinfo : EIATTR_MIN_STACK_SIZE
	.align		4
.L_231:
        /*0570*/ 	.byte	0x04, 0x12
        /*0572*/ 	.short	(.L_233 - .L_232)
	.align		4
.L_232:
        /*0574*/ 	.word	index@(_Z20GPUSetColMatrixToRowPfS_iimm)
        /*0578*/ 	.word	0x00000000


	//----- nvinfo : EIATTR_MIN_STACK_SIZE
	.align		4
.L_233:
        /*057c*/ 	.byte	0x04, 0x12
        /*057e*/ 	.short	(.L_235 - .L_234)
	.align		4
.L_234:
        /*0580*/ 	.word	index@(_Z23GPUSetRowMatrixToColumnPfS_iimm)
        /*0584*/ 	.word	0x00000000


	//----- nvinfo : EIATTR_MIN_STACK_SIZE
	.align		4
.L_235:
        /*0588*/ 	.byte	0x04, 0x12
        /*058a*/ 	.short	(.L_237 - .L_236)
	.align		4
.L_236:
        /*058c*/ 	.word	index@(_Z20GPUSetRowMatrixToRowPfS_iimm)
        /*0590*/ 	.word	0x00000000


	//----- nvinfo : EIATTR_MIN_STACK_SIZE
	.align		4
.L_237:
        /*0594*/ 	.byte	0x04, 0x12
        /*0596*/ 	.short	(.L_239 - .L_238)
	.align		4
.L_238:
        /*0598*/ 	.word	index@(_Z19GPUTransposedMatrixPfS_ii)
        /*059c*/ 	.word	0x00000000


	//----- nvinfo : EIATTR_MIN_STACK_SIZE
	.align		4
.L_239:
        /*05a0*/ 	.byte	0x04, 0x12
        /*05a2*/ 	.short	(.L_241 - .L_240)
	.align		4
.L_240:
        /*05a4*/ 	.word	index@(_Z9GPUMatrixPfS_ii)
        /*05a8*/ 	.word	0x00000000
.L_241:


//--------------------- .nv.compat                --------------------------
	.section	.nv.compat,"",@"SHT_CUDA_COMPAT_INFO"
	.align	4
        /*0000*/ 	.byte	0x02, 0x09, 0x00, 0x00, 0x02, 0x02, 0x01, 0x00, 0x02, 0x05, 0x05, 0x00, 0x03, 0x07, 0x01, 0x01
        /*0010*/ 	.byte	0x02, 0x03, 0x00, 0x00, 0x02, 0x06, 0x01, 0x00, 0x04, 0x0b, 0x08, 0x00, 0x01, 0x00, 0x00, 0x00
        /*0020*/ 	.byte	0x00, 0x00, 0x00, 0x00


//--------------------- .nv.info._Z10GPUColMeanPfS_i --------------------------
	.section	.nv.info._Z10GPUColMeanPfS_i,"",@"SHT_CUDA_INFO"
	.sectionflags	@""
	.align	4


	//----- nvinfo : EIATTR_CUDA_API_VERSION
	.align		4
        /*0000*/ 	.byte	0x04, 0x37
        /*0002*/ 	.short	(.L_243 - .L_242)
.L_242:
        /*0004*/ 	.word	0x00000082


	//----- nvinfo : EIATTR_KPARAM_INFO
	.align		4
.L_243:
        /*0008*/ 	.byte	0x04, 0x17
        /*000a*/ 	.short	(.L_245 - .L_244)
.L_244:
        /*000c*/ 	.word	0x00000000
        /*0010*/ 	.short	0x0002
        /*0012*/ 	.short	0x0010
        /*0014*/ 	.byte	0x00, 0xf0, 0x11, 0x00


	//----- nvinfo : EIATTR_KPARAM_INFO
	.align		4
.L_245:
        /*0018*/ 	.byte	0x04, 0x17
        /*001a*/ 	.short	(.L_247 - .L_246)
.L_246:
        /*001c*/ 	.word	0x00000000
        /*0020*/ 	.short	0x0001
        /*0022*/ 	.short	0x0008
        /*0024*/ 	.byte	0x00, 0xf5, 0x21, 0x00


	//----- nvinfo : EIATTR_KPARAM_INFO
	.align		4
.L_247:
        /*0028*/ 	.byte	0x04, 0x17
        /*002a*/ 	.short	(.L_249 - .L_248)
.L_248:
        /*002c*/ 	.word	0x00000000
        /*0030*/ 	.short	0x0000
        /*0032*/ 	.short	0x0000
        /*0034*/ 	.byte	0x00, 0xf5, 0x21, 0x00


	//----- nvinfo : EIATTR_SPARSE_MMA_MASK
	.align		4
.L_249:
        /*0038*/ 	.byte	0x03, 0x50
        /*003a*/ 	.short	0x0000


	//----- nvinfo : EIATTR_MAXREG_COUNT
	.align		4
        /*003c*/ 	.byte	0x03, 0x1b
        /*003e*/ 	.short	0x00ff


	//----- nvinfo : EIATTR_MERCURY_ISA_VERSION
	.align		4
        /*0040*/ 	.byte	0x03, 0x5f
        /*0042*/ 	.short	0x0101


	//----- nvinfo : EIATTR_VRC_CTA_INIT_COUNT
	.align		4
        /*0044*/ 	.byte	0x02, 0x4a
	.zero		1
	.zero		1


	//----- nvinfo : EIATTR_EXIT_INSTR_OFFSETS
	.align		4
        /*0048*/ 	.byte	0x04, 0x1c
        /*004a*/ 	.short	(.L_251 - .L_250)


	//   ....[0]....
.L_250:
        /*004c*/ 	.word	0x00000b20


	//----- nvinfo : EIATTR_CRS_STACK_SIZE
	.align		4
.L_251:
        /*0050*/ 	.byte	0x04, 0x1e
        /*0052*/ 	.short	(.L_253 - .L_252)
.L_252:
        /*0054*/ 	.word	0x00000000


	//----- nvinfo : EIATTR_CBANK_PARAM_SIZE
	.align		4
.L_253:
        /*0058*/ 	.byte	0x03, 0x19
        /*005a*/ 	.short	0x0014


	//----- nvinfo : EIATTR_PARAM_CBANK
	.align		4
        /*005c*/ 	.byte	0x04, 0x0a
        /*005e*/ 	.short	(.L_255 - .L_254)
	.align		4
.L_254:
        /*0060*/ 	.word	index@(.nv.constant0._Z10GPUColMeanPfS_i)
        /*0064*/ 	.short	0x0380
        /*0066*/ 	.short	0x0014


	//----- nvinfo : EIATTR_SW_WAR
	.align		4
.L_255:
        /*0068*/ 	.byte	0x04, 0x36
        /*006a*/ 	.short	(.L_257 - .L_256)
.L_256:
        /*006c*/ 	.word	0x00000008
.L_257:


//--------------------- .nv.info._Z7GPUMeanPfS_i  --------------------------
	.section	.nv.info._Z7GPUMeanPfS_i,"",@"SHT_CUDA_INFO"
	.sectionflags	@""
	.align	4


	//----- nvinfo : EIATTR_CUDA_API_VERSION
	.align		4
        /*0000*/ 	.byte	0x04, 0x37
        /*0002*/ 	.short	(.L_259 - .L_258)
.L_258:
        /*0004*/ 	.word	0x00000082


	//----- nvinfo : EIATTR_KPARAM_INFO
	.align		4
.L_259:
        /*0008*/ 	.byte	0x04, 0x17
        /*000a*/ 	.short	(.L_261 - .L_260)
.L_260:
        /*000c*/ 	.word	0x00000000
        /*0010*/ 	.short	0x0002
        /*0012*/ 	.short	0x0010
        /*0014*/ 	.byte	0x00, 0xf0, 0x11, 0x00


	//----- nvinfo : EIATTR_KPARAM_INFO
	.align		4
.L_261:
        /*0018*/ 	.byte	0x04, 0x17
        /*001a*/ 	.short	(.L_263 - .L_262)
.L_262:
        /*001c*/ 	.word	0x00000000
        /*0020*/ 	.short	0x0001
        /*0022*/ 	.short	0x0008
        /*0024*/ 	.byte	0x00, 0xf5, 0x21, 0x00


	//----- nvinfo : EIATTR_KPARAM_INFO
	.align		4
.L_263:
        /*0028*/ 	.byte	0x04, 0x17
        /*002a*/ 	.short	(.L_265 - .L_264)
.L_264:
        /*002c*/ 	.word	0x00000000
        /*0030*/ 	.short	0x0000
        /*0032*/ 	.short	0x0000
        /*0034*/ 	.byte	0x00, 0xf5, 0x21, 0x00


	//----- nvinfo : EIATTR_SPARSE_MMA_MASK
	.align		4
.L_265:
        /*0038*/ 	.byte	0x03, 0x50
        /*003a*/ 	.short	0x0000


	//----- nvinfo : EIATTR_MAXREG_COUNT
	.align		4
        /*003c*/ 	.byte	0x03, 0x1b
        /*003e*/ 	.short	0x00ff


	//----- nvinfo : EIATTR_MERCURY_ISA_VERSION
	.align		4
        /*0040*/ 	.byte	0x03, 0x5f
        /*0042*/ 	.short	0x0101


	//----- nvinfo : EIATTR_VRC_CTA_INIT_COUNT
	.align		4
        /*0044*/ 	.byte	0x02, 0x4a
	.zero		1
	.zero		1


	//----- nvinfo : EIATTR_EXIT_INSTR_OFFSETS
	.align		4
        /*0048*/ 	.byte	0x04, 0x1c
        /*004a*/ 	.short	(.L_267 - .L_266)


	//   ....[0]....
.L_266:
        /*004c*/ 	.word	0x00000b20


	//----- nvinfo : EIATTR_CRS_STACK_SIZE
	.align		4
.L_267:
        /*0050*/ 	.byte	0x04, 0x1e
        /*0052*/ 	.short	(.L_269 - .L_268)
.L_268:
        /*0054*/ 	.word	0x00000000


	//----- nvinfo : EIATTR_CBANK_PARAM_SIZE
	.align		4
.L_269:
        /*0058*/ 	.byte	0x03, 0x19
        /*005a*/ 	.short	0x0014


	//----- nvinfo : EIATTR_PARAM_CBANK
	.align		4
        /*005c*/ 	.byte	0x04, 0x0a
        /*005e*/ 	.short	(.L_271 - .L_270)
	.align		4
.L_270:
        /*0060*/ 	.word	index@(.nv.constant0._Z7GPUMeanPfS_i)
        /*0064*/ 	.short	0x0380
        /*0066*/ 	.short	0x0014


	//----- nvinfo : EIATTR_SW_WAR
	.align		4
.L_271:
        /*0068*/ 	.byte	0x04, 0x36
        /*006a*/ 	.short	(.L_273 - .L_272)
.L_272:
        /*006c*/ 	.word	0x00000008
.L_273:


//--------------------- .nv.info._Z12GPUEyeVectorPfS_ii --------------------------
	.section	.nv.info._Z12GPUEyeVectorPfS_ii,"",@"SHT_CUDA_INFO"
	.sectionflags	@""
	.align	4


	//----- nvinfo : EIATTR_CUDA_API_VERSION
	.align		4
        /*0000*/ 	.byte	0x04, 0x37
        /*0002*/ 	.short	(.L_275 - .L_274)
.L_274:
        /*0004*/ 	.word	0x00000082


	//----- nvinfo : EIATTR_KPARAM_INFO
	.align		4
.L_275:
        /*0008*/ 	.byte	0x04, 0x17
        /*000a*/ 	.short	(.L_277 - .L_276)
.L_276:
        /*000c*/ 	.word	0x00000000
        /*0010*/ 	.short	0x0003
        /*0012*/ 	.short	0x0014
        /*0014*/ 	.byte	0x00, 0xf0, 0x11, 0x00


	//----- nvinfo : EIATTR_KPARAM_INFO
	.align		4
.L_277:
        /*0018*/ 	.byte	0x04, 0x17
        /*001a*/ 	.short	(.L_279 - .L_278)
.L_278:
        /*001c*/ 	.word	0x00000000
        /*0020*/ 	.short	0x0002
        /*0022*/ 	.short	0x0010
        /*0024*/ 	.byte	0x00, 0xf0, 0x11, 0x00


	//----- nvinfo : EIATTR_KPARAM_INFO
	.align		4
.L_279:
        /*0028*/ 	.byte	0x04, 0x17
        /*002a*/ 	.short	(.L_281 - .L_280)
.L_280:
        /*002c*/ 	.word	0x00000000
        /*0030*/ 	.short	0x0001
        /*0032*/ 	.short	0x0008
        /*0034*/ 	.byte	0x00, 0xf5, 0x21, 0x00


	//----- nvinfo : EIATTR_KPARAM_INFO
	.align		4
.L_281:
        /*0038*/ 	.byte	0x04, 0x17
        /*003a*/ 	.short	(.L_283 - .L_282)
.L_282:
        /*003c*/ 	.word	0x00000000
        /*0040*/ 	.short	0x0000
        /*0042*/ 	.short	0x0000
        /*0044*/ 	.byte	0x00, 0xf5, 0x21, 0x00


	//----- nvinfo : EIATTR_SPARSE_MMA_MASK
	.align		4
.L_283:
        /*0048*/ 	.byte	0x03, 0x50
        /*004a*/ 	.short	0x0000


	//----- nvinfo : EIATTR_MAXREG_COUNT
	.align		4
        /*004c*/ 	.byte	0x03, 0x1b
        /*004e*/ 	.short	0x00ff


	//----- nvinfo : EIATTR_MERCURY_ISA_VERSION
	.align		4
        /*0050*/ 	.byte	0x03, 0x5f
        /*0052*/ 	.short	0x0101


	//----- nvinfo : EIATTR_VRC_CTA_INIT_COUNT
	.align		4
        /*0054*/ 	.byte	0x02, 0x4a
	.zero		1
	.zero		1


	//----- nvinfo : EIATTR_EXIT_INSTR_OFFSETS
	.align		4
        /*0058*/ 	.byte	0x04, 0x1c
        /*005a*/ 	.short	(.L_285 - .L_284)


	//   ....[0]....
.L_284:
        /*005c*/ 	.word	0x00000070


	//   ....[1]....
        /*0060*/ 	.word	0x00000110


	//----- nvinfo : EIATTR_CBANK_PARAM_SIZE
	.align		4
.L_285:
        /*0064*/ 	.byte	0x03, 0x19
        /*0066*/ 	.short	0x0018


	//----- nvinfo : EIATTR_PARAM_CBANK
	.align		4
        /*0068*/ 	.byte	0x04, 0x0a
        /*006a*/ 	.short	(.L_287 - .L_286)
	.align		4
.L_286:
        /*006c*/ 	.word	index@(.nv.constant0._Z12GPUEyeVectorPfS_ii)
        /*0070*/ 	.short	0x0380
        /*0072*/ 	.short	0x0018


	//----- nvinfo : EIATTR_SW_WAR
	.align		4
.L_287:
        /*0074*/ 	.byte	0x04, 0x36
        /*0076*/ 	.short	(.L_289 - .L_288)
.L_288:
        /*0078*/ 	.word	0x00000008
.L_289:


//--------------------- .nv.info._Z15GPUOneHotEncodePfS_ii --------------------------
	.section	.nv.info._Z15GPUOneHotEncodePfS_ii,"",@"SHT_CUDA_INFO"
	.sectionflags	@""
	.align	4


	//----- nvinfo : EIATTR_CUDA_API_VERSION
	.align		4
        /*0000*/ 	.byte	0x04, 0x37
        /*0002*/ 	.short	(.L_291 - .L_290)
.L_290:
        /*0004*/ 	.word	0x00000082


	//----- nvinfo : EIATTR_KPARAM_INFO
	.align		4
.L_291:
        /*0008*/ 	.byte	0x04, 0x17
        /*000a*/ 	.short	(.L_293 - .L_292)
.L_292:
        /*000c*/ 	.word	0x00000000
        /*0010*/ 	.short	0x0003
        /*0012*/ 	.short	0x0014
        /*0014*/ 	.byte	0x00, 0xf0, 0x11, 0x00


	//----- nvinfo : EIATTR_KPARAM_INFO
	.align		4
.L_293:
        /*0018*/ 	.byte	0x04, 0x17
        /*001a*/ 	.short	(.L_295 - .L_294)
.L_294:
        /*001c*/ 	.word	0x00000000
        /*0020*/ 	.short	0x0002
        /*0022*/ 	.short	0x0010
        /*0024*/ 	.byte	0x00, 0xf0, 0x11, 0x00


	//----- nvinfo : EIATTR_KPARAM_INFO
	.align		4
.L_295:
        /*0028*/ 	.byte	0x04, 0x17
        /*002a*/ 	.short	(.L_297 - .L_296)
.L_296:
        /*002c*/ 	.word	0x00000000
        /*0030*/ 	.short	0x0001
        /*0032*/ 	.short	0x0008
        /*0034*/ 	.byte	0x00, 0xf5, 0x21, 0x00


	//----- nvinfo : EIATTR_KPARAM_INFO
	.align		4
.L_297:
        /*0038*/ 	.byte	0x04, 0x17
        /*003a*/ 	.short	(.L_299 - .L_298)
.L_298:
        /*003c*/ 	.word	0x00000000
        /*0040*/ 	.short	0x0000
        /*0042*/ 	.short	0x0000
        /*0044*/ 	.byte	0x00, 0xf5, 0x21, 0x00


	//----- nvinfo : EIATTR_SPARSE_MMA_MASK
	.align		4
.L_299:
        /*0048*/ 	.byte	0x03, 0x50
        /*004a*/ 	.short	0x0000


	//----- nvinfo : EIATTR_MAXREG_COUNT
	.align		4
        /*004c*/ 	.byte	0x03, 0x1b
        /*004e*/ 	.short	0x00ff


	//----- nvinfo : EIATTR_MERCURY_ISA_VERSION
	.align		4
        /*0050*/ 	.byte	0x03, 0x5f
        /*0052*/ 	.short	0x0101


	//----- nvinfo : EIATTR_VRC_CTA_INIT_COUNT
	.align		4
        /*0054*/ 	.byte	0x02, 0x4a
	.zero		1
	.zero		1


	//----- nvinfo : EIATTR_EXIT_INSTR_OFFSETS
	.align		4
        /*0058*/ 	.byte	0x04, 0x1c
        /*005a*/ 	.short	(.L_301 - .L_300)


	//   ....[0]....
.L_300:
        /*005c*/ 	.word	0x00000070


	//   ....[1]....
        /*0060*/ 	.word	0x00000130


	//----- nvinfo : EIATTR_CBANK_PARAM_SIZE
	.align		4
.L_301:
        /*0064*/ 	.byte	0x03, 0x19
        /*0066*/ 	.short	0x0018


	//----- nvinfo : EIATTR_PARAM_CBANK
	.align		4
        /*0068*/ 	.byte	0x04, 0x0a
        /*006a*/ 	.short	(.L_303 - .L_302)
	.align		4
.L_302:
        /*006c*/ 	.word	index@(.nv.constant0._Z15GPUOneHotEncodePfS_ii)
        /*0070*/ 	.short	0x0380
        /*0072*/ 	.short	0x0018


	//----- nvinfo : EIATTR_SW_WAR
	.align		4
.L_303:
        /*0074*/ 	.byte	0x04, 0x36
        /*0076*/ 	.short	(.L_305 - .L_304)
.L_304:
        /*0078*/ 	.word	0x00000008
.L_305:


//--------------------- .nv.info._Z25GPUCompareMatrixAndVectorPfS_S_ii --------------------------
	.section	.nv.info._Z25GPUCompareMatrixAndVectorPfS_S_ii,"",@"SHT_CUDA_INFO"
	.sectionflags	@""
	.align	4


	//----- nvinfo : EIATTR_CUDA_API_VERSION
	.align		4
        /*0000*/ 	.byte	0x04, 0x37
        /*0002*/ 	.short	(.L_307 - .L_306)
.L_306:
        /*0004*/ 	.word	0x00000082


	//----- nvinfo : EIATTR_KPARAM_INFO
	.align		4
.L_307:
        /*0008*/ 	.byte	0x04, 0x17
        /*000a*/ 	.short	(.L_309 - .L_308)
.L_308:
        /*000c*/ 	.word	0x00000000
        /*0010*/ 	.short	0x0004
        /*0012*/ 	.short	0x001c
        /*0014*/ 	.byte	0x00, 0xf0, 0x11, 0x00


	//----- nvinfo : EIATTR_KPARAM_INFO
	.align		4
.L_309:
        /*0018*/ 	.byte	0x04, 0x17
        /*001a*/ 	.short	(.L_311 - .L_310)
.L_310:
        /*001c*/ 	.word	0x00000000
        /*0020*/ 	.short	0x0003
        /*0022*/ 	.short	0x0018
        /*0024*/ 	.byte	0x00, 0xf0, 0x11, 0x00


	//----- nvinfo : EIATTR_KPARAM_INFO
	.align		4
.L_311:
        /*0028*/ 	.byte	0x04, 0x17
        /*002a*/ 	.short	(.L_313 - .L_312)
.L_312:
        /*002c*/ 	.word	0x00000000
        /*0030*/ 	.short	0x0002
        /*0032*/ 	.short	0x0010
        /*0034*/ 	.byte	0x00, 0xf5, 0x21, 0x00


	//----- nvinfo : EIATTR_KPARAM_INFO
	.align		4
.L_313:
        /*0038*/ 	.byte	0x04, 0x17
        /*003a*/ 	.short	(.L_315 - .L_314)
.L_314:
        /*003c*/ 	.word	0x00000000
        /*0040*/ 	.short	0x0001
        /*0042*/ 	.short	0x0008
        /*0044*/ 	.byte	0x00, 0xf5, 0x21, 0x00


	//----- nvinfo : EIATTR_KPARAM_INFO
	.align		4
.L_315:
        /*0048*/ 	.byte	0x04, 0x17
        /*004a*/ 	.short	(.L_317 - .L_316)
.L_316:
        /*004c*/ 	.word	0x00000000
        /*0050*/ 	.short	0x0000
        /*0052*/ 	.short	0x0000
        /*0054*/ 	.byte	0x00, 0xf5, 0x21, 0x00


	//----- nvinfo : EIATTR_SPARSE_MMA_MASK
	.align		4
.L_317:
        /*0058*/ 	.byte	0x03, 0x50
        /*005a*/ 	.short	0x0000


	//----- nvinfo : EIATTR_MAXREG_COUNT
	.align		4
        /*005c*/ 	.byte	0x03, 0x1b
        /*005e*/ 	.short	0x00ff


	//----- nvinfo : EIATTR_MERCURY_ISA_VERSION
	.align		4
        /*0060*/ 	.byte	0x03, 0x5f
        /*0062*/ 	.short	0x0101


	//----- nvinfo : EIATTR_VRC_CTA_INIT_COUNT
	.align		4
        /*0064*/ 	.byte	0x02, 0x4a
	.zero		1
	.zero		1


	//----- nvinfo : EIATTR_EXIT_INSTR_OFFSETS
	.align		4
        /*0068*/ 	.byte	0x04, 0x1c
        /*006a*/ 	.short	(.L_319 - .L_318)


	//   ....[0]....
.L_318:
        /*006c*/ 	.word	0x00000070


	//   ....[1]....
        /*0070*/ 	.word	0x00000160


	//   ....[2]....
        /*0074*/ 	.word	0x000001a0


	//----- nvinfo : EIATTR_CBANK_PARAM_SIZE
	.align		4
.L_319:
        /*0078*/ 	.byte	0x03, 0x19
        /*007a*/ 	.short	0x0020


	//----- nvinfo : EIATTR_PARAM_CBANK
	.align		4
        /*007c*/ 	.byte	0x04, 0x0a
        /*007e*/ 	.short	(.L_321 - .L_320)
	.align		4
.L_320:
        /*0080*/ 	.word	index@(.nv.constant0._Z25GPUCompareMatrixAndVectorPfS_S_ii)
        /*0084*/ 	.short	0x0380
        /*0086*/ 	.short	0x0020


	//----- nvinfo : EIATTR_SW_WAR
	.align		4
.L_321:
        /*0088*/ 	.byte	0x04, 0x36
        /*008a*/ 	.short	(.L_323 - .L_322)
.L_322:
        /*008c*/ 	.word	0x00000008
.L_323:


//--------------------- .nv.info._Z6GPUAbsPfS_ii  --------------------------
	.section	.nv.info._Z6GPUAbsPfS_ii,"",@"SHT_CUDA_INFO"
	.sectionflags	@""
	.align	4


	//----- nvinfo : EIATTR_CUDA_API_VERSION
	.align		4
        /*0000*/ 	.byte	0x04, 0x37
        /*0002*/ 	.short	(.L_325 - .L_324)
.L_324:
        /*0004*/ 	.word	0x00000082


	//----- nvinfo : EIATTR_KPARAM_INFO
	.align		4
.L_325:
        /*0008*/ 	.byte	0x04, 0x17
        /*000a*/ 	.short	(.L_327 - .L_326)
.L_326:
        /*000c*/ 	.word	0x00000000
        /*0010*/ 	.short	0x0003
        /*0012*/ 	.short	0x0014
        /*0014*/ 	.byte	0x00, 0xf0, 0x11, 0x00


	//----- nvinfo : EIATTR_KPARAM_INFO
	.align		4
.L_327:
        /*0018*/ 	.byte	0x04, 0x17
        /*001a*/ 	.short	(.L_329 - .L_328)
.L_328:
        /*001c*/ 	.word	0x00000000
        /*0020*/ 	.short	0x0002
        /*0022*/ 	.short	0x0010
        /*0024*/ 	.byte	0x00, 0xf0, 0x11, 0x00


	//----- nvinfo : EIATTR_KPARAM_INFO
	.align		4
.L_329:
        /*0028*/ 	.byte	0x04, 0x17
        /*002a*/ 	.short	(.L_331 - .L_330)
.L_330:
        /*002c*/ 	.word	0x00000000
        /*0030*/ 	.short	0x0001
        /*0032*/ 	.short	0x0008
        /*0034*/ 	.byte	0x00, 0xf5, 0x21, 0x00


	//----- nvinfo : EIATTR_KPARAM_INFO
	.align		4
.L_331:
        /*0038*/ 	.byte	0x04, 0x17
        /*003a*/ 	.short	(.L_333 - .L_332)
.L_332:
        /*003c*/ 	.word	0x00000000
        /*0040*/ 	.short	0x0000
        /*0042*/ 	.short	0x0000
        /*0044*/ 	.byte	0x00, 0xf5, 0x21, 0x00


	//----- nvinfo : EIATTR_SPARSE_MMA_MASK
	.align		4
.L_333:
        /*0048*/ 	.byte	0x03, 0x50
        /*004a*/ 	.short	0x0000


	//----- nvinfo : EIATTR_MAXREG_COUNT
	.align		4
        /*004c*/ 	.byte	0x03, 0x1b
        /*004e*/ 	.short	0x00ff


	//----- nvinfo : EIATTR_MERCURY_ISA_VERSION
	.align		4
        /*0050*/ 	.byte	0x03, 0x5f
        /*0052*/ 	.short	0x0101


	//----- nvinfo : EIATTR_VRC_CTA_INIT_COUNT
	.align		4
        /*0054*/ 	.byte	0x02, 0x4a
	.zero		1
	.zero		1


	//----- nvinfo : EIATTR_EXIT_INSTR_OFFSETS
	.align		4
        /*0058*/ 	.byte	0x04, 0x1c
        /*005a*/ 	.short	(.L_335 - .L_334)


	//   ....[0]....
.L_334:
        /*005c*/ 	.word	0x000000c0


	//   ....[1]....
        /*0060*/ 	.word	0x00000160


	//----- nvinfo : EIATTR_CBANK_PARAM_SIZE
	.align		4
.L_335:
        /*0064*/ 	.byte	0x03, 0x19
        /*0066*/ 	.short	0x0018


	//----- nvinfo : EIATTR_PARAM_CBANK
	.align		4
        /*0068*/ 	.byte	0x04, 0x0a
        /*006a*/ 	.short	(.L_337 - .L_336)
	.align		4
.L_336:
        /*006c*/ 	.word	index@(.nv.constant0._Z6GPUAbsPfS_ii)
        /*0070*/ 	.short	0x0380
        /*0072*/ 	.short	0x0018


	//----- nvinfo : EIATTR_SW_WAR
	.align		4
.L_337:
        /*0074*/ 	.byte	0x04, 0x36
        /*0076*/ 	.short	(.L_339 - .L_338)
.L_338:
        /*0078*/ 	.word	0x00000008
.L_339:


//--------------------- .nv.info._Z14GPUNegativeLogPfS_ii --------------------------
	.section	.nv.info._Z14GPUNegativeLogPfS_ii,"",@"SHT_CUDA_INFO"
	.sectionflags	@""
	.align	4


	//----- nvinfo : EIATTR_CUDA_API_VERSION
	.align		4
        /*0000*/ 	.byte	0x04, 0x37
        /*0002*/ 	.short	(.L_341 - .L_340)
.L_340:
        /*0004*/ 	.word	0x00000082


	//----- nvinfo : EIATTR_KPARAM_INFO
	.align		4
.L_341:
        /*0008*/ 	.byte	0x04, 0x17
        /*000a*/ 	.short	(.L_343 - .L_342)
.L_342:
        /*000c*/ 	.word	0x00000000
        /*0010*/ 	.short	0x0003
        /*0012*/ 	.short	0x0014
        /*0014*/ 	.byte	0x00, 0xf0, 0x11, 0x00


	//----- nvinfo : EIATTR_KPARAM_INFO
	.align		4
.L_343:
        /*0018*/ 	.byte	0x04, 0x17
        /*001a*/ 	.short	(.L_345 - .L_344)
.L_344:
        /*001c*/ 	.word	0x00000000
        /*0020*/ 	.short	0x0002
        /*0022*/ 	.short	0x0010
        /*0024*/ 	.byte	0x00, 0xf0, 0x11, 0x00


	//----- nvinfo : EIATTR_KPARAM_INFO
	.align		4
.L_345:
        /*0028*/ 	.byte	0x04, 0x17
        /*002a*/ 	.short	(.L_347 - .L_346)
.L_346:
        /*002c*/ 	.word	0x00000000
        /*0030*/ 	.short	0x0001
        /*0032*/ 	.short	0x0008
        /*0034*/ 	.byte	0x00, 0xf5, 0x21, 0x00


	//----- nvinfo : EIATTR_KPARAM_INFO
	.align		4
.L_347:
        /*0038*/ 	.byte	0x04, 0x17
        /*003a*/ 	.short	(.L_349 - .L_348)
.L_348:
        /*003c*/ 	.word	0x00000000
        /*0040*/ 	.short	0x0000
        /*0042*/ 	.short	0x0000
        /*0044*/ 	.byte	0x00, 0xf5, 0x21, 0x00


	//----- nvinfo : EIATTR_SPARSE_MMA_MASK
	.align		4
.L_349:
        /*0048*/ 	.byte	0x03, 0x50
        /*004a*/ 	.short	0x0000


	//----- nvinfo : EIATTR_MAXREG_COUNT
	.align		4
        /*004c*/ 	.byte	0x03, 0x1b
        /*004e*/ 	.short	0x00ff


	//----- nvinfo : EIATTR_MERCURY_ISA_VERSION
	.align		4
        /*0050*/ 	.byte	0x03, 0x5f
        /*0052*/ 	.short	0x0101


	//----- nvinfo : EIATTR_VRC_CTA_INIT_COUNT
	.align		4
        /*0054*/ 	.byte	0x02, 0x4a
	.zero		1
	.zero		1


	//----- nvinfo : EIATTR_EXIT_INSTR_OFFSETS
	.align		4
        /*0058*/ 	.byte	0x04, 0x1c
        /*005a*/ 	.short	(.L_351 - .L_350)


	//   ....[0]....
.L_350:
        /*005c*/ 	.word	0x000000c0


	//   ....[1]....
        /*0060*/ 	.word	0x000002f0


	//----- nvinfo : EIATTR_CBANK_PARAM_SIZE
	.align		4
.L_351:
        /*0064*/ 	.byte	0x03, 0x19
        /*0066*/ 	.short	0x0018


	//----- nvinfo : EIATTR_PARAM_CBANK
	.align		4
        /*0068*/ 	.byte	0x04, 0x0a
        /*006a*/ 	.short	(.L_353 - .L_352)
	.align		4
.L_352:
        /*006c*/ 	.word	index@(.nv.constant0._Z14GPUNegativeLogPfS_ii)
        /*0070*/ 	.short	0x0380
        /*0072*/ 	.short	0x0018


	//----- nvinfo : EIATTR_SW_WAR
	.align		4
.L_353:
        /*0074*/ 	.byte	0x04, 0x36
        /*0076*/ 	.short	(.L_355 - .L_354)
.L_354:
        /*0078*/ 	.word	0x00000008
.L_355:


//--------------------- .nv.info._Z31GPUGetValuesAccordingToMatricesPfS_S_ii --------------------------
	.section	.nv.info._Z31GPUGetValuesAccordingToMatricesPfS_S_ii,"",@"SHT_CUDA_INFO"
	.sectionflags	@""
	.align	4


	//----- nvinfo : EIATTR_CUDA_API_VERSION
	.align		4
        /*0000*/ 	.byte	0x04, 0x37
        /*0002*/ 	.short	(.L_357 - .L_356)
.L_356:
        /*0004*/ 	.word	0x00000082


	//----- nvinfo : EIATTR_KPARAM_INFO
	.align		4
.L_357:
        /*0008*/ 	.byte	0x04, 0x17
        /*000a*/ 	.short	(.L_359 - .L_358)
.L_358:
        /*000c*/ 	.word	0x00000000
        /*0010*/ 	.short	0x0004
        /*0012*/ 	.short	0x001c
        /*0014*/ 	.byte	0x00, 0xf0, 0x11, 0x00


	//----- nvinfo : EIATTR_KPARAM_INFO
	.align		4
.L_359:
        /*0018*/ 	.byte	0x04, 0x17
        /*001a*/ 	.short	(.L_361 - .L_360)
.L_360:
        /*001c*/ 	.word	0x00000000
        /*0020*/ 	.short	0x0003
        /*0022*/ 	.short	0x0018
        /*0024*/ 	.byte	0x00, 0xf0, 0x11, 0x00


	//----- nvinfo : EIATTR_KPARAM_INFO
	.align		4
.L_361:
        /*0028*/ 	.byte	0x04, 0x17
        /*002a*/ 	.short	(.L_363 - .L_362)
.L_362:
        /*002c*/ 	.word	0x00000000
        /*0030*/ 	.short	0x0002
        /*0032*/ 	.short	0x0010
        /*0034*/ 	.byte	0x00, 0xf5, 0x21, 0x00


	//----- nvinfo : EIATTR_KPARAM_INFO
	.align		4
.L_363:
        /*0038*/ 	.byte	0x04, 0x17
        /*003a*/ 	.short	(.L_365 - .L_364)
.L_364:
        /*003c*/ 	.word	0x00000000
        /*0040*/ 	.short	0x0001
        /*0042*/ 	.short	0x0008
        /*0044*/ 	.byte	0x00, 0xf5, 0x21, 0x00


	//----- nvinfo : EIATTR_KPARAM_INFO
	.align		4
.L_365:
        /*0048*/ 	.byte	0x04, 0x17
        /*004a*/ 	.short	(.L_367 - .L_366)
.L_366:
        /*004c*/ 	.word	0x00000000
        /*0050*/ 	.short	0x0000
        /*0052*/ 	.short	0x0000
        /*0054*/ 	.byte	0x00, 0xf5, 0x21, 0x00


	//----- nvinfo : EIATTR_SPARSE_MMA_MASK
	.align		4
.L_367:
        /*0058*/ 	.byte	0x03, 0x50
        /*005a*/ 	.short	0x0000


	//----- nvinfo : EIATTR_MAXREG_COUNT
	.align		4
        /*005c*/ 	.byte	0x03, 0x1b
        /*005e*/ 	.short	0x00ff


	//----- nvinfo : EIATTR_MERCURY_ISA_VERSION
	.align		4
        /*0060*/ 	.byte	0x03, 0x5f
        /*0062*/ 	.short	0x0101


	//----- nvinfo : EIATTR_VRC_CTA_INIT_COUNT
	.align		4
        /*0064*/ 	.byte	0x02, 0x4a
	.zero		1
	.zero		1


	//----- nvinfo : EIATTR_EXIT_INSTR_OFFSETS
	.align		4
        /*0068*/ 	.byte	0x04, 0x1c
        /*006a*/ 	.short	(.L_369 - .L_368)


	//   ....[0]....
.L_368:
        /*006c*/ 	.word	0x00000070


	//   ....[1]....
        /*0070*/ 	.word	0x00000150


	//----- nvinfo : EIATTR_CBANK_PARAM_SIZE
	.align		4
.L_369:
        /*0074*/ 	.byte	0x03, 0x19
        /*0076*/ 	.short	0x0020


	//----- nvinfo : EIATTR_PARAM_CBANK
	.align		4
        /*0078*/ 	.byte	0x04, 0x0a
        /*007a*/ 	.short	(.L_371 - .L_370)
	.align		4
.L_370:
        /*007c*/ 	.word	index@(.nv.constant0._Z31GPUGetValuesAccordingToMatricesPfS_S_ii)
        /*0080*/ 	.short	0x0380
        /*0082*/ 	.short	0x0020


	//----- nvinfo : EIATTR_SW_WAR
	.align		4
.L_371:
        /*0084*/ 	.byte	0x04, 0x36
        /*0086*/ 	.short	(.L_373 - .L_372)
.L_372:
        /*0088*/ 	.word	0x00000008
.L_373:


//--------------------- .nv.info._Z7GPUClipPfS_ffii --------------------------
	.section	.nv.info._Z7GPUClipPfS_ffii,"",@"SHT_CUDA_INFO"
	.sectionflags	@""
	.align	4


	//----- nvinfo : EIATTR_CUDA_API_VERSION
	.align		4
        /*0000*/ 	.byte	0x04, 0x37
        /*0002*/ 	.short	(.L_375 - .L_374)
.L_374:
        /*0004*/ 	.word	0x00000082


	//----- nvinfo : EIATTR_KPARAM_INFO
	.align		4
.L_375:
        /*0008*/ 	.byte	0x04, 0x17
        /*000a*/ 	.short	(.L_377 - .L_376)
.L_376:
        /*000c*/ 	.word	0x00000000
        /*0010*/ 	.short	0x0005
        /*0012*/ 	.short	0x001c
        /*0014*/ 	.byte	0x00, 0xf0, 0x11, 0x00


	//----- nvinfo : EIATTR_KPARAM_INFO
	.align		4
.L_377:
        /*0018*/ 	.byte	0x04, 0x17
        /*001a*/ 	.short	(.L_379 - .L_378)
.L_378:
        /*001c*/ 	.word	0x00000000
        /*0020*/ 	.short	0x0004
        /*0022*/ 	.short	0x0018
        /*0024*/ 	.byte	0x00, 0xf0, 0x11, 0x00


	//----- nvinfo : EIATTR_KPARAM_INFO
	.align		4
.L_379:
        /*0028*/ 	.byte	0x04, 0x17
        /*002a*/ 	.short	(.L_381 - .L_380)
.L_380:
        /*002c*/ 	.word	0x00000000
        /*0030*/ 	.short	0x0003
        /*0032*/ 	.short	0x0014
        /*0034*/ 	.byte	0x00, 0xf0, 0x11, 0x00


	//----- nvinfo : EIATTR_KPARAM_INFO
	.align		4
.L_381:
        /*0038*/ 	.byte	0x04, 0x17
        /*003a*/ 	.short	(.L_383 - .L_382)
.L_382:
        /*003c*/ 	.word	0x00000000
        /*0040*/ 	.short	0x0002
        /*0042*/ 	.short	0x0010
        /*0044*/ 	.byte	0x00, 0xf0, 0x11, 0x00


	//----- nvinfo : EIATTR_KPARAM_INFO
	.align		4
.L_383:
        /*0048*/ 	.byte	0x04, 0x17
        /*004a*/ 	.short	(.L_385 - .L_384)
.L_384:
        /*004c*/ 	.word	0x00000000
        /*0050*/ 	.short	0x0001
        /*0052*/ 	.short	0x0008
        /*0054*/ 	.byte	0x00, 0xf5, 0x21, 0x00


	//----- nvinfo : EIATTR_KPARAM_INFO
	.align		4
.L_385:
        /*0058*/ 	.byte	0x04, 0x17
        /*005a*/ 	.short	(.L_387 - .L_386)
.L_386:
        /*005c*/ 	.word	0x00000000
        /*0060*/ 	.short	0x0000
        /*0062*/ 	.short	0x0000
        /*0064*/ 	.byte	0x00, 0xf5, 0x21, 0x00


	//----- nvinfo : EIATTR_SPARSE_MMA_MASK
	.align		4
.L_387:
        /*0068*/ 	.byte	0x03, 0x50
        /*006a*/ 	.short	0x0000


	//----- nvinfo : EIATTR_MAXREG_COUNT
	.align		4
        /*006c*/ 	.byte	0x03, 0x1b
        /*006e*/ 	.short	0x00ff


	//----- nvinfo : EIATTR_MERCURY_ISA_VERSION
	.align		4
        /*0070*/ 	.byte	0x03, 0x5f
        /*0072*/ 	.short	0x0101


	//----- nvinfo : EIATTR_VRC_CTA_INIT_COUNT
	.align		4
        /*0074*/ 	.byte	0x02, 0x4a
	.zero		1
	.zero		1


	//----- nvinfo : EIATTR_EXIT_INSTR_OFFSETS
	.align		4
        /*0078*/ 	.byte	0x04, 0x1c
        /*007a*/ 	.short	(.L_389 - .L_388)


	//   ....[0]....
.L_388:
        /*007c*/ 	.word	0x000000c0


	//   ....[1]....
        /*0080*/ 	.word	0x000001a0


	//----- nvinfo : EIATTR_CBANK_PARAM_SIZE
	.align		4
.L_389:
        /*0084*/ 	.byte	0x03, 0x19
        /*0086*/ 	.short	0x0020


	//----- nvinfo : EIATTR_PARAM_CBANK
	.align		4
        /*0088*/ 	.byte	0x04, 0x0a
        /*008a*/ 	.short	(.L_391 - .L_390)
	.align		4
.L_390:
        /*008c*/ 	.word	index@(.nv.constant0._Z7GPUClipPfS_ffii)
        /*0090*/ 	.short	0x0380
        /*0092*/ 	.short	0x0020


	//----- nvinfo : EIATTR_SW_WAR
	.align		4
.L_391:
        /*0094*/ 	.byte	0x04, 0x36
        /*0096*/ 	.short	(.L_393 - .L_392)
.L_392:
        /*0098*/ 	.word	0x00000008
.L_393:


//--------------------- .nv.info._Z6GPUExpPfS_ii  --------------------------
	.section	.nv.info._Z6GPUExpPfS_ii,"",@"SHT_CUDA_INFO"
	.sectionflags	@""
	.align	4


	//----- nvinfo : EIATTR_CUDA_API_VERSION
	.align		4
        /*0000*/ 	.byte	0x04, 0x37
        /*0002*/ 	.short	(.L_395 - .L_394)
.L_394:
        /*0004*/ 	.word	0x00000082


	//----- nvinfo : EIATTR_KPARAM_INFO
	.align		4
.L_395:
        /*0008*/ 	.byte	0x04, 0x17
        /*000a*/ 	.short	(.L_397 - .L_396)
.L_396:
        /*000c*/ 	.word	0x00000000
        /*0010*/ 	.short	0x0003
        /*0012*/ 	.short	0x0014
        /*0014*/ 	.byte	0x00, 0xf0, 0x11, 0x00


	//----- nvinfo : EIATTR_KPARAM_INFO
	.align		4
.L_397:
        /*0018*/ 	.byte	0x04, 0x17
        /*001a*/ 	.short	(.L_399 - .L_398)
.L_398:
        /*001c*/ 	.word	0x00000000
        /*0020*/ 	.short	0x0002
        /*0022*/ 	.short	0x0010
        /*0024*/ 	.byte	0x00, 0xf0, 0x11, 0x00


	//----- nvinfo : EIATTR_KPARAM_INFO
	.align		4
.L_399:
        /*0028*/ 	.byte	0x04, 0x17
        /*002a*/ 	.short	(.L_401 - .L_400)
.L_400:
        /*002c*/ 	.word	0x00000000
        /*0030*/ 	.short	0x0001
        /*0032*/ 	.short	0x0008
        /*0034*/ 	.byte	0x00, 0xf5, 0x21, 0x00


	//----- nvinfo : EIATTR_KPARAM_INFO
	.align		4
.L_401:
        /*0038*/ 	.byte	0x04, 0x17
        /*003a*/ 	.short	(.L_403 - .L_402)
.L_402:
        /*003c*/ 	.word	0x00000000
        /*0040*/ 	.short	0x0000
        /*0042*/ 	.short	0x0000
        /*0044*/ 	.byte	0x00, 0xf5, 0x21, 0x00


	//----- nvinfo : EIATTR_SPARSE_MMA_MASK
	.align		4
.L_403:
        /*0048*/ 	.byte	0x03, 0x50
        /*004a*/ 	.short	0x0000


	//----- nvinfo : EIATTR_MAXREG_COUNT
	.align		4
        /*004c*/ 	.byte	0x03, 0x1b
        /*004e*/ 	.short	0x00ff


	//----- nvinfo : EIATTR_MERCURY_ISA_VERSION
	.align		4
        /*0050*/ 	.byte	0x03, 0x5f
        /*0052*/ 	.short	0x0101


	//----- nvinfo : EIATTR_VRC_CTA_INIT_COUNT
	.align		4
        /*0054*/ 	.byte	0x02, 0x4a
	.zero		1
	.zero		1


	//----- nvinfo : EIATTR_EXIT_INSTR_OFFSETS
	.align		4
        /*0058*/ 	.byte	0x04, 0x1c
        /*005a*/ 	.short	(.L_405 - .L_404)


	//   ....[0]....
.L_404:
        /*005c*/ 	.word	0x000000c0


	//   ....[1]....
        /*0060*/ 	.word	0x000002e0


	//----- nvinfo : EIATTR_CRS_STACK_SIZE
	.align		4
.L_405:
        /*0064*/ 	.byte	0x04, 0x1e
        /*0066*/ 	.short	(.L_407 - .L_406)
.L_406:
        /*0068*/ 	.word	0x00000000


	//----- nvinfo : EIATTR_CBANK_PARAM_SIZE
	.align		4
.L_407:
        /*006c*/ 	.byte	0x03, 0x19
        /*006e*/ 	.short	0x0018


	//----- nvinfo : EIATTR_PARAM_CBANK
	.align		4
        /*0070*/ 	.byte	0x04, 0x0a
        /*0072*/ 	.short	(.L_409 - .L_408)
	.align		4
.L_408:
        /*0074*/ 	.word	index@(.nv.constant0._Z6GPUExpPfS_ii)
        /*0078*/ 	.short	0x0380
        /*007a*/ 	.short	0x0018


	//----- nvinfo : EIATTR_SW_WAR
	.align		4
.L_409:
        /*007c*/ 	.byte	0x04, 0x36
        /*007e*/ 	.short	(.L_411 - .L_410)
.L_410:
        /*0080*/ 	.word	0x00000008
.L_411:


//--------------------- .nv.info._Z33GPUSetZeroIfMatrixValueIsNegativePfS_ii --------------------------
	.section	.nv.info._Z33GPUSetZeroIfMatrixValueIsNegativePfS_ii,"",@"SHT_CUDA_INFO"
	.sectionflags	@""
	.align	4


	//----- nvinfo : EIATTR_CUDA_API_VERSION
	.align		4
        /*0000*/ 	.byte	0x04, 0x37
        /*0002*/ 	.short	(.L_413 - .L_412)
.L_412:
        /*0004*/ 	.word	0x00000082


	//----- nvinfo : EIATTR_KPARAM_INFO
	.align		4
.L_413:
        /*0008*/ 	.byte	0x04, 0x17
        /*000a*/ 	.short	(.L_415 - .L_414)
.L_414:
        /*000c*/ 	.word	0x00000000
        /*0010*/ 	.short	0x0003
        /*0012*/ 	.short	0x0014
        /*0014*/ 	.byte	0x00, 0xf0, 0x11, 0x00


	//----- nvinfo : EIATTR_KPARAM_INFO
	.align		4
.L_415:
        /*0018*/ 	.byte	0x04, 0x17
        /*001a*/ 	.short	(.L_417 - .L_416)
.L_416:
        /*001c*/ 	.word	0x00000000
        /*0020*/ 	.short	0x0002
        /*0022*/ 	.short	0x0010
        /*0024*/ 	.byte	0x00, 0xf0, 0x11, 0x00


	//----- nvinfo : EIATTR_KPARAM_INFO
	.align		4
.L_417:
        /*0028*/ 	.byte	0x04, 0x17
        /*002a*/ 	.short	(.L_419 - .L_418)
.L_418:
        /*002c*/ 	.word	0x00000000
        /*0030*/ 	.short	0x0001
        /*0032*/ 	.short	0x0008
        /*0034*/ 	.byte	0x00, 0xf5, 0x21, 0x00


	//----- nvinfo : EIATTR_KPARAM_INFO
	.align		4
.L_419:
        /*0038*/ 	.byte	0x04, 0x17
        /*003a*/ 	.short	(.L_421 - .L_420)
.L_420:
        /*003c*/ 	.word	0x00000000
        /*0040*/ 	.short	0x0000
        /*0042*/ 	.short	0x0000
        /*0044*/ 	.byte	0x00, 0xf5, 0x21, 0x00


	//----- nvinfo : EIATTR_SPARSE_MMA_MASK
	.align		4
.L_421:
        /*0048*/ 	.byte	0x03, 0x50
        /*004a*/ 	.short	0x0000


	//----- nvinfo : EIATTR_MAXREG_COUNT
	.align		4
        /*004c*/ 	.byte	0x03, 0x1b
        /*004e*/ 	.short	0x00ff


	//----- nvinfo : EIATTR_MERCURY_ISA_VERSION
	.align		4
        /*0050*/ 	.byte	0x03, 0x5f
        /*0052*/ 	.short	0x0101


	//----- nvinfo : EIATTR_VRC_CTA_INIT_COUNT
	.align		4
        /*0054*/ 	.byte	0x02, 0x4a
	.zero		1
	.zero		1


	//----- nvinfo : EIATTR_EXIT_INSTR_OFFSETS
	.align		4
        /*0058*/ 	.byte	0x04, 0x1c
        /*005a*/ 	.short	(.L_423 - .L_422)


	//   ....[0]....
.L_422:
        /*005c*/ 	.word	0x000000c0


	//   ....[1]....
        /*0060*/ 	.word	0x00000130


	//   ....[2]....
        /*0064*/ 	.word	0x00000170


	//----- nvinfo : EIATTR_CBANK_PARAM_SIZE
	.align		4
.L_423:
        /*0068*/ 	.byte	0x03, 0x19
        /*006a*/ 	.short	0x0018


	//----- nvinfo : EIATTR_PARAM_CBANK
	.align		4
        /*006c*/ 	.byte	0x04, 0x0a
        /*006e*/ 	.short	(.L_425 - .L_424)
	.align		4
.L_424:
        /*0070*/ 	.word	index@(.nv.constant0._Z33GPUSetZeroIfMatrixValueIsNegativePfS_ii)
        /*0074*/ 	.short	0x0380
        /*0076*/ 	.short	0x0018


	//----- nvinfo : EIATTR_SW_WAR
	.align		4
.L_425:
        /*0078*/ 	.byte	0x04, 0x36
        /*007a*/ 	.short	(.L_427 - .L_426)
.L_426:
        /*007c*/ 	.word	0x00000008
.L_427:


//--------------------- .nv.info._Z14GPUPowerMatrixPfS_fii --------------------------
	.section	.nv.info._Z14GPUPowerMatrixPfS_fii,"",@"SHT_CUDA_INFO"
	.sectionflags	@""
	.align	4


	//----- nvinfo : EIATTR_CUDA_API_VERSION
	.align		4
        /*0000*/ 	.byte	0x04, 0x37
        /*0002*/ 	.short	(.L_429 - .L_428)
.L_428:
        /*0004*/ 	.word	0x00000082


	//----- nvinfo : EIATTR_KPARAM_INFO
	.align		4
.L_429:
        /*0008*/ 	.byte	0x04, 0x17
        /*000a*/ 	.short	(.L_431 - .L_430)
.L_430:
        /*000c*/ 	.word	0x00000000
        /*0010*/ 	.short	0x0004
        /*0012*/ 	.short	0x0018
        /*0014*/ 	.byte	0x00, 0xf0, 0x11, 0x00


	//----- nvinfo : EIATTR_KPARAM_INFO
	.align		4
.L_431:
        /*0018*/ 	.byte	0x04, 0x17
        /*001a*/ 	.short	(.L_433 - .L_432)
.L_432:
        /*001c*/ 	.word	0x00000000
        /*0020*/ 	.short	0x0003
        /*0022*/ 	.short	0x0014
        /*0024*/ 	.byte	0x00, 0xf0, 0x11, 0x00


	//----- nvinfo : EIATTR_KPARAM_INFO
	.align		4
.L_433:
        /*0028*/ 	.byte	0x04, 0x17
        /*002a*/ 	.short	(.L_435 - .L_434)
.L_434:
        /*002c*/ 	.word	0x00000000
        /*0030*/ 	.short	0x0002
        /*0032*/ 	.short	0x0010
        /*0034*/ 	.byte	0x00, 0xf0, 0x11, 0x00


	//----- nvinfo : EIATTR_KPARAM_INFO
	.align		4
.L_435:
        /*0038*/ 	.byte	0x04, 0x17
        /*003a*/ 	.short	(.L_437 - .L_436)
.L_436:
        /*003c*/ 	.word	0x00000000
        /*0040*/ 	.short	0x0001
        /*0042*/ 	.short	0x0008
        /*0044*/ 	.byte	0x00, 0xf5, 0x21, 0x00


	//----- nvinfo : EIATTR_KPARAM_INFO
	.align		4
.L_437:
        /*0048*/ 	.byte	0x04, 0x17
        /*004a*/ 	.short	(.L_439 - .L_438)
.L_438:
        /*004c*/ 	.word	0x00000000
        /*0050*/ 	.short	0x0000
        /*0052*/ 	.short	0x0000
        /*0054*/ 	.byte	0x00, 0xf5, 0x21, 0x00


	//----- nvinfo : EIATTR_SPARSE_MMA_MASK
	.align		4
.L_439:
        /*0058*/ 	.byte	0x03, 0x50
        /*005a*/ 	.short	0x0000


	//----- nvinfo : EIATTR_MAXREG_COUNT
	.align		4
        /*005c*/ 	.byte	0x03, 0x1b
        /*005e*/ 	.short	0x00ff


	//----- nvinfo : EIATTR_MERCURY_ISA_VERSION
	.align		4
        /*0060*/ 	.byte	0x03, 0x5f
        /*0062*/ 	.short	0x0101


	//----- nvinfo : EIATTR_VRC_CTA_INIT_COUNT
	.align		4
        /*0064*/ 	.byte	0x02, 0x4a
	.zero		1
	.zero		1


	//----- nvinfo : EIATTR_EXIT_INSTR_OFFSETS
	.align		4
        /*0068*/ 	.byte	0x04, 0x1c
        /*006a*/ 	.short	(.L_441 - .L_440)


	//   ....[0]....
.L_440:
        /*006c*/ 	.word	0x000000d0


	//   ....[1]....
        /*0070*/ 	.word	0x00000720


	//----- nvinfo : EIATTR_CRS_STACK_SIZE
	.align		4
.L_441:
        /*0074*/ 	.byte	0x04, 0x1e
        /*0076*/ 	.short	(.L_443 - .L_442)
.L_442:
        /*0078*/ 	.word	0x00000000


	//----- nvinfo : EIATTR_CBANK_PARAM_SIZE
	.align		4
.L_443:
        /*007c*/ 	.byte	0x03, 0x19
        /*007e*/ 	.short	0x001c


	//----- nvinfo : EIATTR_PARAM_CBANK
	.align		4
        /*0080*/ 	.byte	0x04, 0x0a
        /*0082*/ 	.short	(.L_445 - .L_444)
	.align		4
.L_444:
        /*0084*/ 	.word	index@(.nv.constant0._Z14GPUPowerMatrixPfS_fii)
        /*0088*/ 	.short	0x0380
        /*008a*/ 	.short	0x001c


	//----- nvinfo : EIATTR_SW_WAR
	.align		4
.L_445:
        /*008c*/ 	.byte	0x04, 0x36
        /*008e*/ 	.short	(.L_447 - .L_446)
.L_446:
        /*0090*/ 	.word	0x00000008
.L_447:


//--------------------- .nv.info._Z13GPUSqrtMatrixPfS_ii --------------------------
	.section	.nv.info._Z13GPUSqrtMatrixPfS_ii,"",@"SHT_CUDA_INFO"
	.sectionflags	@""
	.align	4


	//----- nvinfo : EIATTR_CUDA_API_VERSION
	.align		4
        /*0000*/ 	.byte	0x04, 0x37
        /*0002*/ 	.short	(.L_449 - .L_448)
.L_448:
        /*0004*/ 	.word	0x00000082


	//----- nvinfo : EIATTR_KPARAM_INFO
	.align		4
.L_449:
        /*0008*/ 	.byte	0x04, 0x17
        /*000a*/ 	.short	(.L_451 - .L_450)
.L_450:
        /*000c*/ 	.word	0x00000000
        /*0010*/ 	.short	0x0003
        /*0012*/ 	.short	0x0014
        /*0014*/ 	.byte	0x00, 0xf0, 0x11, 0x00


	//----- nvinfo : EIATTR_KPARAM_INFO
	.align		4
.L_451:
        /*0018*/ 	.byte	0x04, 0x17
        /*001a*/ 	.short	(.L_453 - .L_452)
.L_452:
        /*001c*/ 	.word	0x00000000
        /*0020*/ 	.short	0x0002
        /*0022*/ 	.short	0x0010
        /*0024*/ 	.byte	0x00, 0xf0, 0x11, 0x00


	//----- nvinfo : EIATTR_KPARAM_INFO
	.align		4
.L_453:
        /*0028*/ 	.byte	0x04, 0x17
        /*002a*/ 	.short	(.L_455 - .L_454)
.L_454:
        /*002c*/ 	.word	0x00000000
        /*0030*/ 	.short	0x0001
        /*0032*/ 	.short	0x0008
        /*0034*/ 	.byte	0x00, 0xf5, 0x21, 0x00


	//----- nvinfo : EIATTR_KPARAM_INFO
	.align		4
.L_455:
        /*0038*/ 	.byte	0x04, 0x17
        /*003a*/ 	.short	(.L_457 - .L_456)
.L_456:
        /*003c*/ 	.word	0x00000000
        /*0040*/ 	.short	0x0000
        /*0042*/ 	.short	0x0000
        /*0044*/ 	.byte	0x00, 0xf5, 0x21, 0x00


	//----- nvinfo : EIATTR_SPARSE_MMA_MASK
	.align		4
.L_457:
        /*0048*/ 	.byte	0x03, 0x50
        /*004a*/ 	.short	0x0000


	//----- nvinfo : EIATTR_MAXREG_COUNT
	.align		4
        /*004c*/ 	.byte	0x03, 0x1b
        /*004e*/ 	.short	0x00ff


	//----- nvinfo : EIATTR_MERCURY_ISA_VERSION
	.align		4
        /*0050*/ 	.byte	0x03, 0x5f
        /*0052*/ 	.short	0x0101


	//----- nvinfo : EIATTR_VRC_CTA_INIT_COUNT
	.align		4
        /*0054*/ 	.byte	0x02, 0x4a
	.zero		1
	.zero		1


	//----- nvinfo : EIATTR_EXIT_INSTR_OFFSETS
	.align		4
        /*0058*/ 	.byte	0x04, 0x1c
        /*005a*/ 	.short	(.L_459 - .L_458)


	//   ....[0]....
.L_458:
        /*005c*/ 	.word	0x000000c0


	//   ....[1]....
        /*0060*/ 	.word	0x00000220


	//----- nvinfo : EIATTR_CRS_STACK_SIZE
	.align		4
.L_459:
        /*0064*/ 	.byte	0x04, 0x1e
        /*0066*/ 	.short	(.L_461 - .L_460)
.L_460:
        /*0068*/ 	.word	0x00000000


	//----- nvinfo : EIATTR_CBANK_PARAM_SIZE
	.align		4
.L_461:
        /*006c*/ 	.byte	0x03, 0x19
        /*006e*/ 	.short	0x0018


	//----- nvinfo : EIATTR_PARAM_CBANK
	.align		4
        /*0070*/ 	.byte	0x04, 0x0a
        /*0072*/ 	.short	(.L_463 - .L_462)
	.align		4
.L_462:
        /*0074*/ 	.word	index@(.nv.constant0._Z13GPUSqrtMatrixPfS_ii)
        /*0078*/ 	.short	0x0380
        /*007a*/ 	.short	0x0018


	//----- nvinfo : EIATTR_SW_WAR
	.align		4
.L_463:
        /*007c*/ 	.byte	0x04, 0x36
        /*007e*/ 	.short	(.L_465 - .L_464)
.L_464:
        /*0080*/ 	.word	0x00000008
.L_465:


//--------------------- .nv.info._Z17GPUDivideMatricesPfS_S_ii --------------------------
	.section	.nv.info._Z17GPUDivideMatricesPfS_S_ii,"",@"SHT_CUDA_INFO"
	.sectionflags	@""
	.align	4


	//----- nvinfo : EIATTR_CUDA_API_VERSION
	.align		4
        /*0000*/ 	.byte	0x04, 0x37
        /*0002*/ 	.short	(.L_467 - .L_466)
.L_466:
        /*0004*/ 	.word	0x00000082


	//----- nvinfo : EIATTR_KPARAM_INFO
	.align		4
.L_467:
        /*0008*/ 	.byte	0x04, 0x17
        /*000a*/ 	.short	(.L_469 - .L_468)
.L_468:
        /*000c*/ 	.word	0x00000000
        /*0010*/ 	.short	0x0004
        /*0012*/ 	.short	0x001c
        /*0014*/ 	.byte	0x00, 0xf0, 0x11, 0x00


	//----- nvinfo : EIATTR_KPARAM_INFO
	.align		4
.L_469:
        /*0018*/ 	.byte	0x04, 0x17
        /*001a*/ 	.short	(.L_471 - .L_470)
.L_470:
        /*001c*/ 	.word	0x00000000
        /*0020*/ 	.short	0x0003
        /*0022*/ 	.short	0x0018
        /*0024*/ 	.byte	0x00, 0xf0, 0x11, 0x00


	//----- nvinfo : EIATTR_KPARAM_INFO
	.align		4
.L_471:
        /*0028*/ 	.byte	0x04, 0x17
        /*002a*/ 	.short	(.L_473 - .L_472)
.L_472:
        /*002c*/ 	.word	0x00000000
        /*0030*/ 	.short	0x0002
        /*0032*/ 	.short	0x0010
        /*0034*/ 	.byte	0x00, 0xf5, 0x21, 0x00


	//----- nvinfo : EIATTR_KPARAM_INFO
	.align		4
.L_473:
        /*0038*/ 	.byte	0x04, 0x17
        /*003a*/ 	.short	(.L_475 - .L_474)
.L_474:
        /*003c*/ 	.word	0x00000000
        /*0040*/ 	.short	0x0001
        /*0042*/ 	.short	0x0008
        /*0044*/ 	.byte	0x00, 0xf5, 0x21, 0x00


	//----- nvinfo : EIATTR_KPARAM_INFO
	.align		4
.L_475:
        /*0048*/ 	.byte	0x04, 0x17
        /*004a*/ 	.short	(.L_477 - .L_476)
.L_476:
        /*004c*/ 	.word	0x00000000
        /*0050*/ 	.short	0x0000
        /*0052*/ 	.short	0x0000
        /*0054*/ 	.byte	0x00, 0xf5, 0x21, 0x00


	//----- nvinfo : EIATTR_SPARSE_MMA_MASK
	.align		4
.L_477:
        /*0058*/ 	.byte	0x03, 0x50
        /*005a*/ 	.short	0x0000


	//----- nvinfo : EIATTR_MAXREG_COUNT
	.align		4
        /*005c*/ 	.byte	0x03, 0x1b
        /*005e*/ 	.short	0x00ff


	//----- nvinfo : EIATTR_MERCURY_ISA_VERSION
	.align		4
        /*0060*/ 	.byte	0x03, 0x5f
        /*0062*/ 	.short	0x0101


	//----- nvinfo : EIATTR_VRC_CTA_INIT_COUNT
	.align		4
        /*0064*/ 	.byte	0x02, 0x4a
	.zero		1
	.zero		1


	//----- nvinfo : EIATTR_EXIT_INSTR_OFFSETS
	.align		4
        /*0068*/ 	.byte	0x04, 0x1c
        /*006a*/ 	.short	(.L_479 - .L_478)


	//   ....[0]....
.L_478:
        /*006c*/ 	.word	0x000000c0


	//   ....[1]....
        /*0070*/ 	.word	0x00000250


	//----- nvinfo : EIATTR_CRS_STACK_SIZE
	.align		4
.L_479:
        /*0074*/ 	.byte	0x04, 0x1e
        /*0076*/ 	.short	(.L_481 - .L_480)
.L_480:
        /*0078*/ 	.word	0x00000000


	//----- nvinfo : EIATTR_CBANK_PARAM_SIZE
	.align		4
.L_481:
        /*007c*/ 	.byte	0x03, 0x19
        /*007e*/ 	.short	0x0020


	//----- nvinfo : EIATTR_PARAM_CBANK
	.align		4
        /*0080*/ 	.byte	0x04, 0x0a
        /*0082*/ 	.short	(.L_483 - .L_482)
	.align		4
.L_482:
        /*0084*/ 	.word	index@(.nv.constant0._Z17GPUDivideMatricesPfS_S_ii)
        /*0088*/ 	.short	0x0380
        /*008a*/ 	.short	0x0020


	//----- nvinfo : EIATTR_SW_WAR
	.align		4
.L_483:
        /*008c*/ 	.byte	0x04, 0x36
        /*008e*/ 	.short	(.L_485 - .L_484)
.L_484:
        /*0090*/ 	.word	0x00000008
.L_485:


//--------------------- .nv.info._Z20GPUDivideMatrixByRowPfS_S_ii --------------------------
	.section	.nv.info._Z20GPUDivideMatrixByRowPfS_S_ii,"",@"SHT_CUDA_INFO"
	.sectionflags	@""
	.align	4


	//----- nvinfo : EIATTR_CUDA_API_VERSION
	.align		4
        /*0000*/ 	.byte	0x04, 0x37
        /*0002*/ 	.short	(.L_487 - .L_486)
.L_486:
        /*0004*/ 	.word	0x00000082


	//----- nvinfo : EIATTR_KPARAM_INFO
	.align		4
.L_487:
        /*0008*/ 	.byte	0x04, 0x17
        /*000a*/ 	.short	(.L_489 - .L_488)
.L_488:
        /*000c*/ 	.word	0x00000000
        /*0010*/ 	.short	0x0004
        /*0012*/ 	.short	0x001c
        /*0014*/ 	.byte	0x00, 0xf0, 0x11, 0x00


	//----- nvinfo : EIATTR_KPARAM_INFO
	.align		4
.L_489:
        /*0018*/ 	.byte	0x04, 0x17
        /*001a*/ 	.short	(.L_491 - .L_490)
.L_490:
        /*001c*/ 	.word	0x00000000
        /*0020*/ 	.short	0x0003
        /*0022*/ 	.short	0x0018
        /*0024*/ 	.byte	0x00, 0xf0, 0x11, 0x00


	//----- nvinfo : EIATTR_KPARAM_INFO
	.align		4
.L_491:
        /*0028*/ 	.byte	0x04, 0x17
        /*002a*/ 	.short	(.L_493 - .L_492)
.L_492:
        /*002c*/ 	.word	0x00000000
        /*0030*/ 	.short	0x0002
        /*0032*/ 	.short	0x0010
        /*0034*/ 	.byte	0x00, 0xf5, 0x21, 0x00


	//----- nvinfo : EIATTR_KPARAM_INFO
	.align		4
.L_493:
        /*0038*/ 	.byte	0x04, 0x17
        /*003a*/ 	.short	(.L_495 - .L_494)
.L_494:
        /*003c*/ 	.word	0x00000000
        /*0040*/ 	.short	0x0001
        /*0042*/ 	.short	0x0008
        /*0044*/ 	.byte	0x00, 0xf5, 0x21, 0x00


	//----- nvinfo : EIATTR_KPARAM_INFO
	.align		4
.L_495:
        /*0048*/ 	.byte	0x04, 0x17
        /*004a*/ 	.short	(.L_497 - .L_496)
.L_496:
        /*004c*/ 	.word	0x00000000
        /*0050*/ 	.short	0x0000
        /*0052*/ 	.short	0x0000
        /*0054*/ 	.byte	0x00, 0xf5, 0x21, 0x00


	//----- nvinfo : EIATTR_SPARSE_MMA_MASK
	.align		4
.L_497:
        /*0058*/ 	.byte	0x03, 0x50
        /*005a*/ 	.short	0x0000


	//----- nvinfo : EIATTR_MAXREG_COUNT
	.align		4
        /*005c*/ 	.byte	0x03, 0x1b
        /*005e*/ 	.short	0x00ff


	//----- nvinfo : EIATTR_MERCURY_ISA_VERSION
	.align		4
        /*0060*/ 	.byte	0x03, 0x5f
        /*0062*/ 	.short	0x0101


	//----- nvinfo : EIATTR_VRC_CTA_INIT_COUNT
	.align		4
        /*0064*/ 	.byte	0x02, 0x4a
	.zero		1
	.zero		1


	//----- nvinfo : EIATTR_EXIT_INSTR_OFFSETS
	.align		4
        /*0068*/ 	.byte	0x04, 0x1c
        /*006a*/ 	.short	(.L_499 - .L_498)


	//   ....[0]....
.L_498:
        /*006c*/ 	.word	0x000000c0


	//   ....[1]....
        /*0070*/ 	.word	0x00000250


	//----- nvinfo : EIATTR_CRS_STACK_SIZE
	.align		4
.L_499:
        /*0074*/ 	.byte	0x04, 0x1e
        /*0076*/ 	.short	(.L_501 - .L_500)
.L_500:
        /*0078*/ 	.word	0x00000000


	//----- nvinfo : EIATTR_CBANK_PARAM_SIZE
	.align		4
.L_501:
        /*007c*/ 	.byte	0x03, 0x19
        /*007e*/ 	.short	0x0020


	//----- nvinfo : EIATTR_PARAM_CBANK
	.align		4
        /*0080*/ 	.byte	0x04, 0x0a
        /*0082*/ 	.short	(.L_503 - .L_502)
	.align		4
.L_502:
        /*0084*/ 	.word	index@(.nv.constant0._Z20GPUDivideMatrixByRowPfS_S_ii)
        /*0088*/ 	.short	0x0380
        /*008a*/ 	.short	0x0020


	//----- nvinfo : EIATTR_SW_WAR
	.align		4
.L_503:
        /*008c*/ 	.byte	0x04, 0x36
        /*008e*/ 	.short	(.L_505 - .L_504)
.L_504:
        /*0090*/ 	.word	0x00000008
.L_505:


//--------------------- .nv.info._Z22GPUDivideMatrixByValuePfS_fii --------------------------
	.section	.nv.info._Z22GPUDivideMatrixByValuePfS_fii,"",@"SHT_CUDA_INFO"
	.sectionflags	@""
	.align	4


	//----- nvinfo : EIATTR_CUDA_API_VERSION
	.align		4
        /*0000*/ 	.byte	0x04, 0x37
        /*0002*/ 	.short	(.L_507 - .L_506)
.L_506:
        /*0004*/ 	.word	0x00000082


	//----- nvinfo : EIATTR_KPARAM_INFO
	.align		4
.L_507:
        /*0008*/ 	.byte	0x04, 0x17
        /*000a*/ 	.short	(.L_509 - .L_508)
.L_508:
        /*000c*/ 	.word	0x00000000
        /*0010*/ 	.short	0x0004
        /*0012*/ 	.short	0x0018
        /*0014*/ 	.byte	0x00, 0xf0, 0x11, 0x00


	//----- nvinfo : EIATTR_KPARAM_INFO
	.align		4
.L_509:
        /*0018*/ 	.byte	0x04, 0x17
        /*001a*/ 	.short	(.L_511 - .L_510)
.L_510:
        /*001c*/ 	.word	0x00000000
        /*0020*/ 	.short	0x0003
        /*0022*/ 	.short	0x0014
        /*0024*/ 	.byte	0x00, 0xf0, 0x11, 0x00


	//----- nvinfo : EIATTR_KPARAM_INFO
	.align		4
.L_511:
        /*0028*/ 	.byte	0x04, 0x17
        /*002a*/ 	.short	(.L_513 - .L_512)
.L_512:
        /*002c*/ 	.word	0x00000000
        /*0030*/ 	.short	0x0002
        /*0032*/ 	.short	0x0010
        /*0034*/ 	.byte	0x00, 0xf0, 0x11, 0x00


	//----- nvinfo : EIATTR_KPARAM_INFO
	.align		4
.L_513:
        /*0038*/ 	.byte	0x04, 0x17
        /*003a*/ 	.short	(.L_515 - .L_514)
.L_514:
        /*003c*/ 	.word	0x00000000
        /*0040*/ 	.short	0x0001
        /*0042*/ 	.short	0x0008
        /*0044*/ 	.byte	0x00, 0xf5, 0x21, 0x00


	//----- nvinfo : EIATTR_KPARAM_INFO
	.align		4
.L_515:
        /*0048*/ 	.byte	0x04, 0x17
        /*004a*/ 	.short	(.L_517 - .L_516)
.L_516:
        /*004c*/ 	.word	0x00000000
        /*0050*/ 	.short	0x0000
        /*0052*/ 	.short	0x0000
        /*0054*/ 	.byte	0x00, 0xf5, 0x21, 0x00


	//----- nvinfo : EIATTR_SPARSE_MMA_MASK
	.align		4
.L_517:
        /*0058*/ 	.byte	0x03, 0x50
        /*005a*/ 	.short	0x0000


	//----- nvinfo : EIATTR_MAXREG_COUNT
	.align		4
        /*005c*/ 	.byte	0x03, 0x1b
        /*005e*/ 	.short	0x00ff


	//----- nvinfo : EIATTR_MERCURY_ISA_VERSION
	.align		4
        /*0060*/ 	.byte	0x03, 0x5f
        /*0062*/ 	.short	0x0101


	//----- nvinfo : EIATTR_VRC_CTA_INIT_COUNT
	.align		4
        /*0064*/ 	.byte	0x02, 0x4a
	.zero		1
	.zero		1


	//----- nvinfo : EIATTR_EXIT_INSTR_OFFSETS
	.align		4
        /*0068*/ 	.byte	0x04, 0x1c
        /*006a*/ 	.short	(.L_519 - .L_518)


	//   ....[0]....
.L_518:
        /*006c*/ 	.word	0x000000d0


	//   ....[1]....
        /*0070*/ 	.word	0x00000240


	//----- nvinfo : EIATTR_CRS_STACK_SIZE
	.align		4
.L_519:
        /*0074*/ 	.byte	0x04, 0x1e
        /*0076*/ 	.short	(.L_521 - .L_520)
.L_520:
        /*0078*/ 	.word	0x00000000


	//----- nvinfo : EIATTR_CBANK_PARAM_SIZE
	.align		4
.L_521:
        /*007c*/ 	.byte	0x03, 0x19
        /*007e*/ 	.short	0x001c


	//----- nvinfo : EIATTR_PARAM_CBANK
	.align		4
        /*0080*/ 	.byte	0x04, 0x0a
        /*0082*/ 	.short	(.L_523 - .L_522)
	.align		4
.L_522:
        /*0084*/ 	.word	index@(.nv.constant0._Z22GPUDivideMatrixByValuePfS_fii)
        /*0088*/ 	.short	0x0380
        /*008a*/ 	.short	0x001c


	//----- nvinfo : EIATTR_SW_WAR
	.align		4
.L_523:
        /*008c*/ 	.byte	0x04, 0x36
        /*008e*/ 	.short	(.L_525 - .L_524)
.L_524:
        /*0090*/ 	.word	0x00000008
.L_525:


//--------------------- .nv.info._Z14GPUMultByValuePfS_fii --------------------------
	.section	.nv.info._Z14GPUMultByValuePfS_fii,"",@"SHT_CUDA_INFO"
	.sectionflags	@""
	.align	4


	//----- nvinfo : EIATTR_CUDA_API_VERSION
	.align		4
        /*0000*/ 	.byte	0x04, 0x37
        /*0002*/ 	.short	(.L_527 - .L_526)
.L_526:
        /*0004*/ 	.word	0x00000082


	//----- nvinfo : EIATTR_KPARAM_INFO
	.align		4
.L_527:
        /*0008*/ 	.byte	0x04, 0x17
        /*000a*/ 	.short	(.L_529 - .L_528)
.L_528:
        /*000c*/ 	.word	0x00000000
        /*0010*/ 	.short	0x0004
        /*0012*/ 	.short	0x0018
        /*0014*/ 	.byte	0x00, 0xf0, 0x11, 0x00


	//----- nvinfo : EIATTR_KPARAM_INFO
	.align		4
.L_529:
        /*0018*/ 	.byte	0x04, 0x17
        /*001a*/ 	.short	(.L_531 - .L_530)
.L_530:
        /*001c*/ 	.word	0x00000000
        /*0020*/ 	.short	0x0003
        /*0022*/ 	.short	0x0014
        /*0024*/ 	.byte	0x00, 0xf0, 0x11, 0x00


	//----- nvinfo : EIATTR_KPARAM_INFO
	.align		4
.L_531:
        /*0028*/ 	.byte	0x04, 0x17
        /*002a*/ 	.short	(.L_533 - .L_532)
.L_532:
        /*002c*/ 	.word	0x00000000
        /*0030*/ 	.short	0x0002
        /*0032*/ 	.short	0x0010
        /*0034*/ 	.byte	0x00, 0xf0, 0x11, 0x00


	//----- nvinfo : EIATTR_KPARAM_INFO
	.align		4
.L_533:
        /*0038*/ 	.byte	0x04, 0x17
        /*003a*/ 	.short	(.L_535 - .L_534)
.L_534:
        /*003c*/ 	.word	0x00000000
        /*0040*/ 	.short	0x0001
        /*0042*/ 	.short	0x0008
        /*0044*/ 	.byte	0x00, 0xf5, 0x21, 0x00


	//----- nvinfo : EIATTR_KPARAM_INFO
	.align		4
.L_535:
        /*0048*/ 	.byte	0x04, 0x17
        /*004a*/ 	.short	(.L_537 - .L_536)
.L_536:
        /*004c*/ 	.word	0x00000000
        /*0050*/ 	.short	0x0000
        /*0052*/ 	.short	0x0000
        /*0054*/ 	.byte	0x00, 0xf5, 0x21, 0x00


	//----- nvinfo : EIATTR_SPARSE_MMA_MASK
	.align		4
.L_537:
        /*0058*/ 	.byte	0x03, 0x50
        /*005a*/ 	.short	0x0000


	//----- nvinfo : EIATTR_MAXREG_COUNT
	.align		4
        /*005c*/ 	.byte	0x03, 0x1b
        /*005e*/ 	.short	0x00ff


	//----- nvinfo : EIATTR_MERCURY_ISA_VERSION
	.align		4
        /*0060*/ 	.byte	0x03, 0x5f
        /*0062*/ 	.short	0x0101


	//----- nvinfo : EIATTR_VRC_CTA_INIT_COUNT
	.align		4
        /*0064*/ 	.byte	0x02, 0x4a
	.zero		1
	.zero		1


	//----- nvinfo : EIATTR_EXIT_INSTR_OFFSETS
	.align		4
        /*0068*/ 	.byte	0x04, 0x1c
        /*006a*/ 	.short	(.L_539 - .L_538)


	//   ....[0]....
.L_538:
        /*006c*/ 	.word	0x000000d0


	//   ....[1]....
        /*0070*/ 	.word	0x00000180


	//----- nvinfo : EIATTR_CBANK_PARAM_SIZE
	.align		4
.L_539:
        /*0074*/ 	.byte	0x03, 0x19
        /*0076*/ 	.short	0x001c


	//----- nvinfo : EIATTR_PARAM_CBANK
	.align		4
        /*0078*/ 	.byte	0x04, 0x0a
        /*007a*/ 	.short	(.L_541 - .L_540)
	.align		4
.L_540:
        /*007c*/ 	.word	index@(.nv.constant0._Z14GPUMultByValuePfS_fii)
        /*0080*/ 	.short	0x0380
        /*0082*/ 	.short	0x001c


	//----- nvinfo : EIATTR_SW_WAR
	.align		4
.L_541:
        /*0084*/ 	.byte	0x04, 0x36
        /*0086*/ 	.short	(.L_543 - .L_542)
.L_542:
        /*0088*/ 	.word	0x00000008
.L_543:


//--------------------- .nv.info._Z16GPUMatriciesMultPfS_S_ii --------------------------
	.section	.nv.info._Z16GPUMatriciesMultPfS_S_ii,"",@"SHT_CUDA_INFO"
	.sectionflags	@""
	.align	4


	//----- nvinfo : EIATTR_CUDA_API_VERSION
	.align		4
        /*0000*/ 	.byte	0x04, 0x37
        /*0002*/ 	.short	(.L_545 - .L_544)
.L_544:
        /*0004*/ 	.word	0x00000082


	//----- nvinfo : EIATTR_KPARAM_INFO
	.align		4
.L_545:
        /*0008*/ 	.byte	0x04, 0x17
        /*000a*/ 	.short	(.L_547 - .L_546)
.L_546:
        /*000c*/ 	.word	0x00000000
        /*0010*/ 	.short	0x0004
        /*0012*/ 	.short	0x001c
        /*0014*/ 	.byte	0x00, 0xf0, 0x11, 0x00


	//----- nvinfo : EIATTR_KPARAM_INFO
	.align		4
.L_547:
        /*0018*/ 	.byte	0x04, 0x17
        /*001a*/ 	.short	(.L_549 - .L_548)
.L_548:
        /*001c*/ 	.word	0x00000000
        /*0020*/ 	.short	0x0003
        /*0022*/ 	.short	0x0018
        /*0024*/ 	.byte	0x00, 0xf0, 0x11, 0x00


	//----- nvinfo : EIATTR_KPARAM_INFO
	.align		4
.L_549:
        /*0028*/ 	.byte	0x04, 0x17
        /*002a*/ 	.short	(.L_551 - .L_550)
.L_550:
        /*002c*/ 	.word	0x00000000
        /*0030*/ 	.short	0x0002
        /*0032*/ 	.short	0x0010
        /*0034*/ 	.byte	0x00, 0xf5, 0x21, 0x00


	//----- nvinfo : EIATTR_KPARAM_INFO
	.align		4
.L_551:
        /*0038*/ 	.byte	0x04, 0x17
        /*003a*/ 	.short	(.L_553 - .L_552)
.L_552:
        /*003c*/ 	.word	0x00000000
        /*0040*/ 	.short	0x0001
        /*0042*/ 	.short	0x0008
        /*0044*/ 	.byte	0x00, 0xf5, 0x21, 0x00


	//----- nvinfo : EIATTR_KPARAM_INFO
	.align		4
.L_553:
        /*0048*/ 	.byte	0x04, 0x17
        /*004a*/ 	.short	(.L_555 - .L_554)
.L_554:
        /*004c*/ 	.word	0x00000000
        /*0050*/ 	.short	0x0000
        /*0052*/ 	.short	0x0000
        /*0054*/ 	.byte	0x00, 0xf5, 0x21, 0x00


	//----- nvinfo : EIATTR_SPARSE_MMA_MASK
	.align		4
.L_555:
        /*0058*/ 	.byte	0x03, 0x50
        /*005a*/ 	.short	0x0000


	//----- nvinfo : EIATTR_MAXREG_COUNT
	.align		4
        /*005c*/ 	.byte	0x03, 0x1b
        /*005e*/ 	.short	0x00ff


	//----- nvinfo : EIATTR_MERCURY_ISA_VERSION
	.align		4
        /*0060*/ 	.byte	0x03, 0x5f
        /*0062*/ 	.short	0x0101


	//----- nvinfo : EIATTR_VRC_CTA_INIT_COUNT
	.align		4
        /*0064*/ 	.byte	0x02, 0x4a
	.zero		1
	.zero		1


	//----- nvinfo : EIATTR_EXIT_INSTR_OFFSETS
	.align		4
        /*0068*/ 	.byte	0x04, 0x1c
        /*006a*/ 	.short	(.L_557 - .L_556)


	//   ....[0]....
.L_556:
        /*006c*/ 	.word	0x000000c0


	//   ....[1]....
        /*0070*/ 	.word	0x00000190


	//----- nvinfo : EIATTR_CBANK_PARAM_SIZE
	.align		4
.L_557:
        /*0074*/ 	.byte	0x03, 0x19
        /*0076*/ 	.short	0x0020


	//----- nvinfo : EIATTR_PARAM_CBANK
	.align		4
        /*0078*/ 	.byte	0x04, 0x0a
        /*007a*/ 	.short	(.L_559 - .L_558)
	.align		4
.L_558:
        /*007c*/ 	.word	index@(.nv.constant0._Z16GPUMatriciesMultPfS_S_ii)
        /*0080*/ 	.short	0x0380
        /*0082*/ 	.short	0x0020


	//----- nvinfo : EIATTR_SW_WAR
	.align		4
.L_559:
        /*0084*/ 	.byte	0x04, 0x36
        /*0086*/ 	.short	(.L_561 - .L_560)
.L_560:
        /*0088*/ 	.word	0x00000008
.L_561:


//--------------------- .nv.info._Z38GPUSubstractMatrixFromValueAtMatrixIdxPfS_fii --------------------------
	.section	.nv.info._Z38GPUSubstractMatrixFromValueAtMatrixIdxPfS_fii,"",@"SHT_CUDA_INFO"
	.sectionflags	@""
	.align	4


	//----- nvinfo : EIATTR_CUDA_API_VERSION
	.align		4
        /*0000*/ 	.byte	0x04, 0x37
        /*0002*/ 	.short	(.L_563 - .L_562)
.L_562:
        /*0004*/ 	.word	0x00000082


	//----- nvinfo : EIATTR_KPARAM_INFO
	.align		4
.L_563:
        /*0008*/ 	.byte	0x04, 0x17
        /*000a*/ 	.short	(.L_565 - .L_564)
.L_564:
        /*000c*/ 	.word	0x00000000
        /*0010*/ 	.short	0x0004
        /*0012*/ 	.short	0x0018
        /*0014*/ 	.byte	0x00, 0xf0, 0x11, 0x00


	//----- nvinfo : EIATTR_KPARAM_INFO
	.align		4
.L_565:
        /*0018*/ 	.byte	0x04, 0x17
        /*001a*/ 	.short	(.L_567 - .L_566)
.L_566:
        /*001c*/ 	.word	0x00000000
        /*0020*/ 	.short	0x0003
        /*0022*/ 	.short	0x0014
        /*0024*/ 	.byte	0x00, 0xf0, 0x11, 0x00


	//----- nvinfo : EIATTR_KPARAM_INFO
	.align		4
.L_567:
        /*0028*/ 	.byte	0x04, 0x17
        /*002a*/ 	.short	(.L_569 - .L_568)
.L_568:
        /*002c*/ 	.word	0x00000000
        /*0030*/ 	.short	0x0002
        /*0032*/ 	.short	0x0010
        /*0034*/ 	.byte	0x00, 0xf0, 0x11, 0x00


	//----- nvinfo : EIATTR_KPARAM_INFO
	.align		4
.L_569:
        /*0038*/ 	.byte	0x04, 0x17
        /*003a*/ 	.short	(.L_571 - .L_570)
.L_570:
        /*003c*/ 	.word	0x00000000
        /*0040*/ 	.short	0x0001
        /*0042*/ 	.short	0x0008
        /*0044*/ 	.byte	0x00, 0xf5, 0x21, 0x00


	//----- nvinfo : EIATTR_KPARAM_INFO
	.align		4
.L_571:
        /*0048*/ 	.byte	0x04, 0x17
        /*004a*/ 	.short	(.L_573 - .L_572)
.L_572:
        /*004c*/ 	.word	0x00000000
        /*0050*/ 	.short	0x0000
        /*0052*/ 	.short	0x0000
        /*0054*/ 	.byte	0x00, 0xf5, 0x21, 0x00


	//----- nvinfo : EIATTR_SPARSE_MMA_MASK
	.align		4
.L_573:
        /*0058*/ 	.byte	0x03, 0x50
        /*005a*/ 	.short	0x0000


	//----- nvinfo : EIATTR_MAXREG_COUNT
	.align		4
        /*005c*/ 	.byte	0x03, 0x1b
        /*005e*/ 	.short	0x00ff


	//----- nvinfo : EIATTR_MERCURY_ISA_VERSION
	.align		4
        /*0060*/ 	.byte	0x03, 0x5f
        /*0062*/ 	.short	0x0101


	//----- nvinfo : EIATTR_VRC_CTA_INIT_COUNT
	.align		4
        /*0064*/ 	.byte	0x02, 0x4a
	.zero		1
	.zero		1


	//----- nvinfo : EIATTR_EXIT_INSTR_OFFSETS
	.align		4
        /*0068*/ 	.byte	0x04, 0x1c
        /*006a*/ 	.short	(.L_575 - .L_574)


	//   ....[0]....
.L_574:
        /*006c*/ 	.word	0x00000070


	//   ....[1]....
        /*0070*/ 	.word	0x00000140


	//----- nvinfo : EIATTR_CBANK_PARAM_SIZE
	.align		4
.L_575:
        /*0074*/ 	.byte	0x03, 0x19
        /*0076*/ 	.short	0x001c


	//----- nvinfo : EIATTR_PARAM_CBANK
	.align		4
        /*0078*/ 	.byte	0x04, 0x0a
        /*007a*/ 	.short	(.L_577 - .L_576)
	.align		4
.L_576:
        /*007c*/ 	.word	index@(.nv.constant0._Z38GPUSubstractMatrixFromValueAtMatrixIdxPfS_fii)
        /*0080*/ 	.short	0x0380
        /*0082*/ 	.short	0x001c


	//----- nvinfo : EIATTR_SW_WAR
	.align		4
.L_577:
        /*0084*/ 	.byte	0x04, 0x36
        /*0086*/ 	.short	(.L_579 - .L_578)
.L_578:
        /*0088*/ 	.word	0x00000008
.L_579:


//--------------------- .nv.info._Z27GPUSubstractValueFromMatrixPfS_fii --------------------------
	.section	.nv.info._Z27GPUSubstractValueFromMatrixPfS_fii,"",@"SHT_CUDA_INFO"
	.sectionflags	@""
	.align	4


	//----- nvinfo : EIATTR_CUDA_API_VERSION
	.align		4
        /*0000*/ 	.byte	0x04, 0x37
        /*0002*/ 	.short	(.L_581 - .L_580)
.L_580:
        /*0004*/ 	.word	0x00000082


	//----- nvinfo : EIATTR_KPARAM_INFO
	.align		4
.L_581:
        /*0008*/ 	.byte	0x04, 0x17
        /*000a*/ 	.short	(.L_583 - .L_582)
.L_582:
        /*000c*/ 	.word	0x00000000
        /*0010*/ 	.short	0x0004
        /*0012*/ 	.short	0x0018
        /*0014*/ 	.byte	0x00, 0xf0, 0x11, 0x00


	//----- nvinfo : EIATTR_KPARAM_INFO
	.align		4
.L_583:
        /*0018*/ 	.byte	0x04, 0x17
        /*001a*/ 	.short	(.L_585 - .L_584)
.L_584:
        /*001c*/ 	.word	0x00000000
        /*0020*/ 	.short	0x0003
        /*0022*/ 	.short	0x0014
        /*0024*/ 	.byte	0x00, 0xf0, 0x11, 0x00


	//----- nvinfo : EIATTR_KPARAM_INFO
	.align		4
.L_585:
        /*0028*/ 	.byte	0x04, 0x17
        /*002a*/ 	.short	(.L_587 - .L_586)
.L_586:
        /*002c*/ 	.word	0x00000000
        /*0030*/ 	.short	0x0002
        /*0032*/ 	.short	0x0010
        /*0034*/ 	.byte	0x00, 0xf0, 0x11, 0x00


	//----- nvinfo : EIATTR_KPARAM_INFO
	.align		4
.L_587:
        /*0038*/ 	.byte	0x04, 0x17
        /*003a*/ 	.short	(.L_589 - .L_588)
.L_588:
        /*003c*/ 	.word	0x00000000
        /*0040*/ 	.short	0x0001
        /*0042*/ 	.short	0x0008
        /*0044*/ 	.byte	0x00, 0xf5, 0x21, 0x00


	//----- nvinfo : EIATTR_KPARAM_INFO
	.align		4
.L_589:
        /*0048*/ 	.byte	0x04, 0x17
        /*004a*/ 	.short	(.L_591 - .L_590)
.L_590:
        /*004c*/ 	.word	0x00000000
        /*0050*/ 	.short	0x0000
        /*0052*/ 	.short	0x0000
        /*0054*/ 	.byte	0x00, 0xf5, 0x21, 0x00


	//----- nvinfo : EIATTR_SPARSE_MMA_MASK
	.align		4
.L_591:
        /*0058*/ 	.byte	0x03, 0x50
        /*005a*/ 	.short	0x0000


	//----- nvinfo : EIATTR_MAXREG_COUNT
	.align		4
        /*005c*/ 	.byte	0x03, 0x1b
        /*005e*/ 	.short	0x00ff


	//----- nvinfo : EIATTR_MERCURY_ISA_VERSION
	.align		4
        /*0060*/ 	.byte	0x03, 0x5f
        /*0062*/ 	.short	0x0101


	//----- nvinfo : EIATTR_VRC_CTA_INIT_COUNT
	.align		4
        /*0064*/ 	.byte	0x02, 0x4a
	.zero		1
	.zero		1


	//----- nvinfo : EIATTR_EXIT_INSTR_OFFSETS
	.align		4
        /*0068*/ 	.byte	0x04, 0x1c
        /*006a*/ 	.short	(.L_593 - .L_592)


	//   ....[0]....
.L_592:
        /*006c*/ 	.word	0x000000d0


	//   ....[1]....
        /*0070*/ 	.word	0x00000180


	//----- nvinfo : EIATTR_CBANK_PARAM_SIZE
	.align		4
.L_593:
        /*0074*/ 	.byte	0x03, 0x19
        /*0076*/ 	.short	0x001c


	//----- nvinfo : EIATTR_PARAM_CBANK
	.align		4
        /*0078*/ 	.byte	0x04, 0x0a
        /*007a*/ 	.short	(.L_595 - .L_594)
	.align		4
.L_594:
        /*007c*/ 	.word	index@(.nv.constant0._Z27GPUSubstractValueFromMatrixPfS_fii)
        /*0080*/ 	.short	0x0380
        /*0082*/ 	.short	0x001c


	//----- nvinfo : EIATTR_SW_WAR
	.align		4
.L_595:
        /*0084*/ 	.byte	0x04, 0x36
        /*0086*/ 	.short	(.L_597 - .L_596)
.L_596:
        /*0088*/ 	.word	0x00000008
.L_597:


//--------------------- .nv.info._Z31GPUSubstractMatrixFromRowValuesPfS_S_ii --------------------------
	.section	.nv.info._Z31GPUSubstractMatrixFromRowValuesPfS_S_ii,"",@"SHT_CUDA_INFO"
	.sectionflags	@""
	.align	4


	//----- nvinfo : EIATTR_CUDA_API_VERSION
	.align		4
        /*0000*/ 	.byte	0x04, 0x37
        /*0002*/ 	.short	(.L_599 - .L_598)
.L_598:
        /*0004*/ 	.word	0x00000082


	//----- nvinfo : EIATTR_KPARAM_INFO
	.align		4
.L_599:
        /*0008*/ 	.byte	0x04, 0x17
        /*000a*/ 	.short	(.L_601 - .L_600)
.L_600:
        /*000c*/ 	.word	0x00000000
        /*0010*/ 	.short	0x0004
        /*0012*/ 	.short	0x001c
        /*0014*/ 	.byte	0x00, 0xf0, 0x11, 0x00


	//----- nvinfo : EIATTR_KPARAM_INFO
	.align		4
.L_601:
        /*0018*/ 	.byte	0x04, 0x17
        /*001a*/ 	.short	(.L_603 - .L_602)
.L_602:
        /*001c*/ 	.word	0x00000000
        /*0020*/ 	.short	0x0003
        /*0022*/ 	.short	0x0018
        /*0024*/ 	.byte	0x00, 0xf0, 0x11, 0x00


	//----- nvinfo : EIATTR_KPARAM_INFO
	.align		4
.L_603:
        /*0028*/ 	.byte	0x04, 0x17
        /*002a*/ 	.short	(.L_605 - .L_604)
.L_604:
        /*002c*/ 	.word	0x00000000
        /*0030*/ 	.short	0x0002
        /*0032*/ 	.short	0x0010
        /*0034*/ 	.byte	0x00, 0xf5, 0x21, 0x00


	//----- nvinfo : EIATTR_KPARAM_INFO
	.align		4
.L_605:
        /*0038*/ 	.byte	0x04, 0x17
        /*003a*/ 	.short	(.L_607 - .L_606)
.L_606:
        /*003c*/ 	.word	0x00000000
        /*0040*/ 	.short	0x0001
        /*0042*/ 	.short	0x0008
        /*0044*/ 	.byte	0x00, 0xf5, 0x21, 0x00


	//----- nvinfo : EIATTR_KPARAM_INFO
	.align		4
.L_607:
        /*0048*/ 	.byte	0x04, 0x17
        /*004a*/ 	.short	(.L_609 - .L_608)
.L_608:
        /*004c*/ 	.word	0x00000000
        /*0050*/ 	.short	0x0000
        /*0052*/ 	.short	0x0000
        /*0054*/ 	.byte	0x00, 0xf5, 0x21, 0x00


	//----- nvinfo : EIATTR_SPARSE_MMA_MASK
	.align		4
.L_609:
        /*0058*/ 	.byte	0x03, 0x50
        /*005a*/ 	.short	0x0000


	//----- nvinfo : EIATTR_MAXREG_COUNT
	.align		4
        /*005c*/ 	.byte	0x03, 0x1b
        /*005e*/ 	.short	0x00ff


	//----- nvinfo : EIATTR_MERCURY_ISA_VERSION
	.align		4
        /*0060*/ 	.byte	0x03, 0x5f
        /*0062*/ 	.short	0x0101


	//----- nvinfo : EIATTR_VRC_CTA_INIT_COUNT
	.align		4
        /*0064*/ 	.byte	0x02, 0x4a
	.zero		1
	.zero		1


	//----- nvinfo : EIATTR_EXIT_INSTR_OFFSETS
	.align		4
        /*0068*/ 	.byte	0x04, 0x1c
        /*006a*/ 	.short	(.L_611 - .L_610)


	//   ....[0]....
.L_610:
        /*006c*/ 	.word	0x000000c0


	//   ....[1]....
        /*0070*/ 	.word	0x00000190


	//----- nvinfo : EIATTR_CBANK_PARAM_SIZE
	.align		4
.L_611:
        /*0074*/ 	.byte	0x03, 0x19
        /*0076*/ 	.short	0x0020


	//----- nvinfo : EIATTR_PARAM_CBANK
	.align		4
        /*0078*/ 	.byte	0x04, 0x0a
        /*007a*/ 	.short	(.L_613 - .L_612)
	.align		4
.L_612:
        /*007c*/ 	.word	index@(.nv.constant0._Z31GPUSubstractMatrixFromRowValuesPfS_S_ii)
        /*0080*/ 	.short	0x0380
        /*0082*/ 	.short	0x0020


	//----- nvinfo : EIATTR_SW_WAR
	.align		4
.L_613:
        /*0084*/ 	.byte	0x04, 0x36
        /*0086*/ 	.short	(.L_615 - .L_614)
.L_614:
        /*0088*/ 	.word	0x00000008
.L_615:


//--------------------- .nv.info._Z21GPUSubstractMatriciesPfS_S_ii --------------------------
	.section	.nv.info._Z21GPUSubstractMatriciesPfS_S_ii,"",@"SHT_CUDA_INFO"
	.sectionflags	@""
	.align	4


	//----- nvinfo : EIATTR_CUDA_API_VERSION
	.align		4
        /*0000*/ 	.byte	0x04, 0x37
        /*0002*/ 	.short	(.L_617 - .L_616)
.L_616:
        /*0004*/ 	.word	0x00000082


	//----- nvinfo : EIATTR_KPARAM_INFO
	.align		4
.L_617:
        /*0008*/ 	.byte	0x04, 0x17
        /*000a*/ 	.short	(.L_619 - .L_618)
.L_618:
        /*000c*/ 	.word	0x00000000
        /*0010*/ 	.short	0x0004
        /*0012*/ 	.short	0x001c
        /*0014*/ 	.byte	0x00, 0xf0, 0x11, 0x00


	//----- nvinfo : EIATTR_KPARAM_INFO
	.align		4
.L_619:
        /*0018*/ 	.byte	0x04, 0x17
        /*001a*/ 	.short	(.L_621 - .L_620)
.L_620:
        /*001c*/ 	.word	0x00000000
        /*0020*/ 	.short	0x0003
        /*0022*/ 	.short	0x0018
        /*0024*/ 	.byte	0x00, 0xf0, 0x11, 0x00


	//----- nvinfo : EIATTR_KPARAM_INFO
	.align		4
.L_621:
        /*0028*/ 	.byte	0x04, 0x17
        /*002a*/ 	.short	(.L_623 - .L_622)
.L_622:
        /*002c*/ 	.word	0x00000000
        /*0030*/ 	.short	0x0002
        /*0032*/ 	.short	0x0010
        /*0034*/ 	.byte	0x00, 0xf5, 0x21, 0x00


	//----- nvinfo : EIATTR_KPARAM_INFO
	.align		4
.L_623:
        /*0038*/ 	.byte	0x04, 0x17
        /*003a*/ 	.short	(.L_625 - .L_624)
.L_624:
        /*003c*/ 	.word	0x00000000
        /*0040*/ 	.short	0x0001
        /*0042*/ 	.short	0x0008
        /*0044*/ 	.byte	0x00, 0xf5, 0x21, 0x00


	//----- nvinfo : EIATTR_KPARAM_INFO
	.align		4
.L_625:
        /*0048*/ 	.byte	0x04, 0x17
        /*004a*/ 	.short	(.L_627 - .L_626)
.L_626:
        /*004c*/ 	.word	0x00000000
        /*0050*/ 	.short	0x0000
        /*0052*/ 	.short	0x0000
        /*0054*/ 	.byte	0x00, 0xf5, 0x21, 0x00


	//----- nvinfo : EIATTR_SPARSE_MMA_MASK
	.align		4
.L_627:
        /*0058*/ 	.byte	0x03, 0x50
        /*005a*/ 	.short	0x0000


	//----- nvinfo : EIATTR_MAXREG_COUNT
	.align		4
        /*005c*/ 	.byte	0x03, 0x1b
        /*005e*/ 	.short	0x00ff


	//----- nvinfo : EIATTR_MERCURY_ISA_VERSION
	.align		4
        /*0060*/ 	.byte	0x03, 0x5f
        /*0062*/ 	.short	0x0101


	//----- nvinfo : EIATTR_VRC_CTA_INIT_COUNT
	.align		4
        /*0064*/ 	.byte	0x02, 0x4a
	.zero		1
	.zero		1


	//----- nvinfo : EIATTR_EXIT_INSTR_OFFSETS
	.align		4
        /*0068*/ 	.byte	0x04, 0x1c
        /*006a*/ 	.short	(.L_629 - .L_628)


	//   ....[0]....
.L_628:
        /*006c*/ 	.word	0x000000c0


	//   ....[1]....
        /*0070*/ 	.word	0x00000190


	//----- nvinfo : EIATTR_CBANK_PARAM_SIZE
	.align		4
.L_629:
        /*0074*/ 	.byte	0x03, 0x19
        /*0076*/ 	.short	0x0020


	//----- nvinfo : EIATTR_PARAM_CBANK
	.align		4
        /*0078*/ 	.byte	0x04, 0x0a
        /*007a*/ 	.short	(.L_631 - .L_630)
	.align		4
.L_630:
        /*007c*/ 	.word	index@(.nv.constant0._Z21GPUSubstractMatriciesPfS_S_ii)
        /*0080*/ 	.short	0x0380
        /*0082*/ 	.short	0x0020


	//----- nvinfo : EIATTR_SW_WAR
	.align		4
.L_631:
        /*0084*/ 	.byte	0x04, 0x36
        /*0086*/ 	.short	(.L_633 - .L_632)
.L_632:
        /*0088*/ 	.word	0x00000008
.L_633:


//--------------------- .nv.info._Z15GPUAddSingleRowPfS_ii --------------------------
	.section	.nv.info._Z15GPUAddSingleRowPfS_ii,"",@"SHT_CUDA_INFO"
	.sectionflags	@""
	.align	4


	//----- nvinfo : EIATTR_CUDA_API_VERSION
	.align		4
        /*0000*/ 	.byte	0x04, 0x37
        /*0002*/ 	.short	(.L_635 - .L_634)
.L_634:
        /*0004*/ 	.word	0x00000082


	//----- nvinfo : EIATTR_KPARAM_INFO
	.align		4
.L_635:
        /*0008*/ 	.byte	0x04, 0x17
        /*000a*/ 	.short	(.L_637 - .L_636)
.L_636:
        /*000c*/ 	.word	0x00000000
        /*0010*/ 	.short	0x0003
        /*0012*/ 	.short	0x0014
        /*0014*/ 	.byte	0x00, 0xf0, 0x11, 0x00


	//----- nvinfo : EIATTR_KPARAM_INFO
	.align		4
.L_637:
        /*0018*/ 	.byte	0x04, 0x17
        /*001a*/ 	.short	(.L_639 - .L_638)
.L_638:
        /*001c*/ 	.word	0x00000000
        /*0020*/ 	.short	0x0002
        /*0022*/ 	.short	0x0010
        /*0024*/ 	.byte	0x00, 0xf0, 0x11, 0x00


	//----- nvinfo : EIATTR_KPARAM_INFO
	.align		4
.L_639:
        /*0028*/ 	.byte	0x04, 0x17
        /*002a*/ 	.short	(.L_641 - .L_640)
.L_640:
        /*002c*/ 	.word	0x00000000
        /*0030*/ 	.short	0x0001
        /*0032*/ 	.short	0x0008
        /*0034*/ 	.byte	0x00, 0xf5, 0x21, 0x00


	//----- nvinfo : EIATTR_KPARAM_INFO
	.align		4
.L_641:
        /*0038*/ 	.byte	0x04, 0x17
        /*003a*/ 	.short	(.L_643 - .L_642)
.L_642:
        /*003c*/ 	.word	0x00000000
        /*0040*/ 	.short	0x0000
        /*0042*/ 	.short	0x0000
        /*0044*/ 	.byte	0x00, 0xf5, 0x21, 0x00


	//----- nvinfo : EIATTR_SPARSE_MMA_MASK
	.align		4
.L_643:
        /*0048*/ 	.byte	0x03, 0x50
        /*004a*/ 	.short	0x0000


	//----- nvinfo : EIATTR_MAXREG_COUNT
	.align		4
        /*004c*/ 	.byte	0x03, 0x1b
        /*004e*/ 	.short	0x00ff


	//----- nvinfo : EIATTR_MERCURY_ISA_VERSION
	.align		4
        /*0050*/ 	.byte	0x03, 0x5f
        /*0052*/ 	.short	0x0101


	//----- nvinfo : EIATTR_VRC_CTA_INIT_COUNT
	.align		4
        /*0054*/ 	.byte	0x02, 0x4a
	.zero		1
	.zero		1


	//----- nvinfo : EIATTR_EXIT_INSTR_OFFSETS
	.align		4
        /*0058*/ 	.byte	0x04, 0x1c
        /*005a*/ 	.short	(.L_645 - .L_644)


	//   ....[0]....
.L_644:
        /*005c*/ 	.word	0x000000c0


	//   ....[1]....
        /*0060*/ 	.word	0x00000170


	//----- nvinfo : EIATTR_CBANK_PARAM_SIZE
	.align		4
.L_645:
        /*0064*/ 	.byte	0x03, 0x19
        /*0066*/ 	.short	0x0018


	//----- nvinfo : EIATTR_PARAM_CBANK
	.align		4
        /*0068*/ 	.byte	0x04, 0x0a
        /*006a*/ 	.short	(.L_647 - .L_646)
	.align		4
.L_646:
        /*006c*/ 	.word	index@(.nv.constant0._Z15GPUAddSingleRowPfS_ii)
        /*0070*/ 	.short	0x0380
        /*0072*/ 	.short	0x0018


	//----- nvinfo : EIATTR_SW_WAR
	.align		4
.L_647:
        /*0074*/ 	.byte	0x04, 0x36
        /*0076*/ 	.short	(.L_649 - .L_648)
.L_648:
        /*0078*/ 	.word	0x00000008
.L_649:


//--------------------- .nv.info._Z11GPUAddValuePfS_fii --------------------------
	.section	.nv.info._Z11GPUAddValuePfS_fii,"",@"SHT_CUDA_INFO"
	.sectionflags	@""
	.align	4


	//----- nvinfo : EIATTR_CUDA_API_VERSION
	.align		4
        /*0000*/ 	.byte	0x04, 0x37
        /*0002*/ 	.short	(.L_651 - .L_650)
.L_650:
        /*0004*/ 	.word	0x00000082


	//----- nvinfo : EIATTR_KPARAM_INFO
	.align		4
.L_651:
        /*0008*/ 	.byte	0x04, 0x17
        /*000a*/ 	.short	(.L_653 - .L_652)
.L_652:
        /*000c*/ 	.word	0x00000000
        /*0010*/ 	.short	0x0004
        /*0012*/ 	.short	0x0018
        /*0014*/ 	.byte	0x00, 0xf0, 0x11, 0x00


	//----- nvinfo : EIATTR_KPARAM_INFO
	.align		4
.L_653:
        /*0018*/ 	.byte	0x04, 0x17
        /*001a*/ 	.short	(.L_655 - .L_654)
.L_654:
        /*001c*/ 	.word	0x00000000
        /*0020*/ 	.short	0x0003
        /*0022*/ 	.short	0x0014
        /*0024*/ 	.byte	0x00, 0xf0, 0x11, 0x00


	//----- nvinfo : EIATTR_KPARAM_INFO
	.align		4
.L_655:
        /*0028*/ 	.byte	0x04, 0x17
        /*002a*/ 	.short	(.L_657 - .L_656)
.L_656:
        /*002c*/ 	.word	0x00000000
        /*0030*/ 	.short	0x0002
        /*0032*/ 	.short	0x0010
        /*0034*/ 	.byte	0x00, 0xf0, 0x11, 0x00


	//----- nvinfo : EIATTR_KPARAM_INFO
	.align		4
.L_657:
        /*0038*/ 	.byte	0x04, 0x17
        /*003a*/ 	.short	(.L_659 - .L_658)
.L_658:
        /*003c*/ 	.word	0x00000000
        /*0040*/ 	.short	0x0001
        /*0042*/ 	.short	0x0008
        /*0044*/ 	.byte	0x00, 0xf5, 0x21, 0x00


	//----- nvinfo : EIATTR_KPARAM_INFO
	.align		4
.L_659:
        /*0048*/ 	.byte	0x04, 0x17
        /*004a*/ 	.short	(.L_661 - .L_660)
.L_660:
        /*004c*/ 	.word	0x00000000
        /*0050*/ 	.short	0x0000
        /*0052*/ 	.short	0x0000
        /*0054*/ 	.byte	0x00, 0xf5, 0x21, 0x00


	//----- nvinfo : EIATTR_SPARSE_MMA_MASK
	.align		4
.L_661:
        /*0058*/ 	.byte	0x03, 0x50
        /*005a*/ 	.short	0x0000


	//----- nvinfo : EIATTR_MAXREG_COUNT
	.align		4
        /*005c*/ 	.byte	0x03, 0x1b
        /*005e*/ 	.short	0x00ff


	//----- nvinfo : EIATTR_MERCURY_ISA_VERSION
	.align		4
        /*0060*/ 	.byte	0x03, 0x5f
        /*0062*/ 	.short	0x0101


	//----- nvinfo : EIATTR_VRC_CTA_INIT_COUNT
	.align		4
        /*0064*/ 	.byte	0x02, 0x4a
	.zero		1
	.zero		1


	//----- nvinfo : EIATTR_EXIT_INSTR_OFFSETS
	.align		4
        /*0068*/ 	.byte	0x04, 0x1c
        /*006a*/ 	.short	(.L_663 - .L_662)


	//   ....[0]....
.L_662:
        /*006c*/ 	.word	0x000000d0


	//   ....[1]....
        /*0070*/ 	.word	0x00000180


	//----- nvinfo : EIATTR_CBANK_PARAM_SIZE
	.align		4
.L_663:
        /*0074*/ 	.byte	0x03, 0x19
        /*0076*/ 	.short	0x001c


	//----- nvinfo : EIATTR_PARAM_CBANK
	.align		4
        /*0078*/ 	.byte	0x04, 0x0a
        /*007a*/ 	.short	(.L_665 - .L_664)
	.align		4
.L_664:
        /*007c*/ 	.word	index@(.nv.constant0._Z11GPUAddValuePfS_fii)
        /*0080*/ 	.short	0x0380
        /*0082*/ 	.short	0x001c


	//----- nvinfo : EIATTR_SW_WAR
	.align		4
.L_665:
        /*0084*/ 	.byte	0x04, 0x36
        /*0086*/ 	.short	(.L_667 - .L_666)
.L_666:
        /*0088*/ 	.word	0x00000008
.L_667:


//--------------------- .nv.info._Z15GPUAddMatriciesPfS_S_ii --------------------------
	.section	.nv.info._Z15GPUAddMatriciesPfS_S_ii,"",@"SHT_CUDA_INFO"
	.sectionflags	@""
	.align	4


	//----- nvinfo : EIATTR_CUDA_API_VERSION
	.align		4
        /*0000*/ 	.byte	0x04, 0x37
        /*0002*/ 	.short	(.L_669 - .L_668)
.L_668:
        /*0004*/ 	.word	0x00000082


	//----- nvinfo : EIATTR_KPARAM_INFO
	.align		4
.L_669:
        /*0008*/ 	.byte	0x04, 0x17
        /*000a*/ 	.short	(.L_671 - .L_670)
.L_670:
        /*000c*/ 	.word	0x00000000
        /*0010*/ 	.short	0x0004
        /*0012*/ 	.short	0x001c
        /*0014*/ 	.byte	0x00, 0xf0, 0x11, 0x00


	//----- nvinfo : EIATTR_KPARAM_INFO
	.align		4
.L_671:
        /*0018*/ 	.byte	0x04, 0x17
        /*001a*/ 	.short	(.L_673 - .L_672)
.L_672:
        /*001c*/ 	.word	0x00000000
        /*0020*/ 	.short	0x0003
        /*0022*/ 	.short	0x0018
        /*0024*/ 	.byte	0x00, 0xf0, 0x11, 0x00


	//----- nvinfo : EIATTR_KPARAM_INFO
	.align		4
.L_673:
        /*0028*/ 	.byte	0x04, 0x17
        /*002a*/ 	.short	(.L_675 - .L_674)
.L_674:
        /*002c*/ 	.word	0x00000000
        /*0030*/ 	.short	0x0002
        /*0032*/ 	.short	0x0010
        /*0034*/ 	.byte	0x00, 0xf5, 0x21, 0x00


	//----- nvinfo : EIATTR_KPARAM_INFO
	.align		4
.L_675:
        /*0038*/ 	.byte	0x04, 0x17
        /*003a*/ 	.short	(.L_677 - .L_676)
.L_676:
        /*003c*/ 	.word	0x00000000
        /*0040*/ 	.short	0x0001
        /*0042*/ 	.short	0x0008
        /*0044*/ 	.byte	0x00, 0xf5, 0x21, 0x00


	//----- nvinfo : EIATTR_KPARAM_INFO
	.align		4
.L_677:
        /*0048*/ 	.byte	0x04, 0x17
        /*004a*/ 	.short	(.L_679 - .L_678)
.L_678:
        /*004c*/ 	.word	0x00000000
        /*0050*/ 	.short	0x0000
        /*0052*/ 	.short	0x0000
        /*0054*/ 	.byte	0x00, 0xf5, 0x21, 0x00


	//----- nvinfo : EIATTR_SPARSE_MMA_MASK
	.align		4
.L_679:
        /*0058*/ 	.byte	0x03, 0x50
        /*005a*/ 	.short	0x0000


	//----- nvinfo : EIATTR_MAXREG_COUNT
	.align		4
        /*005c*/ 	.byte	0x03, 0x1b
        /*005e*/ 	.short	0x00ff


	//----- nvinfo : EIATTR_MERCURY_ISA_VERSION
	.align		4
        /*0060*/ 	.byte	0x03, 0x5f
        /*0062*/ 	.short	0x0101


	//----- nvinfo : EIATTR_VRC_CTA_INIT_COUNT
	.align		4
        /*0064*/ 	.byte	0x02, 0x4a
	.zero		1
	.zero		1


	//----- nvinfo : EIATTR_EXIT_INSTR_OFFSETS
	.align		4
        /*0068*/ 	.byte	0x04, 0x1c
        /*006a*/ 	.short	(.L_681 - .L_680)


	//   ....[0]....
.L_680:
        /*006c*/ 	.word	0x000000c0


	//   ....[1]....
        /*0070*/ 	.word	0x00000190


	//----- nvinfo : EIATTR_CBANK_PARAM_SIZE
	.align		4
.L_681:
        /*0074*/ 	.byte	0x03, 0x19
        /*0076*/ 	.short	0x0020


	//----- nvinfo : EIATTR_PARAM_CBANK
	.align		4
        /*0078*/ 	.byte	0x04, 0x0a
        /*007a*/ 	.short	(.L_683 - .L_682)
	.align		4
.L_682:
        /*007c*/ 	.word	index@(.nv.constant0._Z15GPUAddMatriciesPfS_S_ii)
        /*0080*/ 	.short	0x0380
        /*0082*/ 	.short	0x0020


	//----- nvinfo : EIATTR_SW_WAR
	.align		4
.L_683:
        /*0084*/ 	.byte	0x04, 0x36
        /*0086*/ 	.short	(.L_685 - .L_684)
.L_684:
        /*0088*/ 	.word	0x00000008
.L_685:


//--------------------- .nv.info._Z12GPUAddMatrixPfS_ii --------------------------
	.section	.nv.info._Z12GPUAddMatrixPfS_ii,"",@"SHT_CUDA_INFO"
	.sectionflags	@""
	.align	4


	//----- nvinfo : EIATTR_CUDA_API_VERSION
	.align		4
        /*0000*/ 	.byte	0x04, 0x37
        /*0002*/ 	.short	(.L_687 - .L_686)
.L_686:
        /*0004*/ 	.word	0x00000082


	//----- nvinfo : EIATTR_KPARAM_INFO
	.align		4
.L_687:
        /*0008*/ 	.byte	0x04, 0x17
        /*000a*/ 	.short	(.L_689 - .L_688)
.L_688:
        /*000c*/ 	.word	0x00000000
        /*0010*/ 	.short	0x0003
        /*0012*/ 	.short	0x0014
        /*0014*/ 	.byte	0x00, 0xf0, 0x11, 0x00


	//----- nvinfo : EIATTR_KPARAM_INFO
	.align		4
.L_689:
        /*0018*/ 	.byte	0x04, 0x17
        /*001a*/ 	.short	(.L_691 - .L_690)
.L_690:
        /*001c*/ 	.word	0x00000000
        /*0020*/ 	.short	0x0002
        /*0022*/ 	.short	0x0010
        /*0024*/ 	.byte	0x00, 0xf0, 0x11, 0x00


	//----- nvinfo : EIATTR_KPARAM_INFO
	.align		4
.L_691:
        /*0028*/ 	.byte	0x04, 0x17
        /*002a*/ 	.short	(.L_693 - .L_692)
.L_692:
        /*002c*/ 	.word	0x00000000
        /*0030*/ 	.short	0x0001
        /*0032*/ 	.short	0x0008
        /*0034*/ 	.byte	0x00, 0xf5, 0x21, 0x00


	//----- nvinfo : EIATTR_KPARAM_INFO
	.align		4
.L_693:
        /*0038*/ 	.byte	0x04, 0x17
        /*003a*/ 	.short	(.L_695 - .L_694)
.L_694:
        /*003c*/ 	.word	0x00000000
        /*0040*/ 	.short	0x0000
        /*0042*/ 	.short	0x0000
        /*0044*/ 	.byte	0x00, 0xf5, 0x21, 0x00


	//----- nvinfo : EIATTR_SPARSE_MMA_MASK
	.align		4
.L_695:
        /*0048*/ 	.byte	0x03, 0x50
        /*004a*/ 	.short	0x0000


	//----- nvinfo : EIATTR_MAXREG_COUNT
	.align		4
        /*004c*/ 	.byte	0x03, 0x1b
        /*004e*/ 	.short	0x00ff


	//----- nvinfo : EIATTR_MERCURY_ISA_VERSION
	.align		4
        /*0050*/ 	.byte	0x03, 0x5f
        /*0052*/ 	.short	0x0101


	//----- nvinfo : EIATTR_VRC_CTA_INIT_COUNT
	.align		4
        /*0054*/ 	.byte	0x02, 0x4a
	.zero		1
	.zero		1


	//----- nvinfo : EIATTR_EXIT_INSTR_OFFSETS
	.align		4
        /*0058*/ 	.byte	0x04, 0x1c
        /*005a*/ 	.short	(.L_697 - .L_696)


	//   ....[0]....
.L_696:
        /*005c*/ 	.word	0x000000c0


	//   ....[1]....
        /*0060*/ 	.word	0x00000170


	//----- nvinfo : EIATTR_CBANK_PARAM_SIZE
	.align		4
.L_697:
        /*0064*/ 	.byte	0x03, 0x19
        /*0066*/ 	.short	0x0018


	//----- nvinfo : EIATTR_PARAM_CBANK
	.align		4
        /*0068*/ 	.byte	0x04, 0x0a
        /*006a*/ 	.short	(.L_699 - .L_698)
	.align		4
.L_698:
        /*006c*/ 	.word	index@(.nv.constant0._Z12GPUAddMatrixPfS_ii)
        /*0070*/ 	.short	0x0380
        /*0072*/ 	.short	0x0018


	//----- nvinfo : EIATTR_SW_WAR
	.align		4
.L_699:
        /*0074*/ 	.byte	0x04, 0x36
        /*0076*/ 	.short	(.L_701 - .L_700)
.L_700:
        /*0078*/ 	.word	0x00000008
.L_701:


//--------------------- .nv.info._Z9GPUColSumPfS_ii --------------------------
	.section	.nv.info._Z9GPUColSumPfS_ii,"",@"SHT_CUDA_INFO"
	.sectionflags	@""
	.align	4


	//----- nvinfo : EIATTR_CUDA_API_VERSION
	.align		4
        /*0000*/ 	.byte	0x04, 0x37
        /*0002*/ 	.short	(.L_703 - .L_702)
.L_702:
        /*0004*/ 	.word	0x00000082


	//----- nvinfo : EIATTR_KPARAM_INFO
	.align		4
.L_703:
        /*0008*/ 	.byte	0x04, 0x17
        /*000a*/ 	.short	(.L_705 - .L_704)
.L_704:
        /*000c*/ 	.word	0x00000000
        /*0010*/ 	.short	0x0003
        /*0012*/ 	.short	0x0014
        /*0014*/ 	.byte	0x00, 0xf0, 0x11, 0x00


	//----- nvinfo : EIATTR_KPARAM_INFO
	.align		4
.L_705:
        /*0018*/ 	.byte	0x04, 0x17
        /*001a*/ 	.short	(.L_707 - .L_706)
.L_706:
        /*001c*/ 	.word	0x00000000
        /*0020*/ 	.short	0x0002
        /*0022*/ 	.short	0x0010
        /*0024*/ 	.byte	0x00, 0xf0, 0x11, 0x00


	//----- nvinfo : EIATTR_KPARAM_INFO
	.align		4
.L_707:
        /*0028*/ 	.byte	0x04, 0x17
        /*002a*/ 	.short	(.L_709 - .L_708)
.L_708:
        /*002c*/ 	.word	0x00000000
        /*0030*/ 	.short	0x0001
        /*0032*/ 	.short	0x0008
        /*0034*/ 	.byte	0x00, 0xf5, 0x21, 0x00


	//----- nvinfo : EIATTR_KPARAM_INFO
	.align		4
.L_709:
        /*0038*/ 	.byte	0x04, 0x17
        /*003a*/ 	.short	(.L_711 - .L_710)
.L_710:
        /*003c*/ 	.word	0x00000000
        /*0040*/ 	.short	0x0000
        /*0042*/ 	.short	0x0000
        /*0044*/ 	.byte	0x00, 0xf5, 0x21, 0x00


	//----- nvinfo : EIATTR_SPARSE_MMA_MASK
	.align		4
.L_711:
        /*0048*/ 	.byte	0x03, 0x50
        /*004a*/ 	.short	0x0000


	//----- nvinfo : EIATTR_MAXREG_COUNT
	.align		4
        /*004c*/ 	.byte	0x03, 0x1b
        /*004e*/ 	.short	0x00ff


	//----- nvinfo : EIATTR_MERCURY_ISA_VERSION
	.align		4
        /*0050*/ 	.byte	0x03, 0x5f
        /*0052*/ 	.short	0x0101


	//----- nvinfo : EIATTR_VRC_CTA_INIT_COUNT
	.align		4
        /*0054*/ 	.byte	0x02, 0x4a
	.zero		1
	.zero		1


	//----- nvinfo : EIATTR_EXIT_INSTR_OFFSETS
	.align		4
        /*0058*/ 	.byte	0x04, 0x1c
        /*005a*/ 	.short	(.L_713 - .L_712)


	//   ....[0]....
.L_712:
        /*005c*/ 	.word	0x00000080


	//   ....[1]....
        /*0060*/ 	.word	0x000000f0


	//   ....[2]....
        /*0064*/ 	.word	0x00000640


	//   ....[3]....
        /*0068*/ 	.word	0x000008c0


	//   ....[4]....
        /*006c*/ 	.word	0x00000a40


	//   ....[5]....
        /*0070*/ 	.word	0x00000b00


	//----- nvinfo : EIATTR_CBANK_PARAM_SIZE
	.align		4
.L_713:
        /*0074*/ 	.byte	0x03, 0x19
        /*0076*/ 	.short	0x0018


	//----- nvinfo : EIATTR_PARAM_CBANK
	.align		4
        /*0078*/ 	.byte	0x04, 0x0a
        /*007a*/ 	.short	(.L_715 - .L_714)
	.align		4
.L_714:
        /*007c*/ 	.word	index@(.nv.constant0._Z9GPUColSumPfS_ii)
        /*0080*/ 	.short	0x0380
        /*0082*/ 	.short	0x0018


	//----- nvinfo : EIATTR_SW_WAR
	.align		4
.L_715:
        /*0084*/ 	.byte	0x04, 0x36
        /*0086*/ 	.short	(.L_717 - .L_716)
.L_716:
        /*0088*/ 	.word	0x00000008
.L_717:


//--------------------- .nv.info._Z9GPURowSumPfS_ii --------------------------
	.section	.nv.info._Z9GPURowSumPfS_ii,"",@"SHT_CUDA_INFO"
	.sectionflags	@""
	.align	4


	//----- nvinfo : EIATTR_CUDA_API_VERSION
	.align		4
        /*0000*/ 	.byte	0x04, 0x37
        /*0002*/ 	.short	(.L_719 - .L_718)
.L_718:
        /*0004*/ 	.word	0x00000082


	//----- nvinfo : EIATTR_KPARAM_INFO
	.align		4
.L_719:
        /*0008*/ 	.byte	0x04, 0x17
        /*000a*/ 	.short	(.L_721 - .L_720)
.L_720:
        /*000c*/ 	.word	0x00000000
        /*0010*/ 	.short	0x0003
        /*0012*/ 	.short	0x0014
        /*0014*/ 	.byte	0x00, 0xf0, 0x11, 0x00


	//----- nvinfo : EIATTR_KPARAM_INFO
	.align		4
.L_721:
        /*0018*/ 	.byte	0x04, 0x17
        /*001a*/ 	.short	(.L_723 - .L_722)
.L_722:
        /*001c*/ 	.word	0x00000000
        /*0020*/ 	.short	0x0002
        /*0022*/ 	.short	0x0010
        /*0024*/ 	.byte	0x00, 0xf0, 0x11, 0x00


	//----- nvinfo : EIATTR_KPARAM_INFO
	.align		4
.L_723:
        /*0028*/ 	.byte	0x04, 0x17
        /*002a*/ 	.short	(.L_725 - .L_724)
.L_724:
        /*002c*/ 	.word	0x00000000
        /*0030*/ 	.short	0x0001
        /*0032*/ 	.short	0x0008
        /*0034*/ 	.byte	0x00, 0xf5, 0x21, 0x00


	//----- nvinfo : EIATTR_KPARAM_INFO
	.align		4
.L_725:
        /*0038*/ 	.byte	0x04, 0x17
        /*003a*/ 	.short	(.L_727 - .L_726)
.L_726:
        /*003c*/ 	.word	0x00000000
        /*0040*/ 	.short	0x0000
        /*0042*/ 	.short	0x0000
        /*0044*/ 	.byte	0x00, 0xf5, 0x21, 0x00


	//----- nvinfo : EIATTR_SPARSE_MMA_MASK
	.align		4
.L_727:
        /*0048*/ 	.byte	0x03, 0x50
        /*004a*/ 	.short	0x0000


	//----- nvinfo : EIATTR_MAXREG_COUNT
	.align		4
        /*004c*/ 	.byte	0x03, 0x1b
        /*004e*/ 	.short	0x00ff


	//----- nvinfo : EIATTR_MERCURY_ISA_VERSION
	.align		4
        /*0050*/ 	.byte	0x03, 0x5f
        /*0052*/ 	.short	0x0101


	//----- nvinfo : EIATTR_VRC_CTA_INIT_COUNT
	.align		4
        /*0054*/ 	.byte	0x02, 0x4a
	.zero		1
	.zero		1


	//----- nvinfo : EIATTR_EXIT_INSTR_OFFSETS
	.align		4
        /*0058*/ 	.byte	0x04, 0x1c
        /*005a*/ 	.short	(.L_729 - .L_728)


	//   ....[0]....
.L_728:
        /*005c*/ 	.word	0x00000070


	//   ....[1]....
        /*0060*/ 	.word	0x000000e0


	//   ....[2]....
        /*0064*/ 	.word	0x00000540


	//   ....[3]....
        /*0068*/ 	.word	0x00000750


	//   ....[4]....
        /*006c*/ 	.word	0x000008a0


	//   ....[5]....
        /*0070*/ 	.word	0x00000960


	//----- nvinfo : EIATTR_CBANK_PARAM_SIZE
	.align		4
.L_729:
        /*0074*/ 	.byte	0x03, 0x19
        /*0076*/ 	.short	0x0018


	//----- nvinfo : EIATTR_PARAM_CBANK
	.align		4
        /*0078*/ 	.byte	0x04, 0x0a
        /*007a*/ 	.short	(.L_731 - .L_730)
	.align		4
.L_730:
        /*007c*/ 	.word	index@(.nv.constant0._Z9GPURowSumPfS_ii)
        /*0080*/ 	.short	0x0380
        /*0082*/ 	.short	0x0018


	//----- nvinfo : EIATTR_SW_WAR
	.align		4
.L_731:
        /*0084*/ 	.byte	0x04, 0x36
        /*0086*/ 	.short	(.L_733 - .L_732)
.L_732:
        /*0088*/ 	.word	0x00000008
.L_733:


//--------------------- .nv.info._Z12GPUMatrixSumPfS_ii --------------------------
	.section	.nv.info._Z12GPUMatrixSumPfS_ii,"",@"SHT_CUDA_INFO"
	.sectionflags	@""
	.align	4


	//----- nvinfo : EIATTR_CUDA_API_VERSION
	.align		4
        /*0000*/ 	.byte	0x04, 0x37
        /*0002*/ 	.short	(.L_735 - .L_734)
.L_734:
        /*0004*/ 	.word	0x00000082


	//----- nvinfo : EIATTR_KPARAM_INFO
	.align		4
.L_735:
        /*0008*/ 	.byte	0x04, 0x17
        /*000a*/ 	.short	(.L_737 - .L_736)
.L_736:
        /*000c*/ 	.word	0x00000000
        /*0010*/ 	.short	0x0003
        /*0012*/ 	.short	0x0014
        /*0014*/ 	.byte	0x00, 0xf0, 0x11, 0x00


	//----- nvinfo : EIATTR_KPARAM_INFO
	.align		4
.L_737:
        /*0018*/ 	.byte	0x04, 0x17
        /*001a*/ 	.short	(.L_739 - .L_738)
.L_738:
        /*001c*/ 	.word	0x00000000
        /*0020*/ 	.short	0x0002
        /*0022*/ 	.short	0x0010
        /*0024*/ 	.byte	0x00, 0xf0, 0x11, 0x00


	//----- nvinfo : EIATTR_KPARAM_INFO
	.align		4
.L_739:
        /*0028*/ 	.byte	0x04, 0x17
        /*002a*/ 	.short	(.L_741 - .L_740)
.L_740:
        /*002c*/ 	.word	0x00000000
        /*0030*/ 	.short	0x0001
        /*0032*/ 	.short	0x0008
        /*0034*/ 	.byte	0x00, 0xf5, 0x21, 0x00


	//----- nvinfo : EIATTR_KPARAM_INFO
	.align		4
.L_741:
        /*0038*/ 	.byte	0x04, 0x17
        /*003a*/ 	.short	(.L_743 - .L_742)
.L_742:
        /*003c*/ 	.word	0x00000000
        /*0040*/ 	.short	0x0000
        /*0042*/ 	.short	0x0000
        /*0044*/ 	.byte	0x00, 0xf5, 0x21, 0x00


	//----- nvinfo : EIATTR_SPARSE_MMA_MASK
	.align		4
.L_743:
        /*0048*/ 	.byte	0x03, 0x50
        /*004a*/ 	.short	0x0000


	//----- nvinfo : EIATTR_MAXREG_COUNT
	.align		4
        /*004c*/ 	.byte	0x03, 0x1b
        /*004e*/ 	.short	0x00ff


	//----- nvinfo : EIATTR_MERCURY_ISA_VERSION
	.align		4
        /*0050*/ 	.byte	0x03, 0x5f
        /*0052*/ 	.short	0x0101


	//----- nvinfo : EIATTR_VRC_CTA_INIT_COUNT
	.align		4
        /*0054*/ 	.byte	0x02, 0x4a
	.zero		1
	.zero		1


	//----- nvinfo : EIATTR_EXIT_INSTR_OFFSETS
	.align		4
        /*0058*/ 	.byte	0x04, 0x1c
        /*005a*/ 	.short	(.L_745 - .L_744)


	//   ....[0]....
.L_744:
        /*005c*/ 	.word	0x00000060


	//   ....[1]....
        /*0060*/ 	.word	0x00000090


	//   ....[2]....
        /*0064*/ 	.word	0x00000c50


	//----- nvinfo : EIATTR_CBANK_PARAM_SIZE
	.align		4
.L_745:
        /*0068*/ 	.byte	0x03, 0x19
        /*006a*/ 	.short	0x0018


	//----- nvinfo : EIATTR_PARAM_CBANK
	.align		4
        /*006c*/ 	.byte	0x04, 0x0a
        /*006e*/ 	.short	(.L_747 - .L_746)
	.align		4
.L_746:
        /*0070*/ 	.word	index@(.nv.constant0._Z12GPUMatrixSumPfS_ii)
        /*0074*/ 	.short	0x0380
        /*0076*/ 	.short	0x0018


	//----- nvinfo : EIATTR_SW_WAR
	.align		4
.L_747:
        /*0078*/ 	.byte	0x04, 0x36
        /*007a*/ 	.short	(.L_749 - .L_748)
.L_748:
        /*007c*/ 	.word	0x00000008
.L_749:


//--------------------- .nv.info._Z12GPURowArgmaxPfS_ii --------------------------
	.section	.nv.info._Z12GPURowArgmaxPfS_ii,"",@"SHT_CUDA_INFO"
	.sectionflags	@""
	.align	4


	//----- nvinfo : EIATTR_CUDA_API_VERSION
	.align		4
        /*0000*/ 	.byte	0x04, 0x37
        /*0002*/ 	.short	(.L_751 - .L_750)
.L_750:
        /*0004*/ 	.word	0x00000082


	//----- nvinfo : EIATTR_KPARAM_INFO
	.align		4
.L_751:
        /*0008*/ 	.byte	0x04, 0x17
        /*000a*/ 	.short	(.L_753 - .L_752)
.L_752:
        /*000c*/ 	.word	0x00000000
        /*0010*/ 	.short	0x0003
        /*0012*/ 	.short	0x0014
        /*0014*/ 	.byte	0x00, 0xf0, 0x11, 0x00


	//----- nvinfo : EIATTR_KPARAM_INFO
	.align		4
.L_753:
        /*0018*/ 	.byte	0x04, 0x17
        /*001a*/ 	.short	(.L_755 - .L_754)
.L_754:
        /*001c*/ 	.word	0x00000000
        /*0020*/ 	.short	0x0002
        /*0022*/ 	.short	0x0010
        /*0024*/ 	.byte	0x00, 0xf0, 0x11, 0x00


	//----- nvinfo : EIATTR_KPARAM_INFO
	.align		4
.L_755:
        /*0028*/ 	.byte	0x04, 0x17
        /*002a*/ 	.short	(.L_757 - .L_756)
.L_756:
        /*002c*/ 	.word	0x00000000
        /*0030*/ 	.short	0x0001
        /*0032*/ 	.short	0x0008
        /*0034*/ 	.byte	0x00, 0xf5, 0x21, 0x00


	//----- nvinfo : EIATTR_KPARAM_INFO
	.align		4
.L_757:
        /*0038*/ 	.byte	0x04, 0x17
        /*003a*/ 	.short	(.L_759 - .L_758)
.L_758:
        /*003c*/ 	.word	0x00000000
        /*0040*/ 	.short	0x0000
        /*0042*/ 	.short	0x0000
        /*0044*/ 	.byte	0x00, 0xf5, 0x21, 0x00


	//----- nvinfo : EIATTR_SPARSE_MMA_MASK
	.align		4
.L_759:
        /*0048*/ 	.byte	0x03, 0x50
        /*004a*/ 	.short	0x0000


	//----- nvinfo : EIATTR_MAXREG_COUNT
	.align		4
        /*004c*/ 	.byte	0x03, 0x1b
        /*004e*/ 	.short	0x00ff


	//----- nvinfo : EIATTR_MERCURY_ISA_VERSION
	.align		4
        /*0050*/ 	.byte	0x03, 0x5f
        /*0052*/ 	.short	0x0101


	//----- nvinfo : EIATTR_VRC_CTA_INIT_COUNT
	.align		4
        /*0054*/ 	.byte	0x02, 0x4a
	.zero		1
	.zero		1


	//----- nvinfo : EIATTR_EXIT_INSTR_OFFSETS
	.align		4
        /*0058*/ 	.byte	0x04, 0x1c
        /*005a*/ 	.short	(.L_761 - .L_760)


	//   ....[0]....
.L_760:
        /*005c*/ 	.word	0x00000070


	//   ....[1]....
        /*0060*/ 	.word	0x00000af0


	//----- nvinfo : EIATTR_CBANK_PARAM_SIZE
	.align		4
.L_761:
        /*0064*/ 	.byte	0x03, 0x19
        /*0066*/ 	.short	0x0018


	//----- nvinfo : EIATTR_PARAM_CBANK
	.align		4
        /*0068*/ 	.byte	0x04, 0x0a
        /*006a*/ 	.short	(.L_763 - .L_762)
	.align		4
.L_762:
        /*006c*/ 	.word	index@(.nv.constant0._Z12GPURowArgmaxPfS_ii)
        /*0070*/ 	.short	0x0380
        /*0072*/ 	.short	0x0018


	//----- nvinfo : EIATTR_SW_WAR
	.align		4
.L_763:
        /*0074*/ 	.byte	0x04, 0x36
        /*0076*/ 	.short	(.L_765 - .L_764)
.L_764:
        /*0078*/ 	.word	0x00000008
.L_765:


//--------------------- .nv.info._Z9GPURowMaxPfS_ii --------------------------
	.section	.nv.info._Z9GPURowMaxPfS_ii,"",@"SHT_CUDA_INFO"
	.sectionflags	@""
	.align	4


	//----- nvinfo : EIATTR_CUDA_API_VERSION
	.align		4
        /*0000*/ 	.byte	0x04, 0x37
        /*0002*/ 	.short	(.L_767 - .L_766)
.L_766:
        /*0004*/ 	.word	0x00000082


	//----- nvinfo : EIATTR_KPARAM_INFO
	.align		4
.L_767:
        /*0008*/ 	.byte	0x04, 0x17
        /*000a*/ 	.short	(.L_769 - .L_768)
.L_768:
        /*000c*/ 	.word	0x00000000
        /*0010*/ 	.short	0x0003
        /*0012*/ 	.short	0x0014
        /*0014*/ 	.byte	0x00, 0xf0, 0x11, 0x00


	//----- nvinfo : EIATTR_KPARAM_INFO
	.align		4
.L_769:
        /*0018*/ 	.byte	0x04, 0x17
        /*001a*/ 	.short	(.L_771 - .L_770)
.L_770:
        /*001c*/ 	.word	0x00000000
        /*0020*/ 	.short	0x0002
        /*0022*/ 	.short	0x0010
        /*0024*/ 	.byte	0x00, 0xf0, 0x11, 0x00


	//----- nvinfo : EIATTR_KPARAM_INFO
	.align		4
.L_771:
        /*0028*/ 	.byte	0x04, 0x17
        /*002a*/ 	.short	(.L_773 - .L_772)
.L_772:
        /*002c*/ 	.word	0x00000000
        /*0030*/ 	.short	0x0001
        /*0032*/ 	.short	0x0008
        /*0034*/ 	.byte	0x00, 0xf5, 0x21, 0x00


	//----- nvinfo : EIATTR_KPARAM_INFO
	.align		4
.L_773:
        /*0038*/ 	.byte	0x04, 0x17
        /*003a*/ 	.short	(.L_775 - .L_774)
.L_774:
        /*003c*/ 	.word	0x00000000
        /*0040*/ 	.short	0x0000
        /*0042*/ 	.short	0x0000
        /*0044*/ 	.byte	0x00, 0xf5, 0x21, 0x00


	//----- nvinfo : EIATTR_SPARSE_MMA_MASK
	.align		4
.L_775:
        /*0048*/ 	.byte	0x03, 0x50
        /*004a*/ 	.short	0x0000


	//----- nvinfo : EIATTR_MAXREG_COUNT
	.align		4
        /*004c*/ 	.byte	0x03, 0x1b
        /*004e*/ 	.short	0x00ff


	//----- nvinfo : EIATTR_MERCURY_ISA_VERSION
	.align		4
        /*0050*/ 	.byte	0x03, 0x5f
        /*0052*/ 	.short	0x0101


	//----- nvinfo : EIATTR_VRC_CTA_INIT_COUNT
	.align		4
        /*0054*/ 	.byte	0x02, 0x4a
	.zero		1
	.zero		1


	//----- nvinfo : EIATTR_EXIT_INSTR_OFFSETS
	.align		4
        /*0058*/ 	.byte	0x04, 0x1c
        /*005a*/ 	.short	(.L_777 - .L_776)


	//   ....[0]....
.L_776:
        /*005c*/ 	.word	0x00000070


	//   ....[1]....
        /*0060*/ 	.word	0x00000920


	//----- nvinfo : EIATTR_CBANK_PARAM_SIZE
	.align		4
.L_777:
        /*0064*/ 	.byte	0x03, 0x19
        /*0066*/ 	.short	0x0018


	//----- nvinfo : EIATTR_PARAM_CBANK
	.align		4
        /*0068*/ 	.byte	0x04, 0x0a
        /*006a*/ 	.short	(.L_779 - .L_778)
	.align		4
.L_778:
        /*006c*/ 	.word	index@(.nv.constant0._Z9GPURowMaxPfS_ii)
        /*0070*/ 	.short	0x0380
        /*0072*/ 	.short	0x0018


	//----- nvinfo : EIATTR_SW_WAR
	.align		4
.L_779:
        /*0074*/ 	.byte	0x04, 0x36
        /*0076*/ 	.short	(.L_781 - .L_780)
.L_780:
        /*0078*/ 	.word	0x00000008
.L_781:


//--------------------- .nv.info._Z6GPUMaxPfS_fii --------------------------
	.section	.nv.info._Z6GPUMaxPfS_fii,"",@"SHT_CUDA_INFO"
	.sectionflags	@""
	.align	4


	//----- nvinfo : EIATTR_CUDA_API_VERSION
	.align		4
        /*0000*/ 	.byte	0x04, 0x37
        /*0002*/ 	.short	(.L_783 - .L_782)
.L_782:
        /*0004*/ 	.word	0x00000082


	//----- nvinfo : EIATTR_KPARAM_INFO
	.align		4
.L_783:
        /*0008*/ 	.byte	0x04, 0x17
        /*000a*/ 	.short	(.L_785 - .L_784)
.L_784:
        /*000c*/ 	.word	0x00000000
        /*0010*/ 	.short	0x0004
        /*0012*/ 	.short	0x0018
        /*0014*/ 	.byte	0x00, 0xf0, 0x11, 0x00


	//----- nvinfo : EIATTR_KPARAM_INFO
	.align		4
.L_785:
        /*0018*/ 	.byte	0x04, 0x17
        /*001a*/ 	.short	(.L_787 - .L_786)
.L_786:
        /*001c*/ 	.word	0x00000000
        /*0020*/ 	.short	0x0003
        /*0022*/ 	.short	0x0014
        /*0024*/ 	.byte	0x00, 0xf0, 0x11, 0x00


	//----- nvinfo : EIATTR_KPARAM_INFO
	.align		4
.L_787:
        /*0028*/ 	.byte	0x04, 0x17
        /*002a*/ 	.short	(.L_789 - .L_788)
.L_788:
        /*002c*/ 	.word	0x00000000
        /*0030*/ 	.short	0x0002
        /*0032*/ 	.short	0x0010
        /*0034*/ 	.byte	0x00, 0xf0, 0x11, 0x00


	//----- nvinfo : EIATTR_KPARAM_INFO
	.align		4
.L_789:
        /*0038*/ 	.byte	0x04, 0x17
        /*003a*/ 	.short	(.L_791 - .L_790)
.L_790:
        /*003c*/ 	.word	0x00000000
        /*0040*/ 	.short	0x0001
        /*0042*/ 	.short	0x0008
        /*0044*/ 	.byte	0x00, 0xf5, 0x21, 0x00


	//----- nvinfo : EIATTR_KPARAM_INFO
	.align		4
.L_791:
        /*0048*/ 	.byte	0x04, 0x17
        /*004a*/ 	.short	(.L_793 - .L_792)
.L_792:
        /*004c*/ 	.word	0x00000000
        /*0050*/ 	.short	0x0000
        /*0052*/ 	.short	0x0000
        /*0054*/ 	.byte	0x00, 0xf5, 0x21, 0x00


	//----- nvinfo : EIATTR_SPARSE_MMA_MASK
	.align		4
.L_793:
        /*0058*/ 	.byte	0x03, 0x50
        /*005a*/ 	.short	0x0000


	//----- nvinfo : EIATTR_MAXREG_COUNT
	.align		4
        /*005c*/ 	.byte	0x03, 0x1b
        /*005e*/ 	.short	0x00ff


	//----- nvinfo : EIATTR_MERCURY_ISA_VERSION
	.align		4
        /*0060*/ 	.byte	0x03, 0x5f
        /*0062*/ 	.short	0x0101


	//----- nvinfo : EIATTR_VRC_CTA_INIT_COUNT
	.align		4
        /*0064*/ 	.byte	0x02, 0x4a
	.zero		1
	.zero		1


	//----- nvinfo : EIATTR_EXIT_INSTR_OFFSETS
	.align		4
        /*0068*/ 	.byte	0x04, 0x1c
        /*006a*/ 	.short	(.L_795 - .L_794)


	//   ....[0]....
.L_794:
        /*006c*/ 	.word	0x000000d0


	//   ....[1]....
        /*0070*/ 	.word	0x00000190


	//----- nvinfo : EIATTR_CBANK_PARAM_SIZE
	.align		4
.L_795:
        /*0074*/ 	.byte	0x03, 0x19
        /*0076*/ 	.short	0x001c


	//----- nvinfo : EIATTR_PARAM_CBANK
	.align		4
        /*0078*/ 	.byte	0x04, 0x0a
        /*007a*/ 	.short	(.L_797 - .L_796)
	.align		4
.L_796:
        /*007c*/ 	.word	index@(.nv.constant0._Z6GPUMaxPfS_fii)
        /*0080*/ 	.short	0x0380
        /*0082*/ 	.short	0x001c


	//----- nvinfo : EIATTR_SW_WAR
	.align		4
.L_797:
        /*0084*/ 	.byte	0x04, 0x36
        /*0086*/ 	.short	(.L_799 - .L_798)
.L_798:
        /*0088*/ 	.word	0x00000008
.L_799:


//--------------------- .nv.info._Z6GPUDotPfS_S_iii --------------------------
	.section	.nv.info._Z6GPUDotPfS_S_iii,"",@"SHT_CUDA_INFO"
	.sectionflags	@""
	.align	4


	//----- nvinfo : EIATTR_CUDA_API_VERSION
	.align		4
        /*0000*/ 	.byte	0x04, 0x37
        /*0002*/ 	.short	(.L_801 - .L_800)
.L_800:
        /*0004*/ 	.word	0x00000082


	//----- nvinfo : EIATTR_KPARAM_INFO
	.align		4
.L_801:
        /*0008*/ 	.byte	0x04, 0x17
        /*000a*/ 	.short	(.L_803 - .L_802)
.L_802:
        /*000c*/ 	.word	0x00000000
        /*0010*/ 	.short	0x0005
        /*0012*/ 	.short	0x0020
        /*0014*/ 	.byte	0x00, 0xf0, 0x11, 0x00


	//----- nvinfo : EIATTR_KPARAM_INFO
	.align		4
.L_803:
        /*0018*/ 	.byte	0x04, 0x17
        /*001a*/ 	.short	(.L_805 - .L_804)
.L_804:
        /*001c*/ 	.word	0x00000000
        /*0020*/ 	.short	0x0004
        /*0022*/ 	.short	0x001c
        /*0024*/ 	.byte	0x00, 0xf0, 0x11, 0x00


	//----- nvinfo : EIATTR_KPARAM_INFO
	.align		4
.L_805:
        /*0028*/ 	.byte	0x04, 0x17
        /*002a*/ 	.short	(.L_807 - .L_806)
.L_806:
        /*002c*/ 	.word	0x00000000
        /*0030*/ 	.short	0x0003
        /*0032*/ 	.short	0x0018
        /*0034*/ 	.byte	0x00, 0xf0, 0x11, 0x00


	//----- nvinfo : EIATTR_KPARAM_INFO
	.align		4
.L_807:
        /*0038*/ 	.byte	0x04, 0x17
        /*003a*/ 	.short	(.L_809 - .L_808)
.L_808:
        /*003c*/ 	.word	0x00000000
        /*0040*/ 	.short	0x0002
        /*0042*/ 	.short	0x0010
        /*0044*/ 	.byte	0x00, 0xf5, 0x21, 0x00


	//----- nvinfo : EIATTR_KPARAM_INFO
	.align		4
.L_809:
        /*0048*/ 	.byte	0x04, 0x17
        /*004a*/ 	.short	(.L_811 - .L_810)
.L_810:
        /*004c*/ 	.word	0x00000000
        /*0050*/ 	.short	0x0001
        /*0052*/ 	.short	0x0008
        /*0054*/ 	.byte	0x00, 0xf5, 0x21, 0x00


	//----- nvinfo : EIATTR_KPARAM_INFO
	.align		4
.L_811:
        /*0058*/ 	.byte	0x04, 0x17
        /*005a*/ 	.short	(.L_813 - .L_812)
.L_812:
        /*005c*/ 	.word	0x00000000
        /*0060*/ 	.short	0x0000
        /*0062*/ 	.short	0x0000
        /*0064*/ 	.byte	0x00, 0xf5, 0x21, 0x00


	//----- nvinfo : EIATTR_SPARSE_MMA_MASK
	.align		4
.L_813:
        /*0068*/ 	.byte	0x03, 0x50
        /*006a*/ 	.short	0x0000


	//----- nvinfo : EIATTR_MAXREG_COUNT
	.align		4
        /*006c*/ 	.byte	0x03, 0x1b
        /*006e*/ 	.short	0x00ff


	//----- nvinfo : EIATTR_MERCURY_ISA_VERSION
	.align		4
        /*0070*/ 	.byte	0x03, 0x5f
        /*0072*/ 	.short	0x0101


	//----- nvinfo : EIATTR_VRC_CTA_INIT_COUNT
	.align		4
        /*0074*/ 	.byte	0x02, 0x4a
	.zero		1
	.zero		1


	//----- nvinfo : EIATTR_EXIT_INSTR_OFFSETS
	.align		4
        /*0078*/ 	.byte	0x04, 0x1c
        /*007a*/ 	.short	(.L_815 - .L_814)


	//   ....[0]....
.L_814:
        /*007c*/ 	.word	0x000000d0


	//   ....[1]....
        /*0080*/ 	.word	0x000008f0


	//----- nvinfo : EIATTR_CBANK_PARAM_SIZE
	.align		4
.L_815:
        /*0084*/ 	.byte	0x03, 0x19
        /*0086*/ 	.short	0x0024


	//----- nvinfo : EIATTR_PARAM_CBANK
	.align		4
        /*0088*/ 	.byte	0x04, 0x0a
        /*008a*/ 	.short	(.L_817 - .L_816)
	.align		4
.L_816:
        /*008c*/ 	.word	index@(.nv.constant0._Z6GPUDotPfS_S_iii)
        /*0090*/ 	.short	0x0380
        /*0092*/ 	.short	0x0024


	//----- nvinfo : EIATTR_SW_WAR
	.align		4
.L_817:
        /*0094*/ 	.byte	0x04, 0x36
        /*0096*/ 	.short	(.L_819 - .L_818)
.L_818:
        /*0098*/ 	.word	0x00000008
.L_819:


//--------------------- .nv.info._Z20GPUSetColMatrixToRowPfS_iimm --------------------------
	.section	.nv.info._Z20GPUSetColMatrixToRowPfS_iimm,"",@"SHT_CUDA_INFO"
	.sectionflags	@""
	.align	4


	//----- nvinfo : EIATTR_CUDA_API_VERSION
	.align		4
        /*0000*/ 	.byte	0x04, 0x37
        /*0002*/ 	.short	(.L_821 - .L_820)
.L_820:
        /*0004*/ 	.word	0x00000082


	//----- nvinfo : EIATTR_KPARAM_INFO
	.align		4
.L_821:
        /*0008*/ 	.byte	0x04, 0x17
        /*000a*/ 	.short	(.L_823 - .L_822)
.L_822:
        /*000c*/ 	.word	0x00000000
        /*0010*/ 	.short	0x0005
        /*0012*/ 	.short	0x0020
        /*0014*/ 	.byte	0x00, 0xf0, 0x21, 0x00


	//----- nvinfo : EIATTR_KPARAM_INFO
	.align		4
.L_823:
        /*0018*/ 	.byte	0x04, 0x17
        /*001a*/ 	.short	(.L_825 - .L_824)
.L_824:
        /*001c*/ 	.word	0x00000000
        /*0020*/ 	.short	0x0004
        /*0022*/ 	.short	0x0018
        /*0024*/ 	.byte	0x00, 0xf0, 0x21, 0x00


	//----- nvinfo : EIATTR_KPARAM_INFO
	.align		4
.L_825:
        /*0028*/ 	.byte	0x04, 0x17
        /*002a*/ 	.short	(.L_827 - .L_826)
.L_826:
        /*002c*/ 	.word	0x00000000
        /*0030*/ 	.short	0x0003
        /*0032*/ 	.short	0x0014
        /*0034*/ 	.byte	0x00, 0xf0, 0x11, 0x00


	//----- nvinfo : EIATTR_KPARAM_INFO
	.align		4
.L_827:
        /*0038*/ 	.byte	0x04, 0x17
        /*003a*/ 	.short	(.L_829 - .L_828)
.L_828:
        /*003c*/ 	.word	0x00000000
        /*0040*/ 	.short	0x0002
        /*0042*/ 	.short	0x0010
        /*0044*/ 	.byte	0x00, 0xf0, 0x11, 0x00


	//----- nvinfo : EIATTR_KPARAM_INFO
	.align		4
.L_829:
        /*0048*/ 	.byte	0x04, 0x17
        /*004a*/ 	.short	(.L_831 - .L_830)
.L_830:
        /*004c*/ 	.word	0x00000000
        /*0050*/ 	.short	0x0001
        /*0052*/ 	.short	0x0008
        /*0054*/ 	.byte	0x00, 0xf5, 0x21, 0x00


	//----- nvinfo : EIATTR_KPARAM_INFO
	.align		4
.L_831:
        /*0058*/ 	.byte	0x04, 0x17
        /*005a*/ 	.short	(.L_833 - .L_832)
.L_832:
        /*005c*/ 	.word	0x00000000
        /*0060*/ 	.short	0x0000
        /*0062*/ 	.short	0x0000
        /*0064*/ 	.byte	0x00, 0xf5, 0x21, 0x00


	//----- nvinfo : EIATTR_SPARSE_MMA_MASK
	.align		4
.L_833:
        /*0068*/ 	.byte	0x03, 0x50
        /*006a*/ 	.short	0x0000


	//----- nvinfo : EIATTR_MAXREG_COUNT
	.align		4
        /*006c*/ 	.byte	0x03, 0x1b
        /*006e*/ 	.short	0x00ff


	//----- nvinfo : EIATTR_MERCURY_ISA_VERSION
	.align		4
        /*0070*/ 	.byte	0x03, 0x5f
        /*0072*/ 	.short	0x0101


	//----- nvinfo : EIATTR_VRC_CTA_INIT_COUNT
	.align		4
        /*0074*/ 	.byte	0x02, 0x4a
	.zero		1
	.zero		1


	//----- nvinfo : EIATTR_EXIT_INSTR_OFFSETS
	.align		4
        /*0078*/ 	.byte	0x04, 0x1c
        /*007a*/ 	.short	(.L_835 - .L_834)


	//   ....[0]....
.L_834:
        /*007c*/ 	.word	0x00000070


	//   ....[1]....
        /*0080*/ 	.word	0x000001c0


	//----- nvinfo : EIATTR_CBANK_PARAM_SIZE
	.align		4
.L_835:
        /*0084*/ 	.byte	0x03, 0x19
        /*0086*/ 	.short	0x0028


	//----- nvinfo : EIATTR_PARAM_CBANK
	.align		4
        /*0088*/ 	.byte	0x04, 0x0a
        /*008a*/ 	.short	(.L_837 - .L_836)
	.align		4
.L_836:
        /*008c*/ 	.word	index@(.nv.constant0._Z20GPUSetColMatrixToRowPfS_iimm)
        /*0090*/ 	.short	0x0380
        /*0092*/ 	.short	0x0028


	//----- nvinfo : EIATTR_SW_WAR
	.align		4
.L_837:
        /*0094*/ 	.byte	0x04, 0x36
        /*0096*/ 	.short	(.L_839 - .L_838)
.L_838:
        /*0098*/ 	.word	0x00000008
.L_839:


//--------------------- .nv.info._Z23GPUSetRowMatrixToColumnPfS_iimm --------------------------
	.section	.nv.info._Z23GPUSetRowMatrixToColumnPfS_iimm,"",@"SHT_CUDA_INFO"
	.sectionflags	@""
	.align	4


	//----- nvinfo : EIATTR_CUDA_API_VERSION
	.align		4
        /*0000*/ 	.byte	0x04, 0x37
        /*0002*/ 	.short	(.L_841 - .L_840)
.L_840:
        /*0004*/ 	.word	0x00000082


	//----- nvinfo : EIATTR_KPARAM_INFO
	.align		4
.L_841:
        /*0008*/ 	.byte	0x04, 0x17
        /*000a*/ 	.short	(.L_843 - .L_842)
.L_842:
        /*000c*/ 	.word	0x00000000
        /*0010*/ 	.short	0x0005
        /*0012*/ 	.short	0x0020
        /*0014*/ 	.byte	0x00, 0xf0, 0x21, 0x00


	//----- nvinfo : EIATTR_KPARAM_INFO
	.align		4
.L_843:
        /*0018*/ 	.byte	0x04, 0x17
        /*001a*/ 	.short	(.L_845 - .L_844)
.L_844:
        /*001c*/ 	.word	0x00000000
        /*0020*/ 	.short	0x0004
        /*0022*/ 	.short	0x0018
        /*0024*/ 	.byte	0x00, 0xf0, 0x21, 0x00


	//----- nvinfo : EIATTR_KPARAM_INFO
	.align		4
.L_845:
        /*0028*/ 	.byte	0x04, 0x17
        /*002a*/ 	.short	(.L_847 - .L_846)
.L_846:
        /*002c*/ 	.word	0x00000000
        /*0030*/ 	.short	0x0003
        /*0032*/ 	.short	0x0014
        /*0034*/ 	.byte	0x00, 0xf0, 0x11, 0x00


	//----- nvinfo : EIATTR_KPARAM_INFO
	.align		4
.L_847:
        /*0038*/ 	.byte	0x04, 0x17
        /*003a*/ 	.short	(.L_849 - .L_848)
.L_848:
        /*003c*/ 	.word	0x00000000
        /*0040*/ 	.short	0x0002
        /*0042*/ 	.short	0x0010
        /*0044*/ 	.byte	0x00, 0xf0, 0x11, 0x00


	//----- nvinfo : EIATTR_KPARAM_INFO
	.align		4
.L_849:
        /*0048*/ 	.byte	0x04, 0x17
        /*004a*/ 	.short	(.L_851 - .L_850)
.L_850:
        /*004c*/ 	.word	0x00000000
        /*0050*/ 	.short	0x0001
        /*0052*/ 	.short	0x0008
        /*0054*/ 	.byte	0x00, 0xf5, 0x21, 0x00


	//----- nvinfo : EIATTR_KPARAM_INFO
	.align		4
.L_851:
        /*0058*/ 	.byte	0x04, 0x17
        /*005a*/ 	.short	(.L_853 - .L_852)
.L_852:
        /*005c*/ 	.word	0x00000000
        /*0060*/ 	.short	0x0000
        /*0062*/ 	.short	0x0000
        /*0064*/ 	.byte	0x00, 0xf5, 0x21, 0x00


	//----- nvinfo : EIATTR_SPARSE_MMA_MASK
	.align		4
.L_853:
        /*0068*/ 	.byte	0x03, 0x50
        /*006a*/ 	.short	0x0000


	//----- nvinfo : EIATTR_MAXREG_COUNT
	.align		4
        /*006c*/ 	.byte	0x03, 0x1b
        /*006e*/ 	.short	0x00ff


	//----- nvinfo : EIATTR_MERCURY_ISA_VERSION
	.align		4
        /*0070*/ 	.byte	0x03, 0x5f
        /*0072*/ 	.short	0x0101


	//----- nvinfo : EIATTR_VRC_CTA_INIT_COUNT
	.align		4
        /*0074*/ 	.byte	0x02, 0x4a
	.zero		1
	.zero		1


	//----- nvinfo : EIATTR_EXIT_INSTR_OFFSETS
	.align		4
        /*0078*/ 	.byte	0x04, 0x1c
        /*007a*/ 	.short	(.L_855 - .L_854)


	//   ....[0]....
.L_854:
        /*007c*/ 	.word	0x00000070


	//   ....[1]....
        /*0080*/ 	.word	0x000001c0


	//----- nvinfo : EIATTR_CBANK_PARAM_SIZE
	.align		4
.L_855:
        /*0084*/ 	.byte	0x03, 0x19
        /*0086*/ 	.short	0x0028


	//----- nvinfo : EIATTR_PARAM_CBANK
	.align		4
        /*0088*/ 	.byte	0x04, 0x0a
        /*008a*/ 	.short	(.L_857 - .L_856)
	.align		4
.L_856:
        /*008c*/ 	.word	index@(.nv.constant0._Z23GPUSetRowMatrixToColumnPfS_iimm)
        /*0090*/ 	.short	0x0380
        /*0092*/ 	.short	0x0028


	//----- nvinfo : EIATTR_SW_WAR
	.align		4
.L_857:
        /*0094*/ 	.byte	0x04, 0x36
        /*0096*/ 	.short	(.L_859 - .L_858)
.L_858:
        /*0098*/ 	.word	0x00000008
.L_859:


//--------------------- .nv.info._Z20GPUSetRowMatrixToRowPfS_iimm --------------------------
	.section	.nv.info._Z20GPUSetRowMatrixToRowPfS_iimm,"",@"SHT_CUDA_INFO"
	.sectionflags	@""
	.align	4


	//----- nvinfo : EIATTR_CUDA_API_VERSION
	.align		4
        /*0000*/ 	.byte	0x04, 0x37
        /*0002*/ 	.short	(.L_861 - .L_860)
.L_860:
        /*0004*/ 	.word	0x00000082


	//----- nvinfo : EIATTR_KPARAM_INFO
	.align		4
.L_861:
        /*0008*/ 	.byte	0x04, 0x17
        /*000a*/ 	.short	(.L_863 - .L_862)
.L_862:
        /*000c*/ 	.word	0x00000000
        /*0010*/ 	.short	0x0005
        /*0012*/ 	.short	0x0020
        /*0014*/ 	.byte	0x00, 0xf0, 0x21, 0x00


	//----- nvinfo : EIATTR_KPARAM_INFO
	.align		4
.L_863:
        /*0018*/ 	.byte	0x04, 0x17
        /*001a*/ 	.short	(.L_865 - .L_864)
.L_864:
        /*001c*/ 	.word	0x00000000
        /*0020*/ 	.short	0x0004
        /*0022*/ 	.short	0x0018
        /*0024*/ 	.byte	0x00, 0xf0, 0x21, 0x00


	//----- nvinfo : EIATTR_KPARAM_INFO
	.align		4
.L_865:
        /*0028*/ 	.byte	0x04, 0x17
        /*002a*/ 	.short	(.L_867 - .L_866)
.L_866:
        /*002c*/ 	.word	0x00000000
        /*0030*/ 	.short	0x0003
        /*0032*/ 	.short	0x0014
        /*0034*/ 	.byte	0x00, 0xf0, 0x11, 0x00


	//----- nvinfo : EIATTR_KPARAM_INFO
	.align		4
.L_867:
        /*0038*/ 	.byte	0x04, 0x17
        /*003a*/ 	.short	(.L_869 - .L_868)
.L_868:
        /*003c*/ 	.word	0x00000000
        /*0040*/ 	.short	0x0002
        /*0042*/ 	.short	0x0010
        /*0044*/ 	.byte	0x00, 0xf0, 0x11, 0x00


	//----- nvinfo : EIATTR_KPARAM_INFO
	.align		4
.L_869:
        /*0048*/ 	.byte	0x04, 0x17
        /*004a*/ 	.short	(.L_871 - .L_870)
.L_870:
        /*004c*/ 	.word	0x00000000
        /*0050*/ 	.short	0x0001
        /*0052*/ 	.short	0x0008
        /*0054*/ 	.byte	0x00, 0xf5, 0x21, 0x00


	//----- nvinfo : EIATTR_KPARAM_INFO
	.align		4
.L_871:
        /*0058*/ 	.byte	0x04, 0x17
        /*005a*/ 	.short	(.L_873 - .L_872)
.L_872:
        /*005c*/ 	.word	0x00000000
        /*0060*/ 	.short	0x0000
        /*0062*/ 	.short	0x0000
        /*0064*/ 	.byte	0x00, 0xf5, 0x21, 0x00


	//----- nvinfo : EIATTR_SPARSE_MMA_MASK
	.align		4
.L_873:
        /*0068*/ 	.byte	0x03, 0x50
        /*006a*/ 	.short	0x0000


	//----- nvinfo : EIATTR_MAXREG_COUNT
	.align		4
        /*006c*/ 	.byte	0x03, 0x1b
        /*006e*/ 	.short	0x00ff


	//----- nvinfo : EIATTR_MERCURY_ISA_VERSION
	.align		4
        /*0070*/ 	.byte	0x03, 0x5f
        /*0072*/ 	.short	0x0101


	//----- nvinfo : EIATTR_VRC_CTA_INIT_COUNT
	.align		4
        /*0074*/ 	.byte	0x02, 0x4a
	.zero		1
	.zero		1


	//----- nvinfo : EIATTR_EXIT_INSTR_OFFSETS
	.align		4
        /*0078*/ 	.byte	0x04, 0x1c
        /*007a*/ 	.short	(.L_875 - .L_874)


	//   ....[0]....
.L_874:
        /*007c*/ 	.word	0x00000070


	//   ....[1]....
        /*0080*/ 	.word	0x000001d0


	//----- nvinfo : EIATTR_CBANK_PARAM_SIZE
	.align		4
.L_875:
        /*0084*/ 	.byte	0x03, 0x19
        /*0086*/ 	.short	0x0028


	//----- nvinfo : EIATTR_PARAM_CBANK
	.align		4
        /*0088*/ 	.byte	0x04, 0x0a
        /*008a*/ 	.short	(.L_877 - .L_876)
	.align		4
.L_876:
        /*008c*/ 	.word	index@(.nv.constant0._Z20GPUSetRowMatrixToRowPfS_iimm)
        /*0090*/ 	.short	0x0380
        /*0092*/ 	.short	0x0028


	//----- nvinfo : EIATTR_SW_WAR
	.align		4
.L_877:
        /*0094*/ 	.byte	0x04, 0x36
        /*0096*/ 	.short	(.L_879 - .L_878)
.L_878:
        /*0098*/ 	.word	0x00000008
.L_879:


//--------------------- .nv.info._Z19GPUTransposedMatrixPfS_ii --------------------------
	.section	.nv.info._Z19GPUTransposedMatrixPfS_ii,"",@"SHT_CUDA_INFO"
	.sectionflags	@""
	.align	4


	//----- nvinfo : EIATTR_CUDA_API_VERSION
	.align		4
        /*0000*/ 	.byte	0x04, 0x37
        /*0002*/ 	.short	(.L_881 - .L_880)
.L_880:
        /*0004*/ 	.word	0x00000082


	//----- nvinfo : EIATTR_KPARAM_INFO
	.align		4
.L_881:
        /*0008*/ 	.byte	0x04, 0x17
        /*000a*/ 	.short	(.L_883 - .L_882)
.L_882:
        /*000c*/ 	.word	0x00000000
        /*0010*/ 	.short	0x0003
        /*0012*/ 	.short	0x0014
        /*0014*/ 	.byte	0x00, 0xf0, 0x11, 0x00


	//----- nvinfo : EIATTR_KPARAM_INFO
	.align		4
.L_883:
        /*0018*/ 	.byte	0x04, 0x17
        /*001a*/ 	.short	(.L_885 - .L_884)
.L_884:
        /*001c*/ 	.word	0x00000000
        /*0020*/ 	.short	0x0002
        /*0022*/ 	.short	0x0010
        /*0024*/ 	.byte	0x00, 0xf0, 0x11, 0x00


	//----- nvinfo : EIATTR_KPARAM_INFO
	.align		4
.L_885:
        /*0028*/ 	.byte	0x04, 0x17
        /*002a*/ 	.short	(.L_887 - .L_886)
.L_886:
        /*002c*/ 	.word	0x00000000
        /*0030*/ 	.short	0x0001
        /*0032*/ 	.short	0x0008
        /*0034*/ 	.byte	0x00, 0xf5, 0x21, 0x00


	//----- nvinfo : EIATTR_KPARAM_INFO
	.align		4
.L_887:
        /*0038*/ 	.byte	0x04, 0x17
        /*003a*/ 	.short	(.L_889 - .L_888)
.L_888:
        /*003c*/ 	.word	0x00000000
        /*0040*/ 	.short	0x0000
        /*0042*/ 	.short	0x0000
        /*0044*/ 	.byte	0x00, 0xf5, 0x21, 0x00


	//----- nvinfo : EIATTR_SPARSE_MMA_MASK
	.align		4
.L_889:
        /*0048*/ 	.byte	0x03, 0x50
        /*004a*/ 	.short	0x0000


	//----- nvinfo : EIATTR_MAXREG_COUNT
	.align		4
        /*004c*/ 	.byte	0x03, 0x1b
        /*004e*/ 	.short	0x00ff


	//----- nvinfo : EIATTR_MERCURY_ISA_VERSION
	.align		4
        /*0050*/ 	.byte	0x03, 0x5f
        /*0052*/ 	.short	0x0101


	//----- nvinfo : EIATTR_VRC_CTA_INIT_COUNT
	.align		4
        /*0054*/ 	.byte	0x02, 0x4a
	.zero		1
	.zero		1


	//----- nvinfo : EIATTR_EXIT_INSTR_OFFSETS
	.align		4
        /*0058*/ 	.byte	0x04, 0x1c
        /*005a*/ 	.short	(.L_891 - .L_890)


	//   ....[0]....
.L_890:
        /*005c*/ 	.word	0x000000c0


	//   ....[1]....
        /*0060*/ 	.word	0x00000160


	//----- nvinfo : EIATTR_CBANK_PARAM_SIZE
	.align		4
.L_891:
        /*0064*/ 	.byte	0x03, 0x19
        /*0066*/ 	.short	0x0018


	//----- nvinfo : EIATTR_PARAM_CBANK
	.align		4
        /*0068*/ 	.byte	0x04, 0x0a
        /*006a*/ 	.short	(.L_893 - .L_892)
	.align		4
.L_892:
        /*006c*/ 	.word	index@(.nv.constant0._Z19GPUTransposedMatrixPfS_ii)
        /*0070*/ 	.short	0x0380
        /*0072*/ 	.short	0x0018


	//----- nvinfo : EIATTR_SW_WAR
	.align		4
.L_893:
        /*0074*/ 	.byte	0x04, 0x36
        /*0076*/ 	.short	(.L_895 - .L_894)
.L_894:
        /*0078*/ 	.word	0x00000008
.L_895:


//--------------------- .nv.info._Z9GPUMatrixPfS_ii --------------------------
	.section	.nv.info._Z9GPUMatrixPfS_ii,"",@"SHT_CUDA_INFO"
	.sectionflags	@""
	.align	4


	//----- nvinfo : EIATTR_CUDA_API_VERSION
	.align		4
        /*0000*/ 	.byte	0x04, 0x37
        /*0002*/ 	.short	(.L_897 - .L_896)
.L_896:
        /*0004*/ 	.word	0x00000082


	//----- nvinfo : EIATTR_KPARAM_INFO
	.align		4
.L_897:
        /*0008*/ 	.byte	0x04, 0x17
        /*000a*/ 	.short	(.L_899 - .L_898)
.L_898:
        /*000c*/ 	.word	0x00000000
        /*0010*/ 	.short	0x0003
        /*0012*/ 	.short	0x0014
        /*0014*/ 	.byte	0x00, 0xf0, 0x11, 0x00


	//----- nvinfo : EIATTR_KPARAM_INFO
	.align		4
.L_899:
        /*0018*/ 	.byte	0x04, 0x17
        /*001a*/ 	.short	(.L_901 - .L_900)
.L_900:
        /*001c*/ 	.word	0x00000000
        /*0020*/ 	.short	0x0002
        /*0022*/ 	.short	0x0010
        /*0024*/ 	.byte	0x00, 0xf0, 0x11, 0x00


	//----- nvinfo : EIATTR_KPARAM_INFO
	.align		4
.L_901:
        /*0028*/ 	.byte	0x04, 0x17
        /*002a*/ 	.short	(.L_903 - .L_902)
.L_902:
        /*002c*/ 	.word	0x00000000
        /*0030*/ 	.short	0x0001
        /*0032*/ 	.short	0x0008
        /*0034*/ 	.byte	0x00, 0xf5, 0x21, 0x00


	//----- nvinfo : EIATTR_KPARAM_INFO
	.align		4
.L_903:
        /*0038*/ 	.byte	0x04, 0x17
        /*003a*/ 	.short	(.L_905 - .L_904)
.L_904:
        /*003c*/ 	.word	0x00000000
        /*0040*/ 	.short	0x0000
        /*0042*/ 	.short	0x0000
        /*0044*/ 	.byte	0x00, 0xf5, 0x21, 0x00


	//----- nvinfo : EIATTR_SPARSE_MMA_MASK
	.align		4
.L_905:
        /*0048*/ 	.byte	0x03, 0x50
        /*004a*/ 	.short	0x0000


	//----- nvinfo : EIATTR_MAXREG_COUNT
	.align		4
        /*004c*/ 	.byte	0x03, 0x1b
        /*004e*/ 	.short	0x00ff


	//----- nvinfo : EIATTR_MERCURY_ISA_VERSION
	.align		4
        /*0050*/ 	.byte	0x03, 0x5f
        /*0052*/ 	.short	0x0101


	//----- nvinfo : EIATTR_VRC_CTA_INIT_COUNT
	.align		4
        /*0054*/ 	.byte	0x02, 0x4a
	.zero		1
	.zero		1


	//----- nvinfo : EIATTR_EXIT_INSTR_OFFSETS
	.align		4
        /*0058*/ 	.byte	0x04, 0x1c
        /*005a*/ 	.short	(.L_907 - .L_906)


	//   ....[0]....
.L_906:
        /*005c*/ 	.word	0x000000c0


	//   ....[1]....
        /*0060*/ 	.word	0x00000150


	//----- nvinfo : EIATTR_CBANK_PARAM_SIZE
	.align		4
.L_907:
        /*0064*/ 	.byte	0x03, 0x19
        /*0066*/ 	.short	0x0018


	//----- nvinfo : EIATTR_PARAM_CBANK
	.align		4
        /*0068*/ 	.byte	0x04, 0x0a
        /*006a*/ 	.short	(.L_909 - .L_908)
	.align		4
.L_908:
        /*006c*/ 	.word	index@(.nv.constant0._Z9GPUMatrixPfS_ii)
        /*0070*/ 	.short	0x0380
        /*0072*/ 	.short	0x0018


	//----- nvinfo : EIATTR_SW_WAR
	.align		4
.L_909:
        /*0074*/ 	.byte	0x04, 0x36
        /*0076*/ 	.short	(.L_911 - .L_910)
.L_910:
        /*0078*/ 	.word	0x00000008
.L_911:


//--------------------- .nv.callgraph             --------------------------
	.section	.nv.callgraph,"",@"SHT_CUDA_CALLGRAPH"
	.align	4
	.sectionentsize	8
	.align		4
        /*0000*/ 	.word	0x00000000
	.align		4
        /*0004*/ 	.word	0xffffffff
	.align		4
        /*0008*/ 	.word	0x00000000
	.align		4
        /*000c*/ 	.word	0xfffffffe
	.align		4
        /*0010*/ 	.word	0x00000000
	.align		4
        /*0014*/ 	.word	0xfffffffd
	.align		4
        /*0018*/ 	.word	0x00000000
	.align		4
        /*001c*/ 	.word	0xfffffffc


//--------------------- .text._Z10GPUColMeanPfS_i --------------------------
	.section	.text._Z10GPUColMeanPfS_i,"ax",@progbits
	.align	128
        .global         _Z10GPUColMeanPfS_i
        .type           _Z10GPUColMeanPfS_i,@function
        .size           _Z10GPUColMeanPfS_i,(.L_x_150 - _Z10GPUColMeanPfS_i)
        .other          _Z10GPUColMeanPfS_i,@"STO_CUDA_ENTRY STV_DEFAULT"
_Z10GPUColMeanPfS_i:
.text._Z10GPUColMeanPfS_i:
[----:B------:R-:W-:Y:S08]  /*0000*/  LDC R1, c[0x0][0x37c] ;  /* 0x0000df00ff017b82 */ /* 0x000ff00000000800 */
[----:B------:R-:W0:Y:S01]  /*0010*/  LDC.64 R2, c[0x0][0x388] ;  /* 0x0000e200ff027b82 */ /* 0x000e220000000a00 */
[----:B------:R-:W0:Y:S01]  /*0020*/  LDCU.64 UR8, c[0x0][0x358] ;  /* 0x00006b00ff0877ac */ /* 0x000e220008000a00 */
[----:B------:R-:W-:Y:S01]  /*0030*/  IMAD.MOV.U32 R7, RZ, RZ, RZ ;  /* 0x000000ffff077224 */ /* 0x000fe200078e00ff */
[----:B------:R-:W1:Y:S02]  /*0040*/  LDCU UR11, c[0x0][0x390] ;  /* 0x00007200ff0b77ac */ /* 0x000e640008000800 */
[----:B-1----:R-:W-:Y:S01]  /*0050*/  UISETP.NE.AND UP0, UPT, UR11, URZ, UPT ;  /* 0x000000ff0b00728c */ /* 0x002fe2000bf05270 */
[----:B0-----:R0:W-:Y:S08]  /*0060*/  STG.E desc[UR8][R2.64], RZ ;  /* 0x000000ff02007986 */ /* 0x0011f0000c101908 */
[----:B------:R-:W-:Y:S05]  /*0070*/  BRA.U !UP0, `(.L_x_0) ;  /* 0x0000000908707547 */ /* 0x000fea000b800000 */
[----:B------:R-:W-:Y:S01]  /*0080*/  UISETP.GE.U32.AND UP0, UPT, UR11, 0x10, UPT ;  /* 0x000000100b00788c */ /* 0x000fe2000bf06070 */
[----:B------:R-:W-:Y:S01]  /*0090*/  IMAD.MOV.U32 R7, RZ, RZ, RZ ;  /* 0x000000ffff077224 */ /* 0x000fe200078e00ff */
[----:B------:R-:W-:Y:S01]  /*00a0*/  ULOP3.LUT UP1, URZ, UR11, 0xf, URZ, 0xc0, !UPT ;  /* 0x0000000f0bff7892 */ /* 0x000fe2000f82c0ff */
[----:B------:R-:W-:Y:S01]  /*00b0*/  UMOV UR4, URZ ;  /* 0x000000ff00047c82 */ /* 0x000fe20008000000 */
[----:B------:R-:W-:-:S05]  /*00c0*/  UMOV UR5, URZ ;  /* 0x000000ff00057c82 */ /* 0x000fca0008000000 */
[----:B------:R-:W-:Y:S05]  /*00d0*/  BRA.U !UP0, `(.L_x_1) ;  /* 0x0000000508087547 */ /* 0x000fea000b800000 */
[----:B------:R-:W1:Y:S01]  /*00e0*/  LDCU.64 UR6, c[0x0][0x380] ;  /* 0x00007000ff0677ac */ /* 0x000e620008000a00 */
[----:B------:R-:W-:Y:S01]  /*00f0*/  HFMA2 R7, -RZ, RZ, 0, 0 ;  /* 0x00000000ff077431 */ /* 0x000fe200000001ff */
[----:B------:R-:W-:Y:S02]  /*0100*/  ULOP3.LUT UR4, UR11, 0xfffffff0, URZ, 0xc0, !UPT ;  /* 0xfffffff00b047892 */ /* 0x000fe4000f8ec0ff */
[----:B------:R-:W-:Y:S02]  /*0110*/  USHF.R.S32.HI UR5, URZ, 0x1f, UR11 ;  /* 0x0000001fff057899 */ /* 0x000fe4000801140b */
[----:B-1----:R-:W-:-:S04]  /*0120*/  UIADD3 UR6, UP0, UPT, UR6, 0x20, URZ ;  /* 0x0000002006067890 */ /* 0x002fc8000ff1e0ff */
[----:B------:R-:W-:Y:S02]  /*0130*/  UIADD3.X UR7, UPT, UPT, URZ, UR7, URZ, UP0, !UPT ;  /* 0x00000007ff077290 */ /* 0x000fe400087fe4ff */
[----:B------:R-:W-:Y:S01]  /*0140*/  IMAD.U32 R0, RZ, RZ, UR6 ;  /* 0x00000006ff007e24 */ /* 0x000fe2000f8e00ff */
[----:B------:R-:W-:-:S03]  /*0150*/  UMOV UR6, UR4 ;  /* 0x0000000400067c82 */ /* 0x000fc60008000000 */
[----:B------:R-:W-:Y:S01]  /*0160*/  MOV R5, UR7 ;  /* 0x0000000700057c02 */ /* 0x000fe20008000f00 */
[----:B------:R-:W-:-:S06]  /*0170*/  UMOV UR7, UR5 ;  /* 0x0000000500077c82 */ /* 0x000fcc0008000000 */
.L_x_2:
[----:B------:R-:W-:-:S05]  /*0180*/  IMAD.MOV.U32 R4, RZ, RZ, R0 ;  /* 0x000000ffff047224 */ /* 0x000fca00078e0000 */
[----:B------:R-:W2:Y:S02]  /*0190*/  LDG.E R0, desc[UR8][R4.64+-0x20] ;  /* 0xffffe00804007981 */ /* 0x000ea4000c1e1900 */
[----:B--23--:R-:W-:-:S05]  /*01a0*/  FADD R7, R0, R7 ;  /* 0x0000000700077221 */ /* 0x00cfca0000000000 */
[----:B------:R1:W-:Y:S04]  /*01b0*/  STG.E desc[UR8][R2.64], R7 ;  /* 0x0000000702007986 */ /* 0x0003e8000c101908 */
[----:B------:R-:W2:Y:S02]  /*01c0*/  LDG.E R0, desc[UR8][R4.64+-0x1c] ;  /* 0xffffe40804007981 */ /* 0x000ea4000c1e1900 */
[----:B--2---:R-:W-:-:S05]  /*01d0*/  FADD R9, R7, R0 ;  /* 0x0000000007097221 */ /* 0x004fca0000000000 */
[----:B------:R2:W-:Y:S04]  /*01e0*/  STG.E desc[UR8][R2.64], R9 ;  /* 0x0000000902007986 */ /* 0x0005e8000c101908 */
[----:B------:R-:W3:Y:S02]  /*01f0*/  LDG.E R0, desc[UR8][R4.64+-0x18] ;  /* 0xffffe80804007981 */ /* 0x000ee4000c1e1900 */
[----:B---3--:R-:W-:-:S05]  /*0200*/  FADD R11, R9, R0 ;  /* 0x00000000090b7221 */ /* 0x008fca0000000000 */
[----:B------:R3:W-:Y:S04]  /*0210*/  STG.E desc[UR8][R2.64], R11 ;  /* 0x0000000b02007986 */ /* 0x0007e8000c101908 */
[----:B------:R-:W4:Y:S02]  /*0220*/  LDG.E R0, desc[UR8][R4.64+-0x14] ;  /* 0xffffec0804007981 */ /* 0x000f24000c1e1900 */
[----:B----4-:R-:W-:-:S05]  /*0230*/  FADD R13, R11, R0 ;  /* 0x000000000b0d7221 */ /* 0x010fca0000000000 */
[----:B------:R4:W-:Y:S04]  /*0240*/  STG.E desc[UR8][R2.64], R13 ;  /* 0x0000000d02007986 */ /* 0x0009e8000c101908 */
[----:B------:R-:W1:Y:S02]  /*0250*/  LDG.E R0, desc[UR8][R4.64+-0x10] ;  /* 0xfffff00804007981 */ /* 0x000e64000c1e1900 */
[----:B-1----:R-:W-:-:S05]  /*0260*/  FADD R7, R13, R0 ;  /* 0x000000000d077221 */ /* 0x002fca0000000000 */
        /* <DEDUP_REMOVED lines=12> */
[----:B------:R-:W-:Y:S04]  /*0330*/  STG.E desc[UR8][R2.64], R7 ;  /* 0x0000000702007986 */ /* 0x000fe8000c101908 */
        /* <DEDUP_REMOVED lines=18> */
[----:B------:R-:W2:Y:S01]  /*0460*/  LDG.E R0, desc[UR8][R4.64+0x1c] ;  /* 0x00001c0804007981 */ /* 0x000ea2000c1e1900 */
[----:B------:R-:W-:-:S04]  /*0470*/  UIADD3 UR6, UP0, UPT, UR6, -0x10, URZ ;  /* 0xfffffff006067890 */ /* 0x000fc8000ff1e0ff */
[----:B------:R-:W-:Y:S02]  /*0480*/  UIADD3.X UR7, UPT, UPT, UR7, -0x1, URZ, UP0, !UPT ;  /* 0xffffffff07077890 */ /* 0x000fe400087fe4ff */
[----:B------:R-:W-:-:S04]  /*0490*/  UISETP.NE.U32.AND UP0, UPT, UR6, URZ, UPT ;  /* 0x000000ff0600728c */ /* 0x000fc8000bf05070 */
[----:B------:R-:W-:Y:S01]  /*04a0*/  UISETP.NE.AND.EX UP0, UPT, UR7, URZ, UPT, UP0 ;  /* 0x000000ff0700728c */ /* 0x000fe2000bf05300 */
[----:B--2---:R-:W-:Y:S01]  /*04b0*/  FADD R7, R11, R0 ;  /* 0x000000000b077221 */ /* 0x004fe20000000000 */
[----:B------:R-:W-:-:S04]  /*04c0*/  IADD3 R0, P0, PT, R4, 0x40, RZ ;  /* 0x0000004004007810 */ /* 0x000fc80007f1e0ff */
[----:B------:R3:W-:Y:S01]  /*04d0*/  STG.E desc[UR8][R2.64], R7 ;  /* 0x0000000702007986 */ /* 0x0007e2000c101908 */
[----:B------:R-:W-:Y:S02]  /*04e0*/  IADD3.X R5, PT, PT, RZ, R5, RZ, P0, !PT ;  /* 0x00000005ff057210 */ /* 0x000fe400007fe4ff */
[----:B------:R-:W-:Y:S06]  /*04f0*/  BRA.U UP0, `(.L_x_2) ;  /* 0xfffffffd00207547 */ /* 0x000fec000b83ffff */
.L_x_1:
[----:B------:R-:W-:Y:S05]  /*0500*/  BRA.U !UP1, `(.L_x_0) ;  /* 0x00000005094c7547 */ /* 0x000fea000b800000 */
[----:B------:R-:W-:Y:S02]  /*0510*/  ULOP3.LUT UR6, UR11, 0xf, URZ, 0xc0, !UPT ;  /* 0x0000000f0b067892 */ /* 0x000fe4000f8ec0ff */
[----:B------:R-:W-:Y:S02]  /*0520*/  ULOP3.LUT UP1, URZ, UR11, 0x7, URZ, 0xc0, !UPT ;  /* 0x000000070bff7892 */ /* 0x000fe4000f82c0ff */
[----:B------:R-:W-:-:S04]  /*0530*/  UIADD3 UR6, UP0, UPT, UR6, -0x1, URZ ;  /* 0xffffffff06067890 */ /* 0x000fc8000ff1e0ff */
[----:B------:R-:W-:Y:S02]  /*0540*/  UIADD3.X UR7, UPT, UPT, URZ, -0x1, URZ, UP0, !UPT ;  /* 0xffffffffff077890 */ /* 0x000fe400087fe4ff */
[----:B------:R-:W-:-:S04]  /*0550*/  UISETP.GE.U32.AND UP0, UPT, UR6, 0x7, UPT ;  /* 0x000000070600788c */ /* 0x000fc8000bf06070 */
[----:B------:R-:W-:-:S09]  /*0560*/  UISETP.GE.U32.AND.EX UP0, UPT, UR7, URZ, UPT, UP0 ;  /* 0x000000ff0700728c */ /* 0x000fd2000bf06100 */
[----:B------:R-:W-:Y:S05]  /*0570*/  BRA.U !UP0, `(.L_x_3) ;  /* 0x00000001087c7547 */ /* 0x000fea000b800000 */
[----:B------:R-:W1:Y:S02]  /*0580*/  LDCU.64 UR6, c[0x0][0x380] ;  /* 0x00007000ff0677ac */ /* 0x000e640008000a00 */
[----:B-1----:R-:W-:-:S04]  /*0590*/  ULEA UR6, UP0, UR4, UR6, 0x2 ;  /* 0x0000000604067291 */ /* 0x002fc8000f8010ff */
[----:B------:R-:W-:Y:S02]  /*05a0*/  ULEA.HI.X UR7, UR4, UR7, UR5, 0x2, UP0 ;  /* 0x0000000704077291 */ /* 0x000fe400080f1405 */
[----:B------:R-:W-:-:S04]  /*05b0*/  IMAD.U32 R4, RZ, RZ, UR6 ;  /* 0x00000006ff047e24 */ /* 0x000fc8000f8e00ff */
[----:B------:R-:W-:-:S05]  /*05c0*/  MOV R5, UR7 ;  /* 0x0000000700057c02 */ /* 0x000fca0008000f00 */
[----:B------:R-:W3:Y:S02]  /*05d0*/  LDG.E R0, desc[UR8][R4.64] ;  /* 0x0000000804007981 */ /* 0x000ee4000c1e1900 */
[----:B---3--:R-:W-:-:S05]  /*05e0*/  FADD R7, R7, R0 ;  /* 0x0000000007077221 */ /* 0x008fca0000000000 */
[----:B------:R-:W-:Y:S04]  /*05f0*/  STG.E desc[UR8][R2.64], R7 ;  /* 0x0000000702007986 */ /* 0x000fe8000c101908 */
[----:B------:R-:W2:Y:S02]  /*0600*/  LDG.E R0, desc[UR8][R4.64+0x4] ;  /* 0x0000040804007981 */ /* 0x000ea4000c1e1900 */
[----:B--2---:R-:W-:-:S05]  /*0610*/  FADD R9, R7, R0 ;  /* 0x0000000007097221 */ /* 0x004fca0000000000 */
[----:B------:R1:W-:Y:S04]  /*0620*/  STG.E desc[UR8][R2.64], R9 ;  /* 0x0000000902007986 */ /* 0x0003e8000c101908 */
[----:B------:R-:W2:Y:S02]  /*0630*/  LDG.E R0, desc[UR8][R4.64+0x8] ;  /* 0x0000080804007981 */ /* 0x000ea4000c1e1900 */
[----:B--2---:R-:W-:-:S05]  /*0640*/  FADD R11, R9, R0 ;  /* 0x00000000090b7221 */ /* 0x004fca0000000000 */
[----:B------:R2:W-:Y:S04]  /*0650*/  STG.E desc[UR8][R2.64], R11 ;  /* 0x0000000b02007986 */ /* 0x0005e8000c101908 */
[----:B------:R-:W3:Y:S02]  /*0660*/  LDG.E R0, desc[UR8][R4.64+0xc] ;  /* 0x00000c0804007981 */ /* 0x000ee4000c1e1900 */
[----:B---3--:R-:W-:-:S05]  /*0670*/  FADD R13, R11, R0 ;  /* 0x000000000b0d7221 */ /* 0x008fca0000000000 */
[----:B------:R4:W-:Y:S04]  /*0680*/  STG.E desc[UR8][R2.64], R13 ;  /* 0x0000000d02007986 */ /* 0x0009e8000c101908 */
[----:B------:R-:W3:Y:S02]  /*0690*/  LDG.E R0, desc[UR8][R4.64+0x10] ;  /* 0x0000100804007981 */ /* 0x000ee4000c1e1900 */
[----:B---3--:R-:W-:-:S05]  /*06a0*/  FADD R15, R13, R0 ;  /* 0x000000000d0f7221 */ /* 0x008fca0000000000 */
        /* <DEDUP_REMOVED lines=8> */
[----:B------:R-:W-:-:S04]  /*0730*/  UIADD3 UR4, UP0, UPT, UR4, 0x8, URZ ;  /* 0x0000000804047890 */ /* 0x000fc8000ff1e0ff */
[----:B------:R-:W-:Y:S01]  /*0740*/  UIADD3.X UR5, UPT, UPT, URZ, UR5, URZ, UP0, !UPT ;  /* 0x00000005ff057290 */ /* 0x000fe200087fe4ff */
[----:B--2---:R-:W-:-:S05]  /*0750*/  FADD R7, R11, R0 ;  /* 0x000000000b077221 */ /* 0x004fca0000000000 */
[----:B------:R4:W-:Y:S06]  /*0760*/  STG.E desc[UR8][R2.64], R7 ;  /* 0x0000000702007986 */ /* 0x0009ec000c101908 */
.L_x_3:
        /* <DEDUP_REMOVED lines=14> */
[----:B---34-:R-:W-:-:S05]  /*0850*/  FADD R9, R7, R0 ;  /* 0x0000000007097221 */ /* 0x018fca0000000000 */
[----:B------:R1:W-:Y:S04]  /*0860*/  STG.E desc[UR8][R2.64], R9 ;  /* 0x0000000902007986 */ /* 0x0003e8000c101908 */
[----:B------:R-:W2:Y:S02]  /*0870*/  LDG.E R0, desc[UR8][R4.64+0x4] ;  /* 0x0000040804007981 */ /* 0x000ea4000c1e1900 */
[----:B--2---:R-:W-:-:S05]  /*0880*/  FADD R11, R9, R0 ;  /* 0x00000000090b7221 */ /* 0x004fca0000000000 */
        /* <DEDUP_REMOVED lines=9> */
.L_x_4:
[----:B------:R-:W-:Y:S05]  /*0920*/  BRA.U !UP1, `(.L_x_0) ;  /* 0x0000000109447547 */ /* 0x000fea000b800000 */
[----:B------:R-:W2:Y:S01]  /*0930*/  LDCU.64 UR6, c[0x0][0x380] ;  /* 0x00007000ff0677ac */ /* 0x000ea20008000a00 */
[----:B------:R-:W-:Y:S02]  /*0940*/  ULOP3.LUT UR10, UR11, 0x3, URZ, 0xc0, !UPT ;  /* 0x000000030b0a7892 */ /* 0x000fe4000f8ec0ff */
[----:B--2---:R-:W-:-:S04]  /*0950*/  ULEA UR6, UP0, UR4, UR6, 0x2 ;  /* 0x0000000604067291 */ /* 0x004fc8000f8010ff */
[----:B------:R-:W-:-:S03]  /*0960*/  ULEA.HI.X UR5, UR4, UR7, UR5, 0x2, UP0 ;  /* 0x0000000704057291 */ /* 0x000fc600080f1405 */
[----:B------:R-:W-:-:S09]  /*0970*/  UMOV UR4, URZ ;  /* 0x000000ff00047c82 */ /* 0x000fd20008000000 */
.L_x_5:
[----:B------:R-:W-:Y:S01]  /*0980*/  IMAD.U32 R4, RZ, RZ, UR6 ;  /* 0x00000006ff047e24 */ /* 0x000fe2000f8e00ff */
[----:B------:R-:W-:-:S05]  /*0990*/  MOV R5, UR5 ;  /* 0x0000000500057c02 */ /* 0x000fca0008000f00 */
[----:B------:R-:W1:Y:S01]  /*09a0*/  LDG.E R4, desc[UR8][R4.64] ;  /* 0x0000000804047981 */ /* 0x000e62000c1e1900 */
[----:B------:R-:W-:Y:S02]  /*09b0*/  UIADD3 UR10, UP0, UPT, UR10, -0x1, URZ ;  /* 0xffffffff0a0a7890 */ /* 0x000fe4000ff1e0ff */
[----:B------:R-:W-:Y:S02]  /*09c0*/  UIADD3 UR6, UP1, UPT, UR6, 0x4, URZ ;  /* 0x0000000406067890 */ /* 0x000fe4000ff3e0ff */
[----:B------:R-:W-:Y:S02]  /*09d0*/  UIADD3.X UR4, UPT, UPT, UR4, -0x1, URZ, UP0, !UPT ;  /* 0xffffffff04047890 */ /* 0x000fe400087fe4ff */
[----:B------:R-:W-:Y:S02]  /*09e0*/  UISETP.NE.U32.AND UP0, UPT, UR10, URZ, UPT ;  /* 0x000000ff0a00728c */ /* 0x000fe4000bf05070 */
[----:B------:R-:W-:Y:S02]  /*09f0*/  UIADD3.X UR5, UPT, UPT, URZ, UR5, URZ, UP1, !UPT ;  /* 0x00000005ff057290 */ /* 0x000fe40008ffe4ff */
[----:B------:R-:W-:Y:S01]  /*0a00*/  UISETP.NE.AND.EX UP0, UPT, UR4, URZ, UPT, UP0 ;  /* 0x000000ff0400728c */ /* 0x000fe2000bf05300 */
[----:B-1234-:R-:W-:-:S05]  /*0a10*/  FADD R7, R4, R7 ;  /* 0x0000000704077221 */ /* 0x01efca0000000000 */
[----:B------:R2:W-:Y:S03]  /*0a20*/  STG.E desc[UR8][R2.64], R7 ;  /* 0x0000000702007986 */ /* 0x0005e6000c101908 */
[----:B------:R-:W-:Y:S05]  /*0a30*/  BRA.U UP0, `(.L_x_5) ;  /* 0xfffffffd00d07547 */ /* 0x000fea000b83ffff */
.L_x_0:
[----:B------:R-:W-:-:S04]  /*0a40*/  I2FP.F32.S32 R4, UR11 ;  /* 0x0000000b00047c45 */ /* 0x000fc80008201400 */
[----:B01234-:R-:W0:Y:S08]  /*0a50*/  MUFU.RCP R3, R4 ;  /* 0x0000000400037308 */ /* 0x01fe300000001000 */
[----:B------:R-:W1:Y:S01]  /*0a60*/  FCHK P0, R7, R4 ;  /* 0x0000000407007302 */ /* 0x000e620000000000 */
[----:B0-----:R-:W-:-:S04]  /*0a70*/  FFMA R0, -R4, R3, 1 ;  /* 0x3f80000004007423 */ /* 0x001fc80000000103 */
[----:B------:R-:W-:-:S04]  /*0a80*/  FFMA R0, R3, R0, R3 ;  /* 0x0000000003007223 */ /* 0x000fc80000000003 */
[----:B------:R-:W-:-:S04]  /*0a90*/  FFMA R3, R0, R7, RZ ;  /* 0x0000000700037223 */ /* 0x000fc800000000ff */
[----:B------:R-:W-:-:S04]  /*0aa0*/  FFMA R2, -R4, R3, R7 ;  /* 0x0000000304027223 */ /* 0x000fc80000000107 */
[----:B------:R-:W-:Y:S01]  /*0ab0*/  FFMA R5, R0, R2, R3 ;  /* 0x0000000200057223 */ /* 0x000fe20000000003 */
[----:B-1----:R-:W-:Y:S06]  /*0ac0*/  @!P0 BRA `(.L_x_6) ;  /* 0x00000000000c8947 */ /* 0x002fec0003800000 */
[----:B------:R-:W-:Y:S01]  /*0ad0*/  IMAD.MOV.U32 R3, RZ, RZ, R7 ;  /* 0x000000ffff037224 */ /* 0x000fe200078e0007 */
[----:B------:R-:W-:-:S07]  /*0ae0*/  MOV R2, 0xb00 ;  /* 0x00000b0000027802 */ /* 0x000fce0000000f00 */
[----:B------:R-:W-:Y:S05]  /*0af0*/  CALL.REL.NOINC `($__internal_0_$__cuda_sm3x_div_rn_noftz_f32_slowpath) ;  /* 0x00000000000c7944 */ /* 0x000fea0003c00000 */
.L_x_6:
[----:B------:R-:W0:Y:S02]  /*0b00*/  LDC.64 R2, c[0x0][0x388] ;  /* 0x0000e200ff027b82 */ /* 0x000e240000000a00 */
[----:B0-----:R-:W-:Y:S01]  /*0b10*/  STG.E desc[UR8][R2.64], R5 ;  /* 0x0000000502007986 */ /* 0x001fe2000c101908 */
[----:B------:R-:W-:Y:S05]  /*0b20*/  EXIT ;  /* 0x000000000000794d */ /* 0x000fea0003800000 */
        .weak           $__internal_0_$__cuda_sm3x_div_rn_noftz_f32_slowpath
        .type           $__internal_0_$__cuda_sm3x_div_rn_noftz_f32_slowpath,@function
        .size           $__internal_0_$__cuda_sm3x_div_rn_noftz_f32_slowpath,(.L_x_150 - $__internal_0_$__cuda_sm3x_div_rn_noftz_f32_slowpath)
$__internal_0_$__cuda_sm3x_div_rn_noftz_f32_slowpath:
[----:B------:R-:W-:Y:S02]  /*0b30*/  SHF.R.U32.HI R5, RZ, 0x17, R4 ;  /* 0x00000017ff057819 */ /* 0x000fe40000011604 */
[----:B------:R-:W-:Y:S02]  /*0b40*/  SHF.R.U32.HI R0, RZ, 0x17, R3 ;  /* 0x00000017ff007819 */ /* 0x000fe40000011603 */
[----:B------:R-:W-:Y:S02]  /*0b50*/  LOP3.LUT R5, R5, 0xff, RZ, 0xc0, !PT ;  /* 0x000000ff05057812 */ /* 0x000fe400078ec0ff */
[----:B------:R-:W-:Y:S02]  /*0b60*/  LOP3.LUT R10, R0, 0xff, RZ, 0xc0, !PT ;  /* 0x000000ff000a7812 */ /* 0x000fe400078ec0ff */
[----:B------:R-:W-:-:S03]  /*0b70*/  IADD3 R7, PT, PT, R5, -0x1, RZ ;  /* 0xffffffff05077810 */ /* 0x000fc60007ffe0ff */
[----:B------:R-:W-:Y:S01]  /*0b80*/  VIADD R8, R10, 0xffffffff ;  /* 0xffffffff0a087836 */ /* 0x000fe20000000000 */
[----:B------:R-:W-:-:S04]  /*0b90*/  ISETP.GT.U32.AND P0, PT, R7, 0xfd, PT ;  /* 0x000000fd0700780c */ /* 0x000fc80003f04070 */
[----:B------:R-:W-:-:S13]  /*0ba0*/  ISETP.GT.U32.OR P0, PT, R8, 0xfd, P0 ;  /* 0x000000fd0800780c */ /* 0x000fda0000704470 */
[----:B------:R-:W-:Y:S01]  /*0bb0*/  @!P0 MOV R6, RZ ;  /* 0x000000ff00068202 */ /* 0x000fe20000000f00 */
[----:B------:R-:W-:Y:S06]  /*0bc0*/  @!P0 BRA `(.L_x_7) ;  /* 0x0000000000608947 */ /* 0x000fec0003800000 */
[----:B------:R-:W-:Y:S01]  /*0bd0*/  FSETP.GTU.FTZ.AND P0, PT, |R3|, +INF , PT ;  /* 0x7f8000000300780b */ /* 0x000fe20003f1c200 */
[----:B------:R-:W-:Y:S01]  /*0be0*/  IMAD.MOV.U32 R0, RZ, RZ, R4 ;  /* 0x000000ffff007224 */ /* 0x000fe200078e0004 */
[----:B------:R-:W-:-:S04]  /*0bf0*/  FSETP.GTU.FTZ.AND P1, PT, |R4|, +INF , PT ;  /* 0x7f8000000400780b */ /* 0x000fc80003f3c200 */
[----:B------:R-:W-:-:S13]  /*0c00*/  PLOP3.LUT P0, PT, P0, P1, PT, 0xf8, 0x8f ;  /* 0x00000000008f781c */ /* 0x000fda0000703f70 */
[----:B------:R-:W-:Y:S05]  /*0c10*/  @P0 BRA `(.L_x_8) ;  /* 0x0000000400440947 */ /* 0x000fea0003800000 */
[----:B------:R-:W-:-:S13]  /*0c20*/  LOP3.LUT P0, RZ, R4, 0x7fffffff, R3, 0xc8, !PT ;  /* 0x7fffffff04ff7812 */ /* 0x000fda000780c803 */
[----:B------:R-:W-:Y:S05]  /*0c30*/  @!P0 BRA `(.L_x_9) ;  /* 0x0000000400348947 */ /* 0x000fea0003800000 */
[C---:B------:R-:W-:Y:S02]  /*0c40*/  FSETP.NEU.FTZ.AND P2, PT, |R3|.reuse, +INF , PT ;  /* 0x7f8000000300780b */ /* 0x040fe40003f5d200 */
[----:B------:R-:W-:Y:S02]  /*0c50*/  FSETP.NEU.FTZ.AND P1, PT, |R0|, +INF , PT ;  /* 0x7f8000000000780b */ /* 0x000fe40003f3d200 */
[----:B------:R-:W-:-:S11]  /*0c60*/  FSETP.NEU.FTZ.AND P0, PT, |R3|, +INF , PT ;  /* 0x7f8000000300780b */ /* 0x000fd60003f1d200 */
[----:B------:R-:W-:Y:S05]  /*0c70*/  @!P1 BRA !P2, `(.L_x_9) ;  /* 0x0000000400249947 */ /* 0x000fea0005000000 */
[----:B------:R-:W-:-:S04]  /*0c80*/  LOP3.LUT P2, RZ, R3, 0x7fffffff, RZ, 0xc0, !PT ;  /* 0x7fffffff03ff7812 */ /* 0x000fc8000784c0ff */
[----:B------:R-:W-:-:S13]  /*0c90*/  PLOP3.LUT P1, PT, P1, P2, PT, 0x2f, 0xf2 ;  /* 0x0000000000f2781c */ /* 0x000fda0000f24577 */
[----:B------:R-:W-:Y:S05]  /*0ca0*/  @P1 BRA `(.L_x_10) ;  /* 0x0000000400101947 */ /* 0x000fea0003800000 */
[----:B------:R-:W-:-:S04]  /*0cb0*/  LOP3.LUT P1, RZ, R4, 0x7fffffff, RZ, 0xc0, !PT ;  /* 0x7fffffff04ff7812 */ /* 0x000fc8000782c0ff */
[----:B------:R-:W-:-:S13]  /*0cc0*/  PLOP3.LUT P0, PT, P0, P1, PT, 0x2f, 0xf2 ;  /* 0x0000000000f2781c */ /* 0x000fda0000702577 */
[----:B------:R-:W-:Y:S05]  /*0cd0*/  @P0 BRA `(.L_x_11) ;  /* 0x0000000000f80947 */ /* 0x000fea0003800000 */
[----:B------:R-:W-:Y:S02]  /*0ce0*/  ISETP.GE.AND P0, PT, R8, RZ, PT ;  /* 0x000000ff0800720c */ /* 0x000fe40003f06270 */
[----:B------:R-:W-:-:S11]  /*0cf0*/  ISETP.GE.AND P1, PT, R7, RZ, PT ;  /* 0x000000ff0700720c */ /* 0x000fd60003f26270 */
[----:B------:R-:W-:Y:S01]  /*0d00*/  @P0 MOV R6, RZ ;  /* 0x000000ff00060202 */ /* 0x000fe20000000f00 */
[----:B------:R-:W-:Y:S02]  /*0d10*/  @!P0 IMAD.MOV.U32 R6, RZ, RZ, -0x40 ;  /* 0xffffffc0ff068424 */ /* 0x000fe400078e00ff */
[----:B------:R-:W-:Y:S01]  /*0d20*/  @!P0 FFMA R3, R3, 1.84467440737095516160e+19, RZ ;  /* 0x5f80000003038823 */ /* 0x000fe200000000ff */
[----:B------:R-:W-:Y:S02]  /*0d30*/  @!P1 FFMA R4, R0, 1.84467440737095516160e+19, RZ ;  /* 0x5f80000000049823 */ /* 0x000fe400000000ff */
[----:B------:R-:W-:-:S07]  /*0d40*/  @!P1 IADD3 R6, PT, PT, R6, 0x40, RZ ;  /* 0x0000004006069810 */ /* 0x000fce0007ffe0ff */
.L_x_7:
[----:B------:R-:W-:-:S05]  /*0d50*/  LEA R7, R5, 0xc0800000, 0x17 ;  /* 0xc080000005077811 */ /* 0x000fca00078eb8ff */
[----:B------:R-:W-:Y:S01]  /*0d60*/  IMAD.IADD R7, R4, 0x1, -R7 ;  /* 0x0000000104077824 */ /* 0x000fe200078e0a07 */
[----:B------:R-:W-:-:S03]  /*0d70*/  IADD3 R4, PT, PT, R10, -0x7f, RZ ;  /* 0xffffff810a047810 */ /* 0x000fc60007ffe0ff */
[----:B------:R-:W0:Y:S01]  /*0d80*/  MUFU.RCP R8, R7 ;  /* 0x0000000700087308 */ /* 0x000e220000001000 */
[----:B------:R-:W-:Y:S01]  /*0d90*/  FADD.FTZ R9, -R7, -RZ ;  /* 0x800000ff07097221 */ /* 0x000fe20000010100 */
[C---:B------:R-:W-:Y:S01]  /*0da0*/  IMAD R0, R4.reuse, -0x800000, R3 ;  /* 0xff80000004007824 */ /* 0x040fe200078e0203 */
[----:B------:R-:W-:-:S05]  /*0db0*/  IADD3 R5, PT, PT, R4, 0x7f, -R5 ;  /* 0x0000007f04057810 */ /* 0x000fca0007ffe805 */
[----:B------:R-:W-:Y:S02]  /*0dc0*/  IMAD.IADD R5, R5, 0x1, R6 ;  /* 0x0000000105057824 */ /* 0x000fe400078e0206 */
[----:B0-----:R-:W-:-:S04]  /*0dd0*/  FFMA R11, R8, R9, 1 ;  /* 0x3f800000080b7423 */ /* 0x001fc80000000009 */
[----:B------:R-:W-:-:S04]  /*0de0*/  FFMA R10, R8, R11, R8 ;  /* 0x0000000b080a7223 */ /* 0x000fc80000000008 */
[----:B------:R-:W-:-:S04]  /*0df0*/  FFMA R3, R0, R10, RZ ;  /* 0x0000000a00037223 */ /* 0x000fc800000000ff */
[----:B------:R-:W-:-:S04]  /*0e00*/  FFMA R8, R9, R3, R0 ;  /* 0x0000000309087223 */ /* 0x000fc80000000000 */
[----:B------:R-:W-:-:S04]  /*0e10*/  FFMA R11, R10, R8, R3 ;  /* 0x000000080a0b7223 */ /* 0x000fc80000000003 */
[----:B------:R-:W-:-:S04]  /*0e20*/  FFMA R8, R9, R11, R0 ;  /* 0x0000000b09087223 */ /* 0x000fc80000000000 */
[----:B------:R-:W-:-:S05]  /*0e30*/  FFMA R3, R10, R8, R11 ;  /* 0x000000080a037223 */ /* 0x000fca000000000b */
[----:B------:R-:W-:-:S04]  /*0e40*/  SHF.R.U32.HI R0, RZ, 0x17, R3 ;  /* 0x00000017ff007819 */ /* 0x000fc80000011603 */
[----:B------:R-:W-:-:S04]  /*0e50*/  LOP3.LUT R0, R0, 0xff, RZ, 0xc0, !PT ;  /* 0x000000ff00007812 */ /* 0x000fc800078ec0ff */
[----:B------:R-:W-:-:S05]  /*0e60*/  IADD3 R6, PT, PT, R0, R5, RZ ;  /* 0x0000000500067210 */ /* 0x000fca0007ffe0ff */
[----:B------:R-:W-:-:S05]  /*0e70*/  VIADD R0, R6, 0xffffffff ;  /* 0xffffffff06007836 */ /* 0x000fca0000000000 */
[----:B------:R-:W-:-:S13]  /*0e80*/  ISETP.GE.U32.AND P0, PT, R0, 0xfe, PT ;  /* 0x000000fe0000780c */ /* 0x000fda0003f06070 */
[----:B------:R-:W-:Y:S05]  /*0e90*/  @!P0 BRA `(.L_x_12) ;  /* 0x0000000000808947 */ /* 0x000fea0003800000 */
[----:B------:R-:W-:-:S13]  /*0ea0*/  ISETP.GT.AND P0, PT, R6, 0xfe, PT ;  /* 0x000000fe0600780c */ /* 0x000fda0003f04270 */
[----:B------:R-:W-:Y:S05]  /*0eb0*/  @P0 BRA `(.L_x_13) ;  /* 0x00000000006c0947 */ /* 0x000fea0003800000 */
[----:B------:R-:W-:-:S13]  /*0ec0*/  ISETP.GE.AND P0, PT, R6, 0x1, PT ;  /* 0x000000010600780c */ /* 0x000fda0003f06270 */
[----:B------:R-:W-:Y:S05]  /*0ed0*/  @P0 BRA `(.L_x_14) ;  /* 0x0000000000980947 */ /* 0x000fea0003800000 */
[----:B------:R-:W-:Y:S02]  /*0ee0*/  ISETP.GE.AND P0, PT, R6, -0x18, PT ;  /* 0xffffffe80600780c */ /* 0x000fe40003f06270 */
[----:B------:R-:W-:-:S11]  /*0ef0*/  LOP3.LUT R3, R3, 0x80000000, RZ, 0xc0, !PT ;  /* 0x8000000003037812 */ /* 0x000fd600078ec0ff */
[----:B------:R-:W-:Y:S05]  /*0f00*/  @!P0 BRA `(.L_x_14) ;  /* 0x00000000008c8947 */ /* 0x000fea0003800000 */
[-CC-:B------:R-:W-:Y:S01]  /*0f10*/  FFMA.RZ R0, R10, R8.reuse, R11.reuse ;  /* 0x000000080a007223 */ /* 0x180fe2000000c00b */
[----:B------:R-:W-:Y:S01]  /*0f20*/  IADD3 R7, PT, PT, R6, 0x20, RZ ;  /* 0x0000002006077810 */ /* 0x000fe20007ffe0ff */
[-CC-:B------:R-:W-:Y:S01]  /*0f30*/  FFMA.RM R5, R10, R8.reuse, R11.reuse ;  /* 0x000000080a057223 */ /* 0x180fe2000000400b */
[----:B------:R-:W-:Y:S02]  /*0f40*/  ISETP.NE.AND P2, PT, R6, RZ, PT ;  /* 0x000000ff0600720c */ /* 0x000fe40003f45270 */
[----:B------:R-:W-:Y:S01]  /*0f50*/  LOP3.LUT R4, R0, 0x7fffff, RZ, 0xc0, !PT ;  /* 0x007fffff00047812 */ /* 0x000fe200078ec0ff */
[----:B------:R-:W-:Y:S01]  /*0f60*/  FFMA.RP R0, R10, R8, R11 ;  /* 0x000000080a007223 */ /* 0x000fe2000000800b */
[----:B------:R-:W-:Y:S01]  /*0f70*/  ISETP.NE.AND P1, PT, R6, RZ, PT ;  /* 0x000000ff0600720c */ /* 0x000fe20003f25270 */
[----:B------:R-:W-:Y:S01]  /*0f80*/  IMAD.MOV R6, RZ, RZ, -R6 ;  /* 0x000000ffff067224 */ /* 0x000fe200078e0a06 */
[----:B------:R-:W-:Y:S02]  /*0f90*/  LOP3.LUT R4, R4, 0x800000, RZ, 0xfc, !PT ;  /* 0x0080000004047812 */ /* 0x000fe400078efcff */
[----:B------:R-:W-:-:S02]  /*0fa0*/  FSETP.NEU.FTZ.AND P0, PT, R0, R5, PT ;  /* 0x000000050000720b */ /* 0x000fc40003f1d000 */
[----:B------:R-:W-:Y:S02]  /*0fb0*/  SHF.L.U32 R7, R4, R7, RZ ;  /* 0x0000000704077219 */ /* 0x000fe400000006ff */
[----:B------:R-:W-:Y:S02]  /*0fc0*/  SEL R5, R6, RZ, P2 ;  /* 0x000000ff06057207 */ /* 0x000fe40001000000 */
[----:B------:R-:W-:Y:S02]  /*0fd0*/  ISETP.NE.AND P1, PT, R7, RZ, P1 ;  /* 0x000000ff0700720c */ /* 0x000fe40000f25270 */
[----:B------:R-:W-:Y:S02]  /*0fe0*/  SHF.R.U32.HI R5, RZ, R5, R4 ;  /* 0x00000005ff057219 */ /* 0x000fe40000011604 */
[----:B------:R-:W-:Y:S02]  /*0ff0*/  PLOP3.LUT P0, PT, P0, P1, PT, 0xf8, 0x8f ;  /* 0x00000000008f781c */ /* 0x000fe40000703f70 */
[----:B------:R-:W-:-:S02]  /*1000*/  SHF.R.U32.HI R7, RZ, 0x1, R5 ;  /* 0x00000001ff077819 */ /* 0x000fc40000011605 */
[----:B------:R-:W-:-:S04]  /*1010*/  SEL R0, RZ, 0x1, !P0 ;  /* 0x00000001ff007807 */ /* 0x000fc80004000000 */
[----:B------:R-:W-:-:S04]  /*1020*/  LOP3.LUT R0, R0, 0x1, R7, 0xf8, !PT ;  /* 0x0000000100007812 */ /* 0x000fc800078ef807 */
[----:B------:R-:W-:-:S04]  /*1030*/  LOP3.LUT R0, R0, R5, RZ, 0xc0, !PT ;  /* 0x0000000500007212 */ /* 0x000fc800078ec0ff */
[----:B------:R-:W-:-:S04]  /*1040*/  IADD3 R0, PT, PT, R7, R0, RZ ;  /* 0x0000000007007210 */ /* 0x000fc80007ffe0ff */
[----:B------:R-:W-:Y:S01]  /*1050*/  LOP3.LUT R3, R0, R3, RZ, 0xfc, !PT ;  /* 0x0000000300037212 */ /* 0x000fe200078efcff */
[----:B------:R-:W-:Y:S06]  /*1060*/  BRA `(.L_x_14) ;  /* 0x0000000000347947 */ /* 0x000fec0003800000 */
.L_x_13:
[----:B------:R-:W-:-:S04]  /*1070*/  LOP3.LUT R3, R3, 0x80000000, RZ, 0xc0, !PT ;  /* 0x8000000003037812 */ /* 0x000fc800078ec0ff */
[----:B------:R-:W-:Y:S01]  /*1080*/  LOP3.LUT R3, R3, 0x7f800000, RZ, 0xfc, !PT ;  /* 0x7f80000003037812 */ /* 0x000fe200078efcff */
[----:B------:R-:W-:Y:S06]  /*1090*/  BRA `(.L_x_14) ;  /* 0x0000000000287947 */ /* 0x000fec0003800000 */
.L_x_12:
[----:B------:R-:W-:Y:S01]  /*10a0*/  IMAD R3, R5, 0x800000, R3 ;  /* 0x0080000005037824 */ /* 0x000fe200078e0203 */
[----:B------:R-:W-:Y:S06]  /*10b0*/  BRA `(.L_x_14) ;  /* 0x0000000000207947 */ /* 0x000fec0003800000 */
.L_x_11:
[----:B------:R-:W-:-:S04]  /*10c0*/  LOP3.LUT R3, R4, 0x80000000, R3, 0x48, !PT ;  /* 0x8000000004037812 */ /* 0x000fc800078e4803 */
[----:B------:R-:W-:Y:S01]  /*10d0*/  LOP3.LUT R3, R3, 0x7f800000, RZ, 0xfc, !PT ;  /* 0x7f80000003037812 */ /* 0x000fe200078efcff */
[----:B------:R-:W-:Y:S06]  /*10e0*/  BRA `(.L_x_14) ;  /* 0x0000000000147947 */ /* 0x000fec0003800000 */
.L_x_10:
[----:B------:R-:W-:Y:S01]  /*10f0*/  LOP3.LUT R3, R4, 0x80000000, R3, 0x48, !PT ;  /* 0x8000000004037812 */ /* 0x000fe200078e4803 */
[----:B------:R-:W-:Y:S06]  /*1100*/  BRA `(.L_x_14) ;  /* 0x00000000000c7947 */ /* 0x000fec0003800000 */
.L_x_9:
[----:B------:R-:W0:Y:S01]  /*1110*/  MUFU.RSQ R3, -QNAN ;  /* 0xffc0000000037908 */ /* 0x000e220000001400 */
[----:B------:R-:W-:Y:S05]  /*1120*/  BRA `(.L_x_14) ;  /* 0x0000000000047947 */ /* 0x000fea0003800000 */
.L_x_8:
[----:B------:R-:W-:-:S07]  /*1130*/  FADD.FTZ R3, R3, R0 ;  /* 0x0000000003037221 */ /* 0x000fce0000010000 */
.L_x_14:
[----:B0-----:R-:W-:Y:S01]  /*1140*/  MOV R5, R3 ;  /* 0x0000000300057202 */ /* 0x001fe20000000f00 */
[----:B------:R-:W-:-:S04]  /*1150*/  IMAD.MOV.U32 R3, RZ, RZ, 0x0 ;  /* 0x00000000ff037424 */ /* 0x000fc800078e00ff */
[----:B------:R-:W-:Y:S05]  /*1160*/  RET.REL.NODEC R2 `(_Z10GPUColMeanPfS_i) ;  /* 0xffffffec02a47950 */ /* 0x000fea0003c3ffff */
.L_x_15:
[----:B------:R-:W-:-:S00]  /*1170*/  BRA `(.L_x_15) ;  /* 0xfffffffc00fc7947 */ /* 0x000fc0000383ffff */
[----:B------:R-:W-:-:S00]  /*1180*/  NOP ;  /* 0x0000000000007918 */ /* 0x000fc00000000000 */
[----:B------:R-:W-:-:S00]  /*1190*/  NOP ;  /* 0x0000000000007918 */ /* 0x000fc00000000000 */
[----:B------:R-:W-:-:S00]  /*11a0*/  NOP ;  /* 0x0000000000007918 */ /* 0x000fc00000000000 */
[----:B------:R-:W-:-:S00]  /*11b0*/  NOP ;  /* 0x0000000000007918 */ /* 0x000fc00000000000 */
[----:B------:R-:W-:-:S00]  /*11c0*/  NOP ;  /* 0x0000000000007918 */ /* 0x000fc00000000000 */
[----:B------:R-:W-:-:S00]  /*11d0*/  NOP ;  /* 0x0000000000007918 */ /* 0x000fc00000000000 */
[----:B------:R-:W-:-:S00]  /*11e0*/  NOP ;  /* 0x0000000000007918 */ /* 0x000fc00000000000 */
[----:B------:R-:W-:-:S00]  /*11f0*/  NOP ;  /* 0x0000000000007918 */ /* 0x000fc00000000000 */
.L_x_150:


//--------------------- .text._Z7GPUMeanPfS_i     --------------------------
	.section	.text._Z7GPUMeanPfS_i,"ax",@progbits
	.align	128
        .global         _Z7GPUMeanPfS_i
        .type           _Z7GPUMeanPfS_i,@function
        .size           _Z7GPUMeanPfS_i,(.L_x_151 - _Z7GPUMeanPfS_i)
        .other          _Z7GPUMeanPfS_i,@"STO_CUDA_ENTRY STV_DEFAULT"
_Z7GPUMeanPfS_i:
.text._Z7GPUMeanPfS_i:
        /* <DEDUP_REMOVED lines=24> */
.L_x_18:
        /* <DEDUP_REMOVED lines=56> */
.L_x_17:
        /* <DEDUP_REMOVED lines=39> */
.L_x_19:
        /* <DEDUP_REMOVED lines=27> */
.L_x_20:
[----:B------:R-:W-:Y:S05]  /*0920*/  BRA.U !UP1, `(.L_x_16) ;  /* 0x0000000109447547 */ /* 0x000fea000b800000 */
[----:B------:R-:W2:Y:S01]  /*0930*/  LDCU.64 UR6, c[0x0][0x380] ;  /* 0x00007000ff0677ac */ /* 0x000ea20008000a00 */
[----:B------:R-:W-:Y:S02]  /*0940*/  ULOP3.LUT UR10, UR11, 0x3, URZ, 0xc0, !UPT ;  /* 0x000000030b0a7892 */ /* 0x000fe4000f8ec0ff */
[----:B--2---:R-:W-:-:S04]  /*0950*/  ULEA UR6, UP0, UR4, UR6, 0x2 ;  /* 0x0000000604067291 */ /* 0x004fc8000f8010ff */
[----:B------:R-:W-:-:S03]  /*0960*/  ULEA.HI.X UR5, UR4, UR7, UR5, 0x2, UP0 ;  /* 0x0000000704057291 */ /* 0x000fc600080f1405 */
[----:B------:R-:W-:-:S09]  /*0970*/  UMOV UR4, URZ ;  /* 0x000000ff00047c82 */ /* 0x000fd20008000000 */
.L_x_21:
        /* <DEDUP_REMOVED lines=12> */
.L_x_16:
        /* <DEDUP_REMOVED lines=11> */
[----:B------:R-:W-:Y:S05]  /*0af0*/  CALL.REL.NOINC `($__internal_1_$__cuda_sm3x_div_rn_noftz_f32_slowpath) ;  /* 0x00000000000c7944 */ /* 0x000fea0003c00000 */
.L_x_22:
[----:B------:R-:W0:Y:S02]  /*0b00*/  LDC.64 R2, c[0x0][0x388] ;  /* 0x0000e200ff027b82 */ /* 0x000e240000000a00 */
[----:B0-----:R-:W-:Y:S01]  /*0b10*/  STG.E desc[UR8][R2.64], R5 ;  /* 0x0000000502007986 */ /* 0x001fe2000c101908 */
[----:B------:R-:W-:Y:S05]  /*0b20*/  EXIT ;  /* 0x000000000000794d */ /* 0x000fea0003800000 */
        .weak           $__internal_1_$__cuda_sm3x_div_rn_noftz_f32_slowpath
        .type           $__internal_1_$__cuda_sm3x_div_rn_noftz_f32_slowpath,@function
        .size           $__internal_1_$__cuda_sm3x_div_rn_noftz_f32_slowpath,(.L_x_151 - $__internal_1_$__cuda_sm3x_div_rn_noftz_f32_slowpath)
$__internal_1_$__cuda_sm3x_div_rn_noftz_f32_slowpath:
        /* <DEDUP_REMOVED lines=34> */
.L_x_23:
        /* <DEDUP_REMOVED lines=50> */
.L_x_29:
[----:B------:R-:W-:-:S04]  /*1070*/  LOP3.LUT R3, R3, 0x80000000, RZ, 0xc0, !PT ;  /* 0x8000000003037812 */ /* 0x000fc800078ec0ff */
[----:B------:R-:W-:Y:S01]  /*1080*/  LOP3.LUT R3, R3, 0x7f800000, RZ, 0xfc, !PT ;  /* 0x7f80000003037812 */ /* 0x000fe200078efcff */
[----:B------:R-:W-:Y:S06]  /*1090*/  BRA `(.L_x_30) ;  /* 0x0000000000287947 */ /* 0x000fec0003800000 */
.L_x_28:
[----:B------:R-:W-:Y:S01]  /*10a0*/  IMAD R3, R5, 0x800000, R3 ;  /* 0x0080000005037824 */ /* 0x000fe200078e0203 */
[----:B------:R-:W-:Y:S06]  /*10b0*/  BRA `(.L_x_30) ;  /* 0x0000000000207947 */ /* 0x000fec0003800000 */
.L_x_27:
[----:B------:R-:W-:-:S04]  /*10c0*/  LOP3.LUT R3, R4, 0x80000000, R3, 0x48, !PT ;  /* 0x8000000004037812 */ /* 0x000fc800078e4803 */
[----:B------:R-:W-:Y:S01]  /*10d0*/  LOP3.LUT R3, R3, 0x7f800000, RZ, 0xfc, !PT ;  /* 0x7f80000003037812 */ /* 0x000fe200078efcff */
[----:B------:R-:W-:Y:S06]  /*10e0*/  BRA `(.L_x_30) ;  /* 0x0000000000147947 */ /* 0x000fec0003800000 */
.L_x_26:
[----:B------:R-:W-:Y:S01]  /*10f0*/  LOP3.LUT R3, R4, 0x80000000, R3, 0x48, !PT ;  /* 0x8000000004037812 */ /* 0x000fe200078e4803 */
[----:B------:R-:W-:Y:S06]  /*1100*/  BRA `(.L_x_30) ;  /* 0x00000000000c7947 */ /* 0x000fec0003800000 */
.L_x_25:
[----:B------:R-:W0:Y:S01]  /*1110*/  MUFU.RSQ R3, -QNAN ;  /* 0xffc0000000037908 */ /* 0x000e220000001400 */
[----:B------:R-:W-:Y:S05]  /*1120*/  BRA `(.L_x_30) ;  /* 0x0000000000047947 */ /* 0x000fea0003800000 */
.L_x_24:
[----:B------:R-:W-:-:S07]  /*1130*/  FADD.FTZ R3, R3, R0 ;  /* 0x0000000003037221 */ /* 0x000fce0000010000 */
.L_x_30:
[----:B0-----:R-:W-:Y:S01]  /*1140*/  MOV R5, R3 ;  /* 0x0000000300057202 */ /* 0x001fe20000000f00 */
[----:B------:R-:W-:-:S04]  /*1150*/  IMAD.MOV.U32 R3, RZ, RZ, 0x0 ;  /* 0x00000000ff037424 */ /* 0x000fc800078e00ff */
[----:B------:R-:W-:Y:S05]  /*1160*/  RET.REL.NODEC R2 `(_Z7GPUMeanPfS_i) ;  /* 0xffffffec02a47950 */ /* 0x000fea0003c3ffff */
.L_x_31:
        /* <DEDUP_REMOVED lines=9> */
.L_x_151:


//--------------------- .text._Z12GPUEyeVectorPfS_ii --------------------------
	.section	.text._Z12GPUEyeVectorPfS_ii,"ax",@progbits
	.align	128
        .global         _Z12GPUEyeVectorPfS_ii
        .type           _Z12GPUEyeVectorPfS_ii,@function
        .size           _Z12GPUEyeVectorPfS_ii,(.L_x_159 - _Z12GPUEyeVectorPfS_ii)
        .other          _Z12GPUEyeVectorPfS_ii,@"STO_CUDA_ENTRY STV_DEFAULT"
_Z12GPUEyeVectorPfS_ii:
.text._Z12GPUEyeVectorPfS_ii:
[----:B------:R-:W-:Y:S01]  /*0000*/  LDC R1, c[0x0][0x37c] ;  /* 0x0000df00ff017b82 */ /* 0x000fe20000000800 */
[----:B------:R-:W0:Y:S07]  /*0010*/  S2R R0, SR_TID.X ;  /* 0x0000000000007919 */ /* 0x000e2e0000002100 */
[----:B------:R-:W0:Y:S01]  /*0020*/  S2UR UR4, SR_CTAID.X ;  /* 0x00000000000479c3 */ /* 0x000e220000002500 */
[----:B------:R-:W1:Y:S07]  /*0030*/  LDCU UR5, c[0x0][0x394] ;  /* 0x00007280ff0577ac */ /* 0x000e6e0008000800 */
[----:B------:R-:W0:Y:S02]  /*0040*/  LDC R7, c[0x0][0x360] ;  /* 0x0000d800ff077b82 */ /* 0x000e240000000800 */
[----:B0-----:R-:W-:-:S05]  /*0050*/  IMAD R7, R7, UR4, R0 ;  /* 0x0000000407077c24 */ /* 0x001fca000f8e0200 */
[----:B-1----:R-:W-:-:S13]  /*0060*/  ISETP.GE.AND P0, PT, R7, UR5, PT ;  /* 0x0000000507007c0c */ /* 0x002fda000bf06270 */
[----:B------:R-:W-:Y:S05]  /*0070*/  @P0 EXIT ;  /* 0x000000000000094d */ /* 0x000fea0003800000 */
[----:B------:R-:W0:Y:S01]  /*0080*/  LDC.64 R2, c[0x0][0x388] ;  /* 0x0000e200ff027b82 */ /* 0x000e220000000a00 */
[----:B------:R-:W1:Y:S01]  /*0090*/  LDCU.64 UR4, c[0x0][0x358] ;  /* 0x00006b00ff0477ac */ /* 0x000e620008000a00 */
[----:B------:R-:W2:Y:S06]  /*00a0*/  LDCU UR6, c[0x0][0x390] ;  /* 0x00007200ff0677ac */ /* 0x000eac0008000800 */
[----:B------:R-:W3:Y:S01]  /*00b0*/  LDC.64 R4, c[0x0][0x380] ;  /* 0x0000e000ff047b82 */ /* 0x000ee20000000a00 */
[----:B0-----:R-:W-:-:S06]  /*00c0*/  IMAD.WIDE R2, R7, 0x4, R2 ;  /* 0x0000000407027825 */ /* 0x001fcc00078e0202 */
[----:B-1----:R-:W4:Y:S01]  /*00d0*/  LDG.E R3, desc[UR4][R2.64] ;  /* 0x0000000402037981 */ /* 0x002f22000c1e1900 */
[----:B--2---:R-:W-:-:S04]  /*00e0*/  IMAD R7, R7, UR6, R7 ;  /* 0x0000000607077c24 */ /* 0x004fc8000f8e0207 */
[----:B---3--:R-:W-:-:S05]  /*00f0*/  IMAD.WIDE R4, R7, 0x4, R4 ;  /* 0x0000000407047825 */ /* 0x008fca00078e0204 */
[----:B----4-:R-:W-:Y:S01]  /*0100*/  STG.E desc[UR4][R4.64], R3 ;  /* 0x0000000304007986 */ /* 0x010fe2000c101904 */
[----:B------:R-:W-:Y:S05]  /*0110*/  EXIT ;  /* 0x000000000000794d */ /* 0x000fea0003800000 */
.L_x_32:
        /* <DEDUP_REMOVED lines=14> */
.L_x_159:


//--------------------- .text._Z15GPUOneHotEncodePfS_ii --------------------------
	.section	.text._Z15GPUOneHotEncodePfS_ii,"ax",@progbits
	.align	128
        .global         _Z15GPUOneHotEncodePfS_ii
        .type           _Z15GPUOneHotEncodePfS_ii,@function
        .size           _Z15GPUOneHotEncodePfS_ii,(.L_x_160 - _Z15GPUOneHotEncodePfS_ii)
        .other          _Z15GPUOneHotEncodePfS_ii,@"STO_CUDA_ENTRY STV_DEFAULT"
_Z15GPUOneHotEncodePfS_ii:
.text._Z15GPUOneHotEncodePfS_ii:
        /* <DEDUP_REMOVED lines=14> */
[----:B------:R-:W-:Y:S01]  /*00e0*/  HFMA2 R9, -RZ, RZ, 1.875, 0 ;  /* 0x3f800000ff097431 */ /* 0x000fe200000001ff */
[----:B----4-:R-:W2:Y:S02]  /*00f0*/  F2I.TRUNC.NTZ R0, R2 ;  /* 0x0000000200007305 */ /* 0x010ea4000020f100 */
[----:B--2---:R-:W-:-:S04]  /*0100*/  IMAD R7, R7, UR6, R0 ;  /* 0x0000000607077c24 */ /* 0x004fc8000f8e0200 */
[----:B---3--:R-:W-:-:S05]  /*0110*/  IMAD.WIDE R4, R7, 0x4, R4 ;  /* 0x0000000407047825 */ /* 0x008fca00078e0204 */
[----:B------:R-:W-:Y:S01]  /*0120*/  STG.E desc[UR4][R4.64], R9 ;  /* 0x0000000904007986 */ /* 0x000fe2000c101904 */
[----:B------:R-:W-:Y:S05]  /*0130*/  EXIT ;  /* 0x000000000000794d */ /* 0x000fea0003800000 */
.L_x_33:
        /* <DEDUP_REMOVED lines=12> */
.L_x_160:


//--------------------- .text._Z25GPUCompareMatrixAndVectorPfS_S_ii --------------------------
	.section	.text._Z25GPUCompareMatrixAndVectorPfS_S_ii,"ax",@progbits
	.align	128
        .global         _Z25GPUCompareMatrixAndVectorPfS_S_ii
        .type           _Z25GPUCompareMatrixAndVectorPfS_S_ii,@function
        .size           _Z25GPUCompareMatrixAndVectorPfS_S_ii,(.L_x_161 - _Z25GPUCompareMatrixAndVectorPfS_S_ii)
        .other          _Z25GPUCompareMatrixAndVectorPfS_S_ii,@"STO_CUDA_ENTRY STV_DEFAULT"
_Z25GPUCompareMatrixAndVectorPfS_S_ii:
.text._Z25GPUCompareMatrixAndVectorPfS_S_ii:
        /* <DEDUP_REMOVED lines=9> */
[----:B------:R-:W1:Y:S01]  /*0090*/  LDCU UR6, c[0x0][0x398] ;  /* 0x00007300ff0677ac */ /* 0x000e620008000800 */
[----:B------:R-:W2:Y:S06]  /*00a0*/  LDCU.64 UR4, c[0x0][0x358] ;  /* 0x00006b00ff0477ac */ /* 0x000eac0008000a00 */
[----:B------:R-:W3:Y:S01]  /*00b0*/  LDC.64 R2, c[0x0][0x388] ;  /* 0x0000e200ff027b82 */ /* 0x000ee20000000a00 */
[C---:B-1----:R-:W-:Y:S02]  /*00c0*/  IMAD R9, R7.reuse, UR6, RZ ;  /* 0x0000000607097c24 */ /* 0x042fe4000f8e02ff */
[----:B0-----:R-:W-:-:S06]  /*00d0*/  IMAD.WIDE R4, R7, 0x4, R4 ;  /* 0x0000000407047825 */ /* 0x001fcc00078e0204 */
[----:B--2---:R-:W2:Y:S01]  /*00e0*/  LDG.E R5, desc[UR4][R4.64] ;  /* 0x0000000404057981 */ /* 0x004ea2000c1e1900 */
[----:B---3--:R-:W-:-:S06]  /*00f0*/  IMAD.WIDE R2, R9, 0x4, R2 ;  /* 0x0000000409027825 */ /* 0x008fcc00078e0202 */
[----:B------:R-:W2:Y:S02]  /*0100*/  LDG.E R2, desc[UR4][R2.64] ;  /* 0x0000000402027981 */ /* 0x000ea4000c1e1900 */
[----:B--2---:R-:W-:-:S13]  /*0110*/  FSETP.NEU.AND P0, PT, R2, R5, PT ;  /* 0x000000050200720b */ /* 0x004fda0003f0d000 */
[----:B------:R-:W0:Y:S01]  /*0120*/  @!P0 LDC.64 R6, c[0x0][0x380] ;  /* 0x0000e000ff068b82 */ /* 0x000e220000000a00 */
[----:B------:R-:W-:Y:S01]  /*0130*/  @!P0 MOV R11, 0x3f800000 ;  /* 0x3f800000000b8802 */ /* 0x000fe20000000f00 */
[----:B0-----:R-:W-:-:S05]  /*0140*/  @!P0 IMAD.WIDE R6, R9, 0x4, R6 ;  /* 0x0000000409068825 */ /* 0x001fca00078e0206 */
[----:B------:R0:W-:Y:S01]  /*0150*/  @!P0 STG.E desc[UR4][R6.64], R11 ;  /* 0x0000000b06008986 */ /* 0x0001e2000c101904 */
[----:B------:R-:W-:Y:S05]  /*0160*/  @!P0 EXIT ;  /* 0x000000000000894d */ /* 0x000fea0003800000 */
[----:B------:R-:W1:Y:S02]  /*0170*/  LDC.64 R2, c[0x0][0x380] ;  /* 0x0000e000ff027b82 */ /* 0x000e640000000a00 */
[----:B-1----:R-:W-:-:S05]  /*0180*/  IMAD.WIDE R2, R9, 0x4, R2 ;  /* 0x0000000409027825 */ /* 0x002fca00078e0202 */
[----:B------:R-:W-:Y:S01]  /*0190*/  STG.E desc[UR4][R2.64], RZ ;  /* 0x000000ff02007986 */ /* 0x000fe2000c101904 */
[----:B------:R-:W-:Y:S05]  /*01a0*/  EXIT ;  /* 0x000000000000794d */ /* 0x000fea0003800000 */
.L_x_34:
        /* <DEDUP_REMOVED lines=13> */
.L_x_161:


//--------------------- .text._Z6GPUAbsPfS_ii     --------------------------
	.section	.text._Z6GPUAbsPfS_ii,"ax",@progbits
	.align	128
        .global         _Z6GPUAbsPfS_ii
        .type           _Z6GPUAbsPfS_ii,@function
        .size           _Z6GPUAbsPfS_ii,(.L_x_162 - _Z6GPUAbsPfS_ii)
        .other          _Z6GPUAbsPfS_ii,@"STO_CUDA_ENTRY STV_DEFAULT"
_Z6GPUAbsPfS_ii:
.text._Z6GPUAbsPfS_ii:
[----:B------:R-:W-:Y:S01]  /*0000*/  LDC R1, c[0x0][0x37c] ;  /* 0x0000df00ff017b82 */ /* 0x000fe20000000800 */
[----:B------:R-:W0:Y:S07]  /*0010*/  S2R R2, SR_TID.Y ;  /* 0x0000000000027919 */ /* 0x000e2e0000002200 */
[----:B------:R-:W1:Y:S01]  /*0020*/  LDC R0, c[0x0][0x360] ;  /* 0x0000d800ff007b82 */ /* 0x000e620000000800 */
[----:B------:R-:W2:Y:S01]  /*0030*/  LDCU.64 UR6, c[0x0][0x390] ;  /* 0x00007200ff0677ac */ /* 0x000ea20008000a00 */
[----:B------:R-:W1:Y:S06]  /*0040*/  S2R R3, SR_TID.X ;  /* 0x0000000000037919 */ /* 0x000e6c0000002100 */
[----:B------:R-:W0:Y:S08]  /*0050*/  S2UR UR5, SR_CTAID.Y ;  /* 0x00000000000579c3 */ /* 0x000e300000002600 */
[----:B------:R-:W0:Y:S08]  /*0060*/  LDC R5, c[0x0][0x364] ;  /* 0x0000d900ff057b82 */ /* 0x000e300000000800 */
[----:B------:R-:W1:Y:S01]  /*0070*/  S2UR UR4, SR_CTAID.X ;  /* 0x00000000000479c3 */ /* 0x000e620000002500 */
[----:B0-----:R-:W-:-:S05]  /*0080*/  IMAD R5, R5, UR5, R2 ;  /* 0x0000000505057c24 */ /* 0x001fca000f8e0202 */
[----:B--2---:R-:W-:Y:S01]  /*0090*/  ISETP.GE.AND P0, PT, R5, UR7, PT ;  /* 0x0000000705007c0c */ /* 0x004fe2000bf06270 */
[----:B-1----:R-:W-:-:S05]  /*00a0*/  IMAD R0, R0, UR4, R3 ;  /* 0x0000000400007c24 */ /* 0x002fca000f8e0203 */
[----:B------:R-:W-:-:S13]  /*00b0*/  ISETP.GE.OR P0, PT, R0, UR6, P0 ;  /* 0x0000000600007c0c */ /* 0x000fda0008706670 */
[----:B------:R-:W-:Y:S05]  /*00c0*/  @P0 EXIT ;  /* 0x000000000000094d */ /* 0x000fea0003800000 */
[----:B------:R-:W0:Y:S01]  /*00d0*/  LDC.64 R2, c[0x0][0x388] ;  /* 0x0000e200ff027b82 */ /* 0x000e220000000a00 */
[----:B------:R-:W1:Y:S01]  /*00e0*/  LDCU.64 UR4, c[0x0][0x358] ;  /* 0x00006b00ff0477ac */ /* 0x000e620008000a00 */
[----:B------:R-:W-:-:S06]  /*00f0*/  IMAD R7, R5, UR6, R0 ;  /* 0x0000000605077c24 */ /* 0x000fcc000f8e0200 */
[----:B------:R-:W2:Y:S01]  /*0100*/  LDC.64 R4, c[0x0][0x380] ;  /* 0x0000e000ff047b82 */ /* 0x000ea20000000a00 */
[----:B0-----:R-:W-:-:S06]  /*0110*/  IMAD.WIDE R2, R7, 0x4, R2 ;  /* 0x0000000407027825 */ /* 0x001fcc00078e0202 */
[----:B-1----:R-:W3:Y:S01]  /*0120*/  LDG.E R2, desc[UR4][R2.64] ;  /* 0x0000000402027981 */ /* 0x002ee2000c1e1900 */
[----:B--2---:R-:W-:-:S04]  /*0130*/  IMAD.WIDE R4, R7, 0x4, R4 ;  /* 0x0000000407047825 */ /* 0x004fc800078e0204 */
[----:B---3--:R-:W-:-:S05]  /*0140*/  FADD R7, |R2|, -RZ ;  /* 0x800000ff02077221 */ /* 0x008fca0000000200 */
[----:B------:R-:W-:Y:S01]  /*0150*/  STG.E desc[UR4][R4.64], R7 ;  /* 0x0000000704007986 */ /* 0x000fe2000c101904 */
[----:B------:R-:W-:Y:S05]  /*0160*/  EXIT ;  /* 0x000000000000794d */ /* 0x000fea0003800000 */
.L_x_35:
        /* <DEDUP_REMOVED lines=9> */
.L_x_162:


//--------------------- .text._Z14GPUNegativeLogPfS_ii --------------------------
	.section	.text._Z14GPUNegativeLogPfS_ii,"ax",@progbits
	.align	128
        .global         _Z14GPUNegativeLogPfS_ii
        .type           _Z14GPUNegativeLogPfS_ii,@function
        .size           _Z14GPUNegativeLogPfS_ii,(.L_x_163 - _Z14GPUNegativeLogPfS_ii)
        .other          _Z14GPUNegativeLogPfS_ii,@"STO_CUDA_ENTRY STV_DEFAULT"
_Z14GPUNegativeLogPfS_ii:
.text._Z14GPUNegativeLogPfS_ii:
        /* <DEDUP_REMOVED lines=15> */
[----:B------:R-:W-:-:S04]  /*00f0*/  IMAD R5, R5, UR6, R0 ;  /* 0x0000000605057c24 */ /* 0x000fc8000f8e0200 */
[----:B0-----:R-:W-:-:S05]  /*0100*/  IMAD.WIDE R2, R5, 0x4, R2 ;  /* 0x0000000405027825 */ /* 0x001fca00078e0202 */
[----:B-1----:R0:W2:Y:S01]  /*0110*/  LDG.E R0, desc[UR4][R2.64] ;  /* 0x0000000402007981 */ /* 0x0020a2000c1e1900 */
[----:B------:R-:W-:Y:S01]  /*0120*/  HFMA2 R9, -RZ, RZ, 1.5048828125, 33.21875 ;  /* 0x3e055027ff097431 */ /* 0x000fe200000001ff */
[----:B0-----:R-:W0:Y:S02]  /*0130*/  LDC.64 R2, c[0x0][0x380] ;  /* 0x0000e000ff027b82 */ /* 0x001e240000000a00 */
[----:B0-----:R-:W-:Y:S01]  /*0140*/  IMAD.WIDE R2, R5, 0x4, R2 ;  /* 0x0000000405027825 */ /* 0x001fe200078e0202 */
[----:B--2---:R-:W-:-:S13]  /*0150*/  FSETP.GEU.AND P0, PT, R0, 1.175494350822287508e-38, PT ;  /* 0x008000000000780b */ /* 0x004fda0003f0e000 */
[----:B------:R-:W-:-:S05]  /*0160*/  @!P0 FMUL R0, R0, 8388608 ;  /* 0x4b00000000008820 */ /* 0x000fca0000400000 */
[----:B------:R-:W-:-:S04]  /*0170*/  IADD3 R4, PT, PT, R0, -0x3f2aaaab, RZ ;  /* 0xc0d5555500047810 */ /* 0x000fc80007ffe0ff */
[----:B------:R-:W-:-:S04]  /*0180*/  LOP3.LUT R7, R4, 0xff800000, RZ, 0xc0, !PT ;  /* 0xff80000004077812 */ /* 0x000fc800078ec0ff */
[-C--:B------:R-:W-:Y:S02]  /*0190*/  IADD3 R4, PT, PT, R0, -R7.reuse, RZ ;  /* 0x8000000700047210 */ /* 0x080fe40007ffe0ff */
[----:B------:R-:W-:-:S03]  /*01a0*/  I2FP.F32.S32 R7, R7 ;  /* 0x0000000700077245 */ /* 0x000fc60000201400 */
[----:B------:R-:W-:Y:S01]  /*01b0*/  FADD R6, R4, -1 ;  /* 0xbf80000004067421 */ /* 0x000fe20000000000 */
[----:B------:R-:W-:Y:S02]  /*01c0*/  FSEL R4, RZ, -23, P0 ;  /* 0xc1b80000ff047808 */ /* 0x000fe40000000000 */
[----:B------:R-:W-:Y:S01]  /*01d0*/  ISETP.GT.U32.AND P0, PT, R0, 0x7f7fffff, PT ;  /* 0x7f7fffff0000780c */ /* 0x000fe20003f04070 */
[C---:B------:R-:W-:Y:S02]  /*01e0*/  FFMA R9, R6.reuse, -R9, 0.14084610342979431152 ;  /* 0x3e1039f606097423 */ /* 0x040fe40000000809 */
[----:B------:R-:W-:Y:S01]  /*01f0*/  FFMA R4, R7, 1.1920928955078125e-07, R4 ;  /* 0x3400000007047823 */ /* 0x000fe20000000004 */
[----:B------:R-:W-:Y:S01]  /*0200*/  MOV R7, 0x7f800000 ;  /* 0x7f80000000077802 */ /* 0x000fe20000000f00 */
[----:B------:R-:W-:-:S04]  /*0210*/  FFMA R9, R6, R9, -0.12148627638816833496 ;  /* 0xbdf8cdcc06097423 */ /* 0x000fc80000000009 */
[----:B------:R-:W-:-:S04]  /*0220*/  FFMA R9, R6, R9, 0.13980610668659210205 ;  /* 0x3e0f295506097423 */ /* 0x000fc80000000009 */
[----:B------:R-:W-:-:S04]  /*0230*/  FFMA R9, R6, R9, -0.16684235632419586182 ;  /* 0xbe2ad8b906097423 */ /* 0x000fc80000000009 */
[----:B------:R-:W-:-:S04]  /*0240*/  FFMA R9, R6, R9, 0.20012299716472625732 ;  /* 0x3e4ced0b06097423 */ /* 0x000fc80000000009 */
[----:B------:R-:W-:-:S04]  /*0250*/  FFMA R9, R6, R9, -0.24999669194221496582 ;  /* 0xbe7fff2206097423 */ /* 0x000fc80000000009 */
[----:B------:R-:W-:-:S04]  /*0260*/  FFMA R9, R6, R9, 0.33333182334899902344 ;  /* 0x3eaaaa7806097423 */ /* 0x000fc80000000009 */
[----:B------:R-:W-:-:S04]  /*0270*/  FFMA R9, R6, R9, -0.5 ;  /* 0xbf00000006097423 */ /* 0x000fc80000000009 */
[----:B------:R-:W-:-:S04]  /*0280*/  FMUL R9, R6, R9 ;  /* 0x0000000906097220 */ /* 0x000fc80000400000 */
[----:B------:R-:W-:-:S04]  /*0290*/  FFMA R9, R6, R9, R6 ;  /* 0x0000000906097223 */ /* 0x000fc80000000006 */
[----:B------:R-:W-:Y:S01]  /*02a0*/  FFMA R4, R4, 0.69314718246459960938, R9 ;  /* 0x3f31721804047823 */ /* 0x000fe20000000009 */
[C---:B------:R-:W-:Y:S01]  /*02b0*/  @P0 FFMA R4, R0.reuse, R7, +INF ;  /* 0x7f80000000040423 */ /* 0x040fe20000000007 */
[----:B------:R-:W-:-:S04]  /*02c0*/  FSETP.NEU.AND P0, PT, R0, RZ, PT ;  /* 0x000000ff0000720b */ /* 0x000fc80003f0d000 */
[----:B------:R-:W-:-:S05]  /*02d0*/  FSEL R5, -R4, +INF , P0 ;  /* 0x7f80000004057808 */ /* 0x000fca0000000100 */
[----:B------:R-:W-:Y:S01]  /*02e0*/  STG.E desc[UR4][R2.64], R5 ;  /* 0x0000000502007986 */ /* 0x000fe2000c101904 */
[----:B------:R-:W-:Y:S05]  /*02f0*/  EXIT ;  /* 0x000000000000794d */ /* 0x000fea0003800000 */
.L_x_36:
        /* <DEDUP_REMOVED lines=16> */
.L_x_163:


//--------------------- .text._Z31GPUGetValuesAccordingToMatricesPfS_S_ii --------------------------
	.section	.text._Z31GPUGetValuesAccordingToMatricesPfS_S_ii,"ax",@progbits
	.align	128
        .global         _Z31GPUGetValuesAccordingToMatricesPfS_S_ii
        .type           _Z31GPUGetValuesAccordingToMatricesPfS_S_ii,@function
        .size           _Z31GPUGetValuesAccordingToMatricesPfS_S_ii,(.L_x_164 - _Z31GPUGetValuesAccordingToMatricesPfS_S_ii)
        .other          _Z31GPUGetValuesAccordingToMatricesPfS_S_ii,@"STO_CUDA_ENTRY STV_DEFAULT"
_Z31GPUGetValuesAccordingToMatricesPfS_S_ii:
.text._Z31GPUGetValuesAccordingToMatricesPfS_S_ii:
        /* <DEDUP_REMOVED lines=13> */
[----:B-1----:R-:W4:Y:S02]  /*00d0*/  LDG.E R2, desc[UR4][R2.64] ;  /* 0x0000000402027981 */ /* 0x002f24000c1e1900 */
[----:B----4-:R-:W2:Y:S02]  /*00e0*/  F2I.TRUNC.NTZ R0, R2 ;  /* 0x0000000200007305 */ /* 0x010ea4000020f100 */
[----:B--2---:R-:W-:-:S04]  /*00f0*/  IMAD R7, R9, UR6, R0 ;  /* 0x0000000609077c24 */ /* 0x004fc8000f8e0200 */
[----:B---3--:R-:W-:Y:S02]  /*0100*/  IMAD.WIDE R4, R7, 0x4, R4 ;  /* 0x0000000407047825 */ /* 0x008fe400078e0204 */
[----:B------:R-:W0:Y:S04]  /*0110*/  LDC.64 R6, c[0x0][0x380] ;  /* 0x0000e000ff067b82 */ /* 0x000e280000000a00 */
[----:B------:R-:W2:Y:S01]  /*0120*/  LDG.E R5, desc[UR4][R4.64] ;  /* 0x0000000404057981 */ /* 0x000ea2000c1e1900 */
[----:B0-----:R-:W-:-:S05]  /*0130*/  IMAD.WIDE R6, R9, 0x4, R6 ;  /* 0x0000000409067825 */ /* 0x001fca00078e0206 */
[----:B--2---:R-:W-:Y:S01]  /*0140*/  STG.E desc[UR4][R6.64], R5 ;  /* 0x0000000506007986 */ /* 0x004fe2000c101904 */
[----:B------:R-:W-:Y:S05]  /*0150*/  EXIT ;  /* 0x000000000000794d */ /* 0x000fea0003800000 */
.L_x_37:
        /* <DEDUP_REMOVED lines=10> */
.L_x_164:


//--------------------- .text._Z7GPUClipPfS_ffii  --------------------------
	.section	.text._Z7GPUClipPfS_ffii,"ax",@progbits
	.align	128
        .global         _Z7GPUClipPfS_ffii
        .type           _Z7GPUClipPfS_ffii,@function
        .size           _Z7GPUClipPfS_ffii,(.L_x_165 - _Z7GPUClipPfS_ffii)
        .other          _Z7GPUClipPfS_ffii,@"STO_CUDA_ENTRY STV_DEFAULT"
_Z7GPUClipPfS_ffii:
.text._Z7GPUClipPfS_ffii:
        /* <DEDUP_REMOVED lines=15> */
[----:B------:R-:W-:Y:S01]  /*00f0*/  IMAD R7, R5, UR6, R0 ;  /* 0x0000000605077c24 */ /* 0x000fe2000f8e0200 */
[----:B------:R-:W2:Y:S05]  /*0100*/  LDCU.64 UR8, c[0x0][0x390] ;  /* 0x00007200ff0877ac */ /* 0x000eaa0008000a00 */
[----:B------:R-:W3:Y:S01]  /*0110*/  LDC.64 R4, c[0x0][0x380] ;  /* 0x0000e000ff047b82 */ /* 0x000ee20000000a00 */
[----:B0-----:R-:W-:-:S06]  /*0120*/  IMAD.WIDE R2, R7, 0x4, R2 ;  /* 0x0000000407027825 */ /* 0x001fcc00078e0202 */
[----:B-1----:R-:W2:Y:S01]  /*0130*/  LDG.E R2, desc[UR4][R2.64] ;  /* 0x0000000402027981 */ /* 0x002ea2000c1e1900 */
[----:B---3--:R-:W-:Y:S01]  /*0140*/  IMAD.WIDE R4, R7, 0x4, R4 ;  /* 0x0000000407047825 */ /* 0x008fe200078e0204 */
[----:B--2---:R-:W-:-:S04]  /*0150*/  FSETP.GT.AND P0, PT, R2, UR9, PT ;  /* 0x0000000902007c0b */ /* 0x004fc8000bf04000 */
[----:B------:R-:W-:-:S04]  /*0160*/  FSEL R0, R2, UR9, !P0 ;  /* 0x0000000902007c08 */ /* 0x000fc8000c000000 */
[----:B------:R-:W-:-:S04]  /*0170*/  FSETP.GEU.AND P0, PT, R0, UR8, PT ;  /* 0x0000000800007c0b */ /* 0x000fc8000bf0e000 */
[----:B------:R-:W-:-:S05]  /*0180*/  FSEL R7, R0, UR8, P0 ;  /* 0x0000000800077c08 */ /* 0x000fca0008000000 */
[----:B------:R-:W-:Y:S01]  /*0190*/  STG.E desc[UR4][R4.64], R7 ;  /* 0x0000000704007986 */ /* 0x000fe2000c101904 */
[----:B------:R-:W-:Y:S05]  /*01a0*/  EXIT ;  /* 0x000000000000794d */ /* 0x000fea0003800000 */
.L_x_38:
        /* <DEDUP_REMOVED lines=13> */
.L_x_165:


//--------------------- .text._Z6GPUExpPfS_ii     --------------------------
	.section	.text._Z6GPUExpPfS_ii,"ax",@progbits
	.align	128
        .global         _Z6GPUExpPfS_ii
        .type           _Z6GPUExpPfS_ii,@function
        .size           _Z6GPUExpPfS_ii,(.L_x_152 - _Z6GPUExpPfS_ii)
        .other          _Z6GPUExpPfS_ii,@"STO_CUDA_ENTRY STV_DEFAULT"
_Z6GPUExpPfS_ii:
.text._Z6GPUExpPfS_ii:
        /* <DEDUP_REMOVED lines=17> */
[----:B-1----:R-:W2:Y:S01]  /*0110*/  LDG.E R11, desc[UR4][R4.64] ;  /* 0x00000004040b7981 */ /* 0x002ea2000c1e1900 */
[----:B------:R-:W-:Y:S01]  /*0120*/  BSSY.RECONVERGENT B0, `(.L_x_39) ;  /* 0x0000004000007945 */ /* 0x000fe20003800200 */
[----:B------:R-:W-:Y:S01]  /*0130*/  MOV R0, 0x160 ;  /* 0x0000016000007802 */ /* 0x000fe20000000f00 */
[----:B--2---:R0:W1:Y:S06]  /*0140*/  F2F.F64.F32 R2, R11 ;  /* 0x0000000b00027310 */ /* 0x00406c0000201800 */
[----:B01----:R-:W-:Y:S05]  /*0150*/  CALL.REL.NOINC `($_Z6GPUExpPfS_ii$__internal_accurate_pow) ;  /* 0x0000000000647944 */ /* 0x003fea0003c00000 */
[----:B------:R-:W-:Y:S05]  /*0160*/  BSYNC.RECONVERGENT B0 ;  /* 0x0000000000007941 */ /* 0x000fea0003800200 */
.L_x_39:
[----:B------:R-:W-:Y:S01]  /*0170*/  UMOV UR6, 0x8b145769 ;  /* 0x8b14576900067882 */ /* 0x000fe20000000000 */
[----:B------:R-:W-:Y:S01]  /*0180*/  UMOV UR7, 0x4005bf0a ;  /* 0x4005bf0a00077882 */ /* 0x000fe20000000000 */
[----:B------:R-:W0:Y:S01]  /*0190*/  LDC.64 R6, c[0x0][0x380] ;  /* 0x0000e000ff067b82 */ /* 0x000e220000000a00 */
[----:B------:R-:W-:Y:S01]  /*01a0*/  DADD R4, R2, UR6 ;  /* 0x0000000602047e29 */ /* 0x000fe20008000000 */
[----:B------:R-:W-:Y:S09]  /*01b0*/  BSSY.RECONVERGENT B0, `(.L_x_40) ;  /* 0x000000d000007945 */ /* 0x000ff20003800200 */
[----:B------:R-:W-:Y:S01]  /*01c0*/  LOP3.LUT R4, R5, 0x7ff00000, RZ, 0xc0, !PT ;  /* 0x7ff0000005047812 */ /* 0x000fe200078ec0ff */
[----:B------:R-:W-:-:S03]  /*01d0*/  IMAD.MOV.U32 R5, RZ, RZ, R9 ;  /* 0x000000ffff057224 */ /* 0x000fc600078e0009 */
[----:B------:R-:W-:Y:S01]  /*01e0*/  ISETP.NE.AND P0, PT, R4, 0x7ff00000, PT ;  /* 0x7ff000000400780c */ /* 0x000fe20003f05270 */
[----:B------:R-:W-:-:S12]  /*01f0*/  IMAD.MOV.U32 R4, RZ, RZ, R8 ;  /* 0x000000ffff047224 */ /* 0x000fd800078e0008 */
[----:B------:R-:W-:Y:S05]  /*0200*/  @P0 BRA `(.L_x_41) ;  /* 0x00000000001c0947 */ /* 0x000fea0003800000 */
[----:B------:R-:W-:-:S13]  /*0210*/  FSETP.NAN.AND P0, PT, R11, R11, PT ;  /* 0x0000000b0b00720b */ /* 0x000fda0003f08000 */
[----:B------:R-:W-:Y:S01]  /*0220*/  @P0 DADD R4, R2, UR6 ;  /* 0x0000000602040e29 */ /* 0x000fe20008000000 */
[----:B------:R-:W-:Y:S10]  /*0230*/  @P0 BRA `(.L_x_41) ;  /* 0x0000000000100947 */ /* 0x000ff40003800000 */
[----:B------:R-:W-:-:S14]  /*0240*/  DSETP.NEU.AND P0, PT, |R2|, +INF , PT ;  /* 0x7ff000000200742a */ /* 0x000fdc0003f0d200 */
[----:B------:R-:W-:Y:S01]  /*0250*/  @!P0 ISETP.GE.AND P1, PT, R3, RZ, PT ;  /* 0x000000ff0300820c */ /* 0x000fe20003f26270 */
[----:B------:R-:W-:-:S03]  /*0260*/  @!P0 IMAD.MOV.U32 R4, RZ, RZ, RZ ;  /* 0x000000ffff048224 */ /* 0x000fc600078e00ff */
[----:B------:R-:W-:-:S09]  /*0270*/  @!P0 SEL R5, RZ, 0x7ff00000, !P1 ;  /* 0x7ff00000ff058807 */ /* 0x000fd20004800000 */
.L_x_41:
[----:B------:R-:W-:Y:S05]  /*0280*/  BSYNC.RECONVERGENT B0 ;  /* 0x0000000000007941 */ /* 0x000fea0003800200 */
.L_x_40:
[----:B------:R-:W1:Y:S01]  /*0290*/  F2F.F32.F64 R4, R4 ;  /* 0x0000000400047310 */ /* 0x000e620000301000 */
[----:B------:R-:W-:Y:S01]  /*02a0*/  FSETP.NEU.AND P0, PT, R11, RZ, PT ;  /* 0x000000ff0b00720b */ /* 0x000fe20003f0d000 */
[----:B0-----:R-:W-:-:S03]  /*02b0*/  IMAD.WIDE R10, R10, 0x4, R6 ;  /* 0x000000040a0a7825 */ /* 0x001fc600078e0206 */
[----:B-1----:R-:W-:-:S05]  /*02c0*/  FSEL R3, R4, 1, P0 ;  /* 0x3f80000004037808 */ /* 0x002fca0000000000 */
[----:B------:R-:W-:Y:S01]  /*02d0*/  STG.E desc[UR4][R10.64], R3 ;  /* 0x000000030a007986 */ /* 0x000fe2000c101904 */
[----:B------:R-:W-:Y:S05]  /*02e0*/  EXIT ;  /* 0x000000000000794d */ /* 0x000fea0003800000 */
        .type           $_Z6GPUExpPfS_ii$__internal_accurate_pow,@function
        .size           $_Z6GPUExpPfS_ii$__internal_accurate_pow,(.L_x_152 - $_Z6GPUExpPfS_ii$__internal_accurate_pow)
$_Z6GPUExpPfS_ii$__internal_accurate_pow:
[----:B------:R-:W0:Y:S01]  /*02f0*/  MUFU.RCP64H R13, 2.3591403961181640625 ;  /* 0x4002df85000d7908 */ /* 0x000e220000001800 */
[----:B------:R-:W-:Y:S01]  /*0300*/  IMAD.MOV.U32 R4, RZ, RZ, 0x458a2bb4 ;  /* 0x458a2bb4ff047424 */ /* 0x000fe200078e00ff */
[----:B------:R-:W-:Y:S01]  /*0310*/  MOV R5, 0x4002df85 ;  /* 0x4002df8500057802 */ /* 0x000fe20000000f00 */
[----:B------:R-:W-:Y:S01]  /*0320*/  IMAD.MOV.U32 R12, RZ, RZ, RZ ;  /* 0x000000ffff0c7224 */ /* 0x000fe200078e00ff */
[----:B------:R-:W-:Y:S01]  /*0330*/  UMOV UR6, 0x2c515da4 ;  /* 0x2c515da400067882 */ /* 0x000fe20000000000 */
[----:B------:R-:W-:Y:S01]  /*0340*/  UMOV UR7, 0x3fd6fc2a ;  /* 0x3fd6fc2a00077882 */ /* 0x000fe20000000000 */
[----:B------:R-:W-:Y:S01]  /*0350*/  IMAD.MOV.U32 R6, RZ, RZ, 0x41ad3b5a ;  /* 0x41ad3b5aff067424 */ /* 0x000fe200078e00ff */
[----:B------:R-:W-:Y:S01]  /*0360*/  UMOV UR8, 0x7d2cafe2 ;  /* 0x7d2cafe200087882 */ /* 0x000fe20000000000 */
[----:B------:R-:W-:Y:S01]  /*0370*/  IMAD.MOV.U32 R7, RZ, RZ, 0x3ed0f5d2 ;  /* 0x3ed0f5d2ff077424 */ /* 0x000fe200078e00ff */
[----:B------:R-:W-:Y:S01]  /*0380*/  UMOV UR9, 0x3eb0f5ff ;  /* 0x3eb0f5ff00097882 */ /* 0x000fe20000000000 */
[----:B0-----:R-:W-:-:S08]  /*0390*/  DFMA R4, R12, -R4, 1 ;  /* 0x3ff000000c04742b */ /* 0x001fd00000000804 */
[----:B------:R-:W-:-:S08]  /*03a0*/  DFMA R4, R4, R4, R4 ;  /* 0x000000040404722b */ /* 0x000fd00000000004 */
[----:B------:R-:W-:-:S08]  /*03b0*/  DFMA R12, R12, R4, R12 ;  /* 0x000000040c0c722b */ /* 0x000fd0000000000c */
[----:B------:R-:W-:-:S08]  /*03c0*/  DMUL R4, R12, UR6 ;  /* 0x000000060c047c28 */ /* 0x000fd00008000000 */
[----:B------:R-:W-:-:S08]  /*03d0*/  DFMA R4, R12, UR6, R4 ;  /* 0x000000060c047c2b */ /* 0x000fd00008000004 */
[C---:B------:R-:W-:Y:S02]  /*03e0*/  DMUL R8, R4.reuse, R4 ;  /* 0x0000000404087228 */ /* 0x040fe40000000000 */
[----:B------:R-:W-:-:S06]  /*03f0*/  DADD R16, -R4, UR6 ;  /* 0x0000000604107e29 */ /* 0x000fcc0008000100 */
[----:B------:R-:W-:Y:S01]  /*0400*/  DFMA R6, R8, UR8, R6 ;  /* 0x0000000808067c2b */ /* 0x000fe20008000006 */
[----:B------:R-:W-:Y:S01]  /*0410*/  UMOV UR8, 0x75488a3f ;  /* 0x75488a3f00087882 */ /* 0x000fe20000000000 */
[----:B------:R-:W-:Y:S01]  /*0420*/  UMOV UR9, 0x3ef3b20a ;  /* 0x3ef3b20a00097882 */ /* 0x000fe20000000000 */
[----:B------:R-:W-:Y:S02]  /*0430*/  DADD R18, R16, R16 ;  /* 0x0000000010127229 */ /* 0x000fe40000000010 */
[----:B------:R-:W-:-:S03]  /*0440*/  DMUL R16, R4, R4 ;  /* 0x0000000404107228 */ /* 0x000fc60000000000 */
[----:B------:R-:W-:Y:S01]  /*0450*/  DFMA R6, R8, R6, UR8 ;  /* 0x0000000808067e2b */ /* 0x000fe20008000006 */
[----:B------:R-:W-:Y:S01]  /*0460*/  UMOV UR8, 0xe4faecd5 ;  /* 0xe4faecd500087882 */ /* 0x000fe20000000000 */
[----:B------:R-:W-:Y:S01]  /*0470*/  UMOV UR9, 0x3f1745cd ;  /* 0x3f1745cd00097882 */ /* 0x000fe20000000000 */
[C---:B------:R-:W-:Y:S01]  /*0480*/  DFMA R18, -R4.reuse, UR6, R18 ;  /* 0x0000000604127c2b */ /* 0x040fe20008000112 */
[----:B------:R-:W-:Y:S01]  /*0490*/  UMOV UR6, 0xb9e7b0 ;  /* 0x00b9e7b000067882 */ /* 0x000fe20000000000 */
[----:B------:R-:W-:Y:S01]  /*04a0*/  UMOV UR7, 0x3c46a4cb ;  /* 0x3c46a4cb00077882 */ /* 0x000fe20000000000 */
[----:B------:R-:W-:Y:S02]  /*04b0*/  DFMA R22, R4, R4, -R16 ;  /* 0x000000040416722b */ /* 0x000fe40000000810 */
[----:B------:R-:W-:Y:S01]  /*04c0*/  DFMA R6, R8, R6, UR8 ;  /* 0x0000000808067e2b */ /* 0x000fe20008000006 */
[----:B------:R-:W-:Y:S01]  /*04d0*/  UMOV UR8, 0x258a578b ;  /* 0x258a578b00087882 */ /* 0x000fe20000000000 */
[----:B------:R-:W-:Y:S01]  /*04e0*/  UMOV UR9, 0x3f3c71c7 ;  /* 0x3f3c71c700097882 */ /* 0x000fe20000000000 */
[----:B------:R-:W-:-:S05]  /*04f0*/  DMUL R12, R12, R18 ;  /* 0x000000120c0c7228 */ /* 0x000fca0000000000 */
[----:B------:R-:W-:Y:S01]  /*0500*/  DFMA R6, R8, R6, UR8 ;  /* 0x0000000808067e2b */ /* 0x000fe20008000006 */
[----:B------:R-:W-:Y:S01]  /*0510*/  UMOV UR8, 0x9242b910 ;  /* 0x9242b91000087882 */ /* 0x000fe20000000000 */
[----:B------:R-:W-:-:S03]  /*0520*/  UMOV UR9, 0x3f624924 ;  /* 0x3f62492400097882 */ /* 0x000fc60000000000 */
[----:B------:R-:W-:Y:S01]  /*0530*/  IADD3 R25, PT, PT, R13, 0x100000, RZ ;  /* 0x001000000d197810 */ /* 0x000fe20007ffe0ff */
[----:B------:R-:W-:Y:S02]  /*0540*/  IMAD.MOV.U32 R24, RZ, RZ, R12 ;  /* 0x000000ffff187224 */ /* 0x000fe400078e000c */
[----:B------:R-:W-:Y:S01]  /*0550*/  DFMA R6, R8, R6, UR8 ;  /* 0x0000000808067e2b */ /* 0x000fe20008000006 */
[----:B------:R-:W-:Y:S01]  /*0560*/  UMOV UR8, 0x99999dfb ;  /* 0x99999dfb00087882 */ /* 0x000fe20000000000 */
[----:B------:R-:W-:Y:S02]  /*0570*/  UMOV UR9, 0x3f899999 ;  /* 0x3f89999900097882 */ /* 0x000fe40000000000 */
[----:B------:R-:W-:-:S04]  /*0580*/  DFMA R22, R4, R24, R22 ;  /* 0x000000180416722b */ /* 0x000fc80000000016 */
[----:B------:R-:W-:Y:S01]  /*0590*/  DFMA R14, R8, R6, UR8 ;  /* 0x00000008080e7e2b */ /* 0x000fe20008000006 */
[----:B------:R-:W-:Y:S01]  /*05a0*/  UMOV UR8, 0x55555555 ;  /* 0x5555555500087882 */ /* 0x000fe20000000000 */
[----:B------:R-:W-:-:S06]  /*05b0*/  UMOV UR9, 0x3fb55555 ;  /* 0x3fb5555500097882 */ /* 0x000fcc0000000000 */
[----:B------:R-:W-:-:S08]  /*05c0*/  DFMA R6, R8, R14, UR8 ;  /* 0x0000000808067e2b */ /* 0x000fd0000800000e */
[----:B------:R-:W-:-:S08]  /*05d0*/  DADD R20, -R6, UR8 ;  /* 0x0000000806147e29 */ /* 0x000fd00008000100 */
[----:B------:R-:W-:Y:S02]  /*05e0*/  DFMA R14, R8, R14, R20 ;  /* 0x0000000e080e722b */ /* 0x000fe40000000014 */
[----:B------:R-:W-:-:S06]  /*05f0*/  DMUL R8, R4, R16 ;  /* 0x0000001004087228 */ /* 0x000fcc0000000000 */
[----:B------:R-:W-:Y:S01]  /*0600*/  DADD R14, R14, -UR6 ;  /* 0x800000060e0e7e29 */ /* 0x000fe20008000000 */
[----:B------:R-:W-:Y:S01]  /*0610*/  UMOV UR6, 0x0 ;  /* 0x0000000000067882 */ /* 0x000fe20000000000 */
[----:B------:R-:W-:Y:S01]  /*0620*/  DFMA R20, R4, R16, -R8 ;  /* 0x000000100414722b */ /* 0x000fe20000000808 */
[----:B------:R-:W-:-:S05]  /*0630*/  UMOV UR7, 0x3ff00000 ;  /* 0x3ff0000000077882 */ /* 0x000fca0000000000 */
[----:B------:R-:W-:Y:S02]  /*0640*/  DADD R18, R6, R14 ;  /* 0x0000000006127229 */ /* 0x000fe4000000000e */
[----:B------:R-:W-:-:S06]  /*0650*/  DFMA R20, R12, R16, R20 ;  /* 0x000000100c14722b */ /* 0x000fcc0000000014 */
[----:B------:R-:W-:Y:S02]  /*0660*/  DMUL R16, R18, R8 ;  /* 0x0000000812107228 */ /* 0x000fe40000000000 */
[----:B------:R-:W-:Y:S02]  /*0670*/  DFMA R20, R4, R22, R20 ;  /* 0x000000160414722b */ /* 0x000fe40000000014 */
[----:B------:R-:W-:-:S04]  /*0680*/  DADD R6, R6, -R18 ;  /* 0x0000000006067229 */ /* 0x000fc80000000812 */
[----:B------:R-:W-:-:S04]  /*0690*/  DFMA R22, R18, R8, -R16 ;  /* 0x000000081216722b */ /* 0x000fc80000000810 */
[----:B------:R-:W-:-:S04]  /*06a0*/  DADD R6, R14, R6 ;  /* 0x000000000e067229 */ /* 0x000fc80000000006 */
[----:B------:R-:W-:-:S08]  /*06b0*/  DFMA R20, R18, R20, R22 ;  /* 0x000000141214722b */ /* 0x000fd00000000016 */
[----:B------:R-:W-:-:S08]  /*06c0*/  DFMA R20, R6, R8, R20 ;  /* 0x000000080614722b */ /* 0x000fd00000000014 */
[----:B------:R-:W-:-:S08]  /*06d0*/  DADD R8, R16, R20 ;  /* 0x0000000010087229 */ /* 0x000fd00000000014 */
[--C-:B------:R-:W-:Y:S02]  /*06e0*/  DADD R6, R4, R8.reuse ;  /* 0x0000000004067229 */ /* 0x100fe40000000008 */
[----:B------:R-:W-:-:S06]  /*06f0*/  DADD R16, R16, -R8 ;  /* 0x0000000010107229 */ /* 0x000fcc0000000808 */
[----:B------:R-:W-:Y:S02]  /*0700*/  DADD R4, R4, -R6 ;  /* 0x0000000004047229 */ /* 0x000fe40000000806 */
[----:B------:R-:W-:-:S06]  /*0710*/  DADD R16, R20, R16 ;  /* 0x0000000014107229 */ /* 0x000fcc0000000010 */
[----:B------:R-:W-:Y:S01]  /*0720*/  DADD R4, R8, R4 ;  /* 0x0000000008047229 */ /* 0x000fe20000000004 */
[----:B------:R-:W-:Y:S02]  /*0730*/  IMAD.MOV.U32 R8, RZ, RZ, -0x105c611 ;  /* 0xfefa39efff087424 */ /* 0x000fe400078e00ff */
[----:B------:R-:W-:-:S05]  /*0740*/  IMAD.MOV.U32 R9, RZ, RZ, 0x3fe62e42 ;  /* 0x3fe62e42ff097424 */ /* 0x000fca00078e00ff */
[----:B------:R-:W-:-:S08]  /*0750*/  DADD R4, R16, R4 ;  /* 0x0000000010047229 */ /* 0x000fd00000000004 */
[----:B------:R-:W-:Y:S01]  /*0760*/  DADD R12, R12, R4 ;  /* 0x000000000c0c7229 */ /* 0x000fe20000000004 */
[----:B------:R-:W-:Y:S01]  /*0770*/  MOV R4, 0xfefa39ef ;  /* 0xfefa39ef00047802 */ /* 0x000fe20000000f00 */
[----:B------:R-:W-:-:S06]  /*0780*/  IMAD.MOV.U32 R5, RZ, RZ, 0x3fe62e42 ;  /* 0x3fe62e42ff057424 */ /* 0x000fcc00078e00ff */
[----:B------:R-:W-:-:S08]  /*0790*/  DADD R14, R6, R12 ;  /* 0x00000000060e7229 */ /* 0x000fd0000000000c */
[--C-:B------:R-:W-:Y:S02]  /*07a0*/  DFMA R8, R8, UR6, R14.reuse ;  /* 0x0000000608087c2b */ /* 0x100fe4000800000e */
[----:B------:R-:W-:-:S06]  /*07b0*/  DADD R6, R6, -R14 ;  /* 0x0000000006067229 */ /* 0x000fcc000000080e */
[----:B------:R-:W-:Y:S02]  /*07c0*/  DFMA R16, -R4, 1, R8 ;  /* 0x3ff000000410782b */ /* 0x000fe40000000108 */
[----:B------:R-:W-:Y:S01]  /*07d0*/  DADD R6, R12, R6 ;  /* 0x000000000c067229 */ /* 0x000fe20000000006 */
[----:B------:R-:W-:Y:S02]  /*07e0*/  IMAD.MOV.U32 R12, RZ, RZ, 0x3b39803f ;  /* 0x3b39803fff0c7424 */ /* 0x000fe400078e00ff */
[----:B------:R-:W-:-:S03]  /*07f0*/  IMAD.MOV.U32 R13, RZ, RZ, 0x3c7abc9e ;  /* 0x3c7abc9eff0d7424 */ /* 0x000fc600078e00ff */
[----:B------:R-:W-:-:S08]  /*0800*/  DADD R16, -R14, R16 ;  /* 0x000000000e107229 */ /* 0x000fd00000000110 */
[----:B------:R-:W-:Y:S01]  /*0810*/  DADD R6, R6, -R16 ;  /* 0x0000000006067229 */ /* 0x000fe20000000810 */
[----:B------:R-:W-:Y:S01]  /*0820*/  LOP3.LUT R17, R3, 0xff0fffff, RZ, 0xc0, !PT ;  /* 0xff0fffff03117812 */ /* 0x000fe200078ec0ff */
[----:B------:R-:W-:-:S06]  /*0830*/  IMAD.MOV.U32 R16, RZ, RZ, R2 ;  /* 0x000000ffff107224 */ /* 0x000fcc00078e0002 */
[----:B------:R-:W-:Y:S01]  /*0840*/  DFMA R12, R12, UR6, R6 ;  /* 0x000000060c0c7c2b */ /* 0x000fe20008000006 */
[----:B------:R-:W-:Y:S01]  /*0850*/  UMOV UR6, 0x3b39803f ;  /* 0x3b39803f00067882 */ /* 0x000fe20000000000 */
[----:B------:R-:W-:Y:S01]  /*0860*/  SHF.L.U32 R6, R3, 0x1, RZ ;  /* 0x0000000103067819 */ /* 0x000fe200000006ff */
[----:B------:R-:W-:-:S03]  /*0870*/  UMOV UR7, 0x3c7abc9e ;  /* 0x3c7abc9e00077882 */ /* 0x000fc60000000000 */
[----:B------:R-:W-:Y:S02]  /*0880*/  ISETP.GT.U32.AND P0, PT, R6, -0x2000001, PT ;  /* 0xfdffffff0600780c */ /* 0x000fe40003f04070 */
[----:B------:R-:W-:Y:S02]  /*0890*/  DADD R14, R8, R12 ;  /* 0x00000000080e7229 */ /* 0x000fe4000000000c */
[----:B------:R-:W-:-:S06]  /*08a0*/  SEL R17, R17, R3, P0 ;  /* 0x0000000311117207 */ /* 0x000fcc0000000000 */
[----:B------:R-:W-:Y:S02]  /*08b0*/  DADD R8, R8, -R14 ;  /* 0x0000000008087229 */ /* 0x000fe4000000080e */
[----:B------:R-:W-:-:S06]  /*08c0*/  DMUL R6, R14, R16 ;  /* 0x000000100e067228 */ /* 0x000fcc0000000000 */
[----:B------:R-:W-:Y:S02]  /*08d0*/  DADD R8, R12, R8 ;  /* 0x000000000c087229 */ /* 0x000fe40000000008 */
[----:B------:R-:W-:Y:S01]  /*08e0*/  DFMA R14, R14, R16, -R6 ;  /* 0x000000100e0e722b */ /* 0x000fe20000000806 */
[----:B------:R-:W-:Y:S02]  /*08f0*/  IMAD.MOV.U32 R12, RZ, RZ, 0x652b82fe ;  /* 0x652b82feff0c7424 */ /* 0x000fe400078e00ff */
[----:B------:R-:W-:-:S05]  /*0900*/  IMAD.MOV.U32 R13, RZ, RZ, 0x3ff71547 ;  /* 0x3ff71547ff0d7424 */ /* 0x000fca00078e00ff */
[----:B------:R-:W-:-:S08]  /*0910*/  DFMA R14, R8, R16, R14 ;  /* 0x00000010080e722b */ /* 0x000fd0000000000e */
[----:B------:R-:W-:-:S08]  /*0920*/  DADD R8, R6, R14 ;  /* 0x0000000006087229 */ /* 0x000fd0000000000e */
[----:B------:R-:W-:Y:S02]  /*0930*/  DFMA R12, R8, R12, 6.75539944105574400000e+15 ;  /* 0x43380000080c742b */ /* 0x000fe4000000000c */
[----:B------:R-:W-:Y:S01]  /*0940*/  FSETP.GEU.AND P0, PT, |R9|, 4.1917929649353027344, PT ;  /* 0x4086232b0900780b */ /* 0x000fe20003f0e200 */
[----:B------:R-:W-:-:S05]  /*0950*/  DADD R6, R6, -R8 ;  /* 0x0000000006067229 */ /* 0x000fca0000000808 */
[----:B------:R-:W-:-:S03]  /*0960*/  DADD R16, R12, -6.75539944105574400000e+15 ;  /* 0xc33800000c107429 */ /* 0x000fc60000000000 */
[----:B------:R-:W-:-:S05]  /*0970*/  DADD R14, R14, R6 ;  /* 0x000000000e0e7229 */ /* 0x000fca0000000006 */
[----:B------:R-:W-:-:S08]  /*0980*/  DFMA R4, R16, -R4, R8 ;  /* 0x800000041004722b */ /* 0x000fd00000000008 */
[----:B------:R-:W-:Y:S01]  /*0990*/  DFMA R4, R16, -UR6, R4 ;  /* 0x8000000610047c2b */ /* 0x000fe20008000004 */
[----:B------:R-:W-:Y:S01]  /*09a0*/  UMOV UR6, 0x69ce2bdf ;  /* 0x69ce2bdf00067882 */ /* 0x000fe20000000000 */
[----:B------:R-:W-:Y:S01]  /*09b0*/  MOV R16, 0xfca213ea ;  /* 0xfca213ea00107802 */ /* 0x000fe20000000f00 */
[----:B------:R-:W-:Y:S01]  /*09c0*/  IMAD.MOV.U32 R17, RZ, RZ, 0x3e928af3 ;  /* 0x3e928af3ff117424 */ /* 0x000fe200078e00ff */
[----:B------:R-:W-:-:S05]  /*09d0*/  UMOV UR7, 0x3e5ade15 ;  /* 0x3e5ade1500077882 */ /* 0x000fca0000000000 */
[----:B------:R-:W-:Y:S01]  /*09e0*/  DFMA R16, R4, UR6, R16 ;  /* 0x0000000604107c2b */ /* 0x000fe20008000010 */
[----:B------:R-:W-:Y:S01]  /*09f0*/  UMOV UR6, 0x62401315 ;  /* 0x6240131500067882 */ /* 0x000fe20000000000 */
[----:B------:R-:W-:-:S06]  /*0a00*/  UMOV UR7, 0x3ec71dee ;  /* 0x3ec71dee00077882 */ /* 0x000fcc0000000000 */
[----:B------:R-:W-:Y:S01]  /*0a10*/  DFMA R16, R4, R16, UR6 ;  /* 0x0000000604107e2b */ /* 0x000fe20008000010 */
        /* <DEDUP_REMOVED lines=20> */
[----:B------:R-:W-:-:S08]  /*0b60*/  DFMA R16, R4, R16, UR6 ;  /* 0x0000000604107e2b */ /* 0x000fd00008000010 */
[----:B------:R-:W-:-:S08]  /*0b70*/  DFMA R16, R4, R16, 1 ;  /* 0x3ff000000410742b */ /* 0x000fd00000000010 */
[----:B------:R-:W-:-:S10]  /*0b80*/  DFMA R4, R4, R16, 1 ;  /* 0x3ff000000404742b */ /* 0x000fd40000000010 */
[----:B------:R-:W-:Y:S02]  /*0b90*/  IMAD R7, R12, 0x100000, R5 ;  /* 0x001000000c077824 */ /* 0x000fe400078e0205 */
[----:B------:R-:W-:Y:S01]  /*0ba0*/  IMAD.MOV.U32 R6, RZ, RZ, R4 ;  /* 0x000000ffff067224 */ /* 0x000fe200078e0004 */
[----:B------:R-:W-:Y:S06]  /*0bb0*/  @!P0 BRA `(.L_x_42) ;  /* 0x0000000000308947 */ /* 0x000fec0003800000 */
[----:B------:R-:W-:Y:S01]  /*0bc0*/  FSETP.GEU.AND P1, PT, |R9|, 4.2275390625, PT ;  /* 0x408748000900780b */ /* 0x000fe20003f2e200 */
[C---:B------:R-:W-:Y:S02]  /*0bd0*/  DADD R16, R8.reuse, +INF ;  /* 0x7ff0000008107429 */ /* 0x040fe40000000000 */
[----:B------:R-:W-:-:S08]  /*0be0*/  DSETP.GEU.AND P0, PT, R8, RZ, PT ;  /* 0x000000ff0800722a */ /* 0x000fd00003f0e000 */
[----:B------:R-:W-:Y:S02]  /*0bf0*/  FSEL R7, R17, RZ, P0 ;  /* 0x000000ff11077208 */ /* 0x000fe40000000000 */
[----:B------:R-:W-:-:S04]  /*0c00*/  @!P1 LEA.HI R6, R12, R12, RZ, 0x1 ;  /* 0x0000000c0c069211 */ /* 0x000fc800078f08ff */
[----:B------:R-:W-:Y:S02]  /*0c10*/  @!P1 SHF.R.S32.HI R9, RZ, 0x1, R6 ;  /* 0x00000001ff099819 */ /* 0x000fe40000011406 */
[----:B------:R-:W-:Y:S02]  /*0c20*/  FSEL R6, R16, RZ, P0 ;  /* 0x000000ff10067208 */ /* 0x000fe40000000000 */
[----:B------:R-:W-:Y:S01]  /*0c30*/  @!P1 IADD3 R8, PT, PT, R12, -R9, RZ ;  /* 0x800000090c089210 */ /* 0x000fe20007ffe0ff */
[----:B------:R-:W-:-:S03]  /*0c40*/  @!P1 IMAD R5, R9, 0x100000, R5 ;  /* 0x0010000009059824 */ /* 0x000fc600078e0205 */
[----:B------:R-:W-:Y:S01]  /*0c50*/  @!P1 LEA R9, R8, 0x3ff00000, 0x14 ;  /* 0x3ff0000008099811 */ /* 0x000fe200078ea0ff */
[----:B------:R-:W-:-:S06]  /*0c60*/  @!P1 IMAD.MOV.U32 R8, RZ, RZ, RZ ;  /* 0x000000ffff089224 */ /* 0x000fcc00078e00ff */
[----:B------:R-:W-:-:S11]  /*0c70*/  @!P1 DMUL R6, R4, R8 ;  /* 0x0000000804069228 */ /* 0x000fd60000000000 */
.L_x_42:
[----:B------:R-:W-:Y:S01]  /*0c80*/  DFMA R14, R14, R6, R6 ;  /* 0x000000060e0e722b */ /* 0x000fe20000000006 */
[----:B------:R-:W-:Y:S01]  /*0c90*/  MOV R4, R0 ;  /* 0x0000000000047202 */ /* 0x000fe20000000f00 */
[----:B------:R-:W-:Y:S01]  /*0ca0*/  DSETP.NEU.AND P0, PT, |R6|, +INF , PT ;  /* 0x7ff000000600742a */ /* 0x000fe20003f0d200 */
[----:B------:R-:W-:-:S07]  /*0cb0*/  IMAD.MOV.U32 R5, RZ, RZ, 0x0 ;  /* 0x00000000ff057424 */ /* 0x000fce00078e00ff */
[----:B------:R-:W-:Y:S02]  /*0cc0*/  FSEL R8, R6, R14, !P0 ;  /* 0x0000000e06087208 */ /* 0x000fe40004000000 */
[----:B------:R-:W-:Y:S01]  /*0cd0*/  FSEL R9, R7, R15, !P0 ;  /* 0x0000000f07097208 */ /* 0x000fe20004000000 */
[----:B------:R-:W-:Y:S06]  /*0ce0*/  RET.REL.NODEC R4 `(_Z6GPUExpPfS_ii) ;  /* 0xfffffff004c47950 */ /* 0x000fec0003c3ffff */
.L_x_43:
        /* <DEDUP_REMOVED lines=9> */
.L_x_152:


//--------------------- .text._Z33GPUSetZeroIfMatrixValueIsNegativePfS_ii --------------------------
	.section	.text._Z33GPUSetZeroIfMatrixValueIsNegativePfS_ii,"ax",@progbits
	.align	128
        .global         _Z33GPUSetZeroIfMatrixValueIsNegativePfS_ii
        .type           _Z33GPUSetZeroIfMatrixValueIsNegativePfS_ii,@function
        .size           _Z33GPUSetZeroIfMatrixValueIsNegativePfS_ii,(.L_x_167 - _Z33GPUSetZeroIfMatrixValueIsNegativePfS_ii)
        .other          _Z33GPUSetZeroIfMatrixValueIsNegativePfS_ii,@"STO_CUDA_ENTRY STV_DEFAULT"
_Z33GPUSetZeroIfMatrixValueIsNegativePfS_ii:
.text._Z33GPUSetZeroIfMatrixValueIsNegativePfS_ii:
        /* <DEDUP_REMOVED lines=16> */
[----:B0-----:R-:W-:-:S06]  /*0100*/  IMAD.WIDE R2, R5, 0x4, R2 ;  /* 0x0000000405027825 */ /* 0x001fcc00078e0202 */
[----:B-1----:R-:W2:Y:S02]  /*0110*/  LDG.E R2, desc[UR4][R2.64] ;  /* 0x0000000402027981 */ /* 0x002ea4000c1e1900 */
[----:B--2---:R-:W-:-:S13]  /*0120*/  FSETP.GEU.AND P0, PT, R2, RZ, PT ;  /* 0x000000ff0200720b */ /* 0x004fda0003f0e000 */
[----:B------:R-:W-:Y:S05]  /*0130*/  @P0 EXIT ;  /* 0x000000000000094d */ /* 0x000fea0003800000 */
[----:B------:R-:W0:Y:S02]  /*0140*/  LDC.64 R2, c[0x0][0x380] ;  /* 0x0000e000ff027b82 */ /* 0x000e240000000a00 */
[----:B0-----:R-:W-:-:S05]  /*0150*/  IMAD.WIDE R2, R5, 0x4, R2 ;  /* 0x0000000405027825 */ /* 0x001fca00078e0202 */
[----:B------:R-:W-:Y:S01]  /*0160*/  STG.E desc[UR4][R2.64], RZ ;  /* 0x000000ff02007986 */ /* 0x000fe2000c101904 */
[----:B------:R-:W-:Y:S05]  /*0170*/  EXIT ;  /* 0x000000000000794d */ /* 0x000fea0003800000 */
.L_x_44:
        /* <DEDUP_REMOVED lines=16> */
.L_x_167:


//--------------------- .text._Z14GPUPowerMatrixPfS_fii --------------------------
	.section	.text._Z14GPUPowerMatrixPfS_fii,"ax",@progbits
	.align	128
        .global         _Z14GPUPowerMatrixPfS_fii
        .type           _Z14GPUPowerMatrixPfS_fii,@function
        .size           _Z14GPUPowerMatrixPfS_fii,(.L_x_168 - _Z14GPUPowerMatrixPfS_fii)
        .other          _Z14GPUPowerMatrixPfS_fii,@"STO_CUDA_ENTRY STV_DEFAULT"
_Z14GPUPowerMatrixPfS_fii:
.text._Z14GPUPowerMatrixPfS_fii:
[----:B------:R-:W-:Y:S01]  /*0000*/  LDC R1, c[0x0][0x37c] ;  /* 0x0000df00ff017b82 */ /* 0x000fe20000000800 */
[----:B------:R-:W0:Y:S07]  /*0010*/  S2R R2, SR_TID.Y ;  /* 0x0000000000027919 */ /* 0x000e2e0000002200 */
[----:B------:R-:W1:Y:S01]  /*0020*/  LDC R0, c[0x0][0x360] ;  /* 0x0000d800ff007b82 */ /* 0x000e620000000800 */
[----:B------:R-:W2:Y:S01]  /*0030*/  LDCU UR6, c[0x0][0x398] ;  /* 0x00007300ff0677ac */ /* 0x000ea20008000800 */
[----:B------:R-:W1:Y:S01]  /*0040*/  S2R R3, SR_TID.X ;  /* 0x0000000000037919 */ /* 0x000e620000002100 */
[----:B------:R-:W3:Y:S05]  /*0050*/  LDCU UR7, c[0x0][0x394] ;  /* 0x00007280ff0777ac */ /* 0x000eea0008000800 */
[----:B------:R-:W0:Y:S08]  /*0060*/  S2UR UR5, SR_CTAID.Y ;  /* 0x00000000000579c3 */ /* 0x000e300000002600 */
[----:B------:R-:W0:Y:S08]  /*0070*/  LDC R5, c[0x0][0x364] ;  /* 0x0000d900ff057b82 */ /* 0x000e300000000800 */
[----:B------:R-:W1:Y:S01]  /*0080*/  S2UR UR4, SR_CTAID.X ;  /* 0x00000000000479c3 */ /* 0x000e620000002500 */
[----:B0-----:R-:W-:-:S05]  /*0090*/  IMAD R5, R5, UR5, R2 ;  /* 0x0000000505057c24 */ /* 0x001fca000f8e0202 */
[----:B--2---:R-:W-:Y:S01]  /*00a0*/  ISETP.GE.AND P0, PT, R5, UR6, PT ;  /* 0x0000000605007c0c */ /* 0x004fe2000bf06270 */
[----:B-1----:R-:W-:-:S05]  /*00b0*/  IMAD R0, R0, UR4, R3 ;  /* 0x0000000400007c24 */ /* 0x002fca000f8e0203 */
[----:B---3--:R-:W-:-:S13]  /*00c0*/  ISETP.GE.OR P0, PT, R0, UR7, P0 ;  /* 0x0000000700007c0c */ /* 0x008fda0008706670 */
[----:B------:R-:W-:Y:S05]  /*00d0*/  @P0 EXIT ;  /* 0x000000000000094d */ /* 0x000fea0003800000 */
[----:B------:R-:W0:Y:S01]  /*00e0*/  LDC.64 R2, c[0x0][0x388] ;  /* 0x0000e200ff027b82 */ /* 0x000e220000000a00 */
[----:B------:R-:W1:Y:S01]  /*00f0*/  LDCU.64 UR4, c[0x0][0x358] ;  /* 0x00006b00ff0477ac */ /* 0x000e620008000a00 */
[----:B------:R-:W-:-:S04]  /*0100*/  IMAD R0, R5, UR7, R0 ;  /* 0x0000000705007c24 */ /* 0x000fc8000f8e0200 */
[----:B0-----:R-:W-:-:S06]  /*0110*/  IMAD.WIDE R2, R0, 0x4, R2 ;  /* 0x0000000400027825 */ /* 0x001fcc00078e0202 */
[----:B-1----:R-:W2:Y:S01]  /*0120*/  LDG.E R2, desc[UR4][R2.64] ;  /* 0x0000000402027981 */ /* 0x002ea2000c1e1900 */
[----:B------:R-:W-:Y:S01]  /*0130*/  HFMA2 R9, -RZ, RZ, 0.771484375, 0.21533203125 ;  /* 0x3a2c32e4ff097431 */ /* 0x000fe200000001ff */
[----:B------:R-:W-:Y:S01]  /*0140*/  BSSY.RECONVERGENT B0, `(.L_x_45) ;  /* 0x000005a000007945 */ /* 0x000fe20003800200 */
[C---:B--2---:R-:W-:Y:S01]  /*0150*/  FMUL R5, |R2|.reuse, 16777216 ;  /* 0x4b80000002057820 */ /* 0x044fe20000400200 */
[----:B------:R-:W-:-:S04]  /*0160*/  FSETP.GEU.AND P0, PT, |R2|, 1.175494350822287508e-38, PT ;  /* 0x008000000200780b */ /* 0x000fc80003f0e200 */
[----:B------:R-:W-:Y:S02]  /*0170*/  FSEL R5, R5, |R2|, !P0 ;  /* 0x4000000205057208 */ /* 0x000fe40004000000 */
[----:B------:R-:W-:Y:S02]  /*0180*/  FSEL R3, RZ, -24, P0 ;  /* 0xc1c00000ff037808 */ /* 0x000fe40000000000 */
[----:B------:R-:W-:-:S04]  /*0190*/  IADD3 R4, PT, PT, R5, -0x3f3504f3, RZ ;  /* 0xc0cafb0d05047810 */ /* 0x000fc80007ffe0ff */
[----:B------:R-:W-:-:S04]  /*01a0*/  LOP3.LUT R4, R4, 0xff800000, RZ, 0xc0, !PT ;  /* 0xff80000004047812 */ /* 0x000fc800078ec0ff */
[-C--:B------:R-:W-:Y:S02]  /*01b0*/  IADD3 R5, PT, PT, R5, -R4.reuse, RZ ;  /* 0x8000000405057210 */ /* 0x080fe40007ffe0ff */
[----:B------:R-:W-:-:S03]  /*01c0*/  I2FP.F32.S32 R4, R4 ;  /* 0x0000000400047245 */ /* 0x000fc60000201400 */
[C---:B------:R-:W-:Y:S01]  /*01d0*/  FADD R6, R5.reuse, 1 ;  /* 0x3f80000005067421 */ /* 0x040fe20000000000 */
[----:B------:R-:W-:Y:S01]  /*01e0*/  FADD R5, R5, -1 ;  /* 0xbf80000005057421 */ /* 0x000fe20000000000 */
[----:B------:R-:W-:-:S03]  /*01f0*/  FFMA R3, R4, 1.1920928955078125e-07, R3 ;  /* 0x3400000004037823 */ /* 0x000fc60000000003 */
[----:B------:R-:W-:Y:S01]  /*0200*/  FADD R7, R5, R5 ;  /* 0x0000000505077221 */ /* 0x000fe20000000000 */
[----:B------:R-:W0:Y:S03]  /*0210*/  MUFU.RCP R6, R6 ;  /* 0x0000000600067308 */ /* 0x000e260000001000 */
[----:B0-----:R-:W-:-:S04]  /*0220*/  FMUL R8, R6, R7 ;  /* 0x0000000706087220 */ /* 0x001fc80000400000 */
[----:B------:R-:W-:Y:S01]  /*0230*/  FADD R7, R5, -R8 ;  /* 0x8000000805077221 */ /* 0x000fe20000000000 */
[CC--:B------:R-:W-:Y:S01]  /*0240*/  FMUL R4, R8.reuse, R8.reuse ;  /* 0x0000000808047220 */ /* 0x0c0fe20000400000 */
[----:B------:R-:W-:Y:S02]  /*0250*/  FFMA R12, R8, 1.4426950216293334961, R3 ;  /* 0x3fb8aa3b080c7823 */ /* 0x000fe40000000003 */
[----:B------:R-:W-:Y:S01]  /*0260*/  FADD R10, R7, R7 ;  /* 0x00000007070a7221 */ /* 0x000fe20000000000 */
[C---:B------:R-:W-:Y:S01]  /*0270*/  FFMA R7, R4.reuse, R9, 0.0032181653659790754318 ;  /* 0x3b52e7db04077423 */ /* 0x040fe20000000009 */
[----:B------:R-:W-:Y:S02]  /*0280*/  FADD R9, R3, -R12 ;  /* 0x8000000c03097221 */ /* 0x000fe40000000000 */
[----:B------:R-:W-:Y:S01]  /*0290*/  FFMA R5, R5, -R8, R10 ;  /* 0x8000000805057223 */ /* 0x000fe2000000000a */
[----:B------:R-:W-:Y:S01]  /*02a0*/  FFMA R7, R4, R7, 0.018033718690276145935 ;  /* 0x3c93bb7304077423 */ /* 0x000fe20000000007 */
[----:B------:R-:W0:Y:S02]  /*02b0*/  LDC R3, c[0x0][0x390] ;  /* 0x0000e400ff037b82 */ /* 0x000e240000000800 */
[----:B------:R-:W-:Y:S01]  /*02c0*/  FMUL R5, R6, R5 ;  /* 0x0000000506057220 */ /* 0x000fe20000400000 */
[----:B------:R-:W-:Y:S01]  /*02d0*/  FFMA R6, R8, 1.4426950216293334961, R9 ;  /* 0x3fb8aa3b08067823 */ /* 0x000fe20000000009 */
[----:B------:R-:W-:-:S03]  /*02e0*/  FFMA R7, R4, R7, 0.12022458761930465698 ;  /* 0x3df6384f04077423 */ /* 0x000fc60000000007 */
[----:B------:R-:W-:Y:S01]  /*02f0*/  FFMA R9, R5, 1.4426950216293334961, R6 ;  /* 0x3fb8aa3b05097823 */ /* 0x000fe20000000006 */
[----:B------:R-:W-:-:S03]  /*0300*/  FMUL R7, R4, R7 ;  /* 0x0000000704077220 */ /* 0x000fc60000400000 */
[----:B------:R-:W-:Y:S01]  /*0310*/  FFMA R4, R8, 1.9251366722983220825e-08, R9 ;  /* 0x32a55e3408047823 */ /* 0x000fe20000000009 */
[----:B------:R-:W-:Y:S01]  /*0320*/  FMUL R6, R7, 3 ;  /* 0x4040000007067820 */ /* 0x000fe20000400000 */
[----:B------:R-:W-:-:S03]  /*0330*/  MOV R9, 0x391fcb8e ;  /* 0x391fcb8e00097802 */ /* 0x000fc60000000f00 */
[----:B------:R-:W-:-:S04]  /*0340*/  FFMA R4, R5, R6, R4 ;  /* 0x0000000605047223 */ /* 0x000fc80000000004 */
[----:B------:R-:W-:-:S04]  /*0350*/  FFMA R7, R8, R7, R4 ;  /* 0x0000000708077223 */ /* 0x000fc80000000004 */
[----:B------:R-:W-:-:S04]  /*0360*/  FADD R4, R12, R7 ;  /* 0x000000070c047221 */ /* 0x000fc80000000000 */
[----:B0-----:R-:W-:Y:S01]  /*0370*/  FMUL R5, R4, R3 ;  /* 0x0000000304057220 */ /* 0x001fe20000400000 */
[----:B------:R-:W-:-:S03]  /*0380*/  FADD R12, -R12, R4 ;  /* 0x000000040c0c7221 */ /* 0x000fc60000000100 */
[----:B------:R-:W0:Y:S01]  /*0390*/  FRND R6, R5 ;  /* 0x0000000500067307 */ /* 0x000e220000201000 */
[----:B------:R-:W-:Y:S01]  /*03a0*/  FADD R12, R7, -R12 ;  /* 0x8000000c070c7221 */ /* 0x000fe20000000000 */
[-C--:B------:R-:W-:Y:S01]  /*03b0*/  FFMA R7, R4, R3.reuse, -R5 ;  /* 0x0000000304077223 */ /* 0x080fe20000000805 */
[C---:B------:R-:W-:Y:S02]  /*03c0*/  FSETP.GT.AND P1, PT, |R5|.reuse, 152, PT ;  /* 0x431800000500780b */ /* 0x040fe40003f24200 */
[C---:B------:R-:W-:Y:S01]  /*03d0*/  FSETP.GEU.AND P2, PT, R5.reuse, RZ, PT ;  /* 0x000000ff0500720b */ /* 0x040fe20003f4e000 */
[----:B------:R-:W-:Y:S02]  /*03e0*/  FFMA R7, R12, R3, R7 ;  /* 0x000000030c077223 */ /* 0x000fe40000000007 */
[----:B------:R1:W2:Y:S01]  /*03f0*/  F2I.NTZ R8, R5 ;  /* 0x0000000500087305 */ /* 0x0002a20000203100 */
[----:B0-----:R-:W-:Y:S01]  /*0400*/  FADD R4, R5, -R6 ;  /* 0x8000000605047221 */ /* 0x001fe20000000000 */
[----:B------:R-:W-:Y:S01]  /*0410*/  FSETP.GT.AND P0, PT, R6, RZ, PT ;  /* 0x000000ff0600720b */ /* 0x000fe20003f04000 */
[----:B-1----:R-:W-:-:S02]  /*0420*/  HFMA2 R5, -RZ, RZ, 1.875, 0 ;  /* 0x3f800000ff057431 */ /* 0x002fc400000001ff */
[----:B------:R-:W-:-:S04]  /*0430*/  FADD R4, R7, R4 ;  /* 0x0000000407047221 */ /* 0x000fc80000000000 */
[----:B------:R-:W-:Y:S01]  /*0440*/  FFMA R7, R4, R9, 0.0013391353422775864601 ;  /* 0x3aaf85ed04077423 */ /* 0x000fe20000000009 */
[----:B------:R-:W-:Y:S02]  /*0450*/  SEL R9, RZ, 0x83000000, P0 ;  /* 0x83000000ff097807 */ /* 0x000fe40000000000 */
[----:B------:R-:W-:Y:S01]  /*0460*/  FSETP.NEU.AND P0, PT, R2, 1, PT ;  /* 0x3f8000000200780b */ /* 0x000fe20003f0d000 */
[C---:B------:R-:W-:Y:S01]  /*0470*/  FFMA R7, R4.reuse, R7, 0.0096188392490148544312 ;  /* 0x3c1d985604077423 */ /* 0x040fe20000000007 */
[----:B------:R-:W-:Y:S02]  /*0480*/  IADD3 R6, PT, PT, R9, 0x7f000000, RZ ;  /* 0x7f00000009067810 */ /* 0x000fe40007ffe0ff */
[----:B------:R-:W-:Y:S01]  /*0490*/  FSETP.EQ.OR P0, PT, R3, RZ, !P0 ;  /* 0x000000ff0300720b */ /* 0x000fe20004702400 */
[----:B------:R-:W-:Y:S01]  /*04a0*/  FFMA R7, R4, R7, 0.055503588169813156128 ;  /* 0x3d6357bb04077423 */ /* 0x000fe20000000007 */
[----:B--2---:R-:W-:-:S03]  /*04b0*/  LEA R9, R8, -R9, 0x17 ;  /* 0x8000000908097211 */ /* 0x004fc600078eb8ff */
[----:B------:R-:W-:-:S04]  /*04c0*/  FFMA R7, R4, R7, 0.24022644758224487305 ;  /* 0x3e75fdec04077423 */ /* 0x000fc80000000007 */
[----:B------:R-:W-:-:S04]  /*04d0*/  FFMA R7, R4, R7, 0.69314718246459960938 ;  /* 0x3f31721804077423 */ /* 0x000fc80000000007 */
[----:B------:R-:W-:-:S04]  /*04e0*/  FFMA R7, R4, R7, 1 ;  /* 0x3f80000004077423 */ /* 0x000fc80000000007 */
[----:B------:R-:W-:-:S04]  /*04f0*/  FMUL R6, R7, R6 ;  /* 0x0000000607067220 */ /* 0x000fc80000400000 */
[----:B------:R-:W-:Y:S01]  /*0500*/  FMUL R6, R6, R9 ;  /* 0x0000000906067220 */ /* 0x000fe20000400000 */
[----:B------:R-:W-:Y:S01]  /*0510*/  @P1 FSEL R6, RZ, +INF , !P2 ;  /* 0x7f800000ff061808 */ /* 0x000fe20005000000 */
[----:B------:R-:W-:Y:S06]  /*0520*/  @P0 BRA `(.L_x_46) ;  /* 0x00000000006c0947 */ /* 0x000fec0003800000 */
[----:B------:R-:W-:-:S04]  /*0530*/  FSETP.NAN.AND P0, PT, |R3|, |R3|, PT ;  /* 0x400000030300720b */ /* 0x000fc80003f08200 */
[----:B------:R-:W-:-:S13]  /*0540*/  FSETP.NUM.AND P0, PT, |R2|, |R2|, !P0 ;  /* 0x400000020200720b */ /* 0x000fda0004707200 */
[----:B------:R-:W-:Y:S01]  /*0550*/  @!P0 FADD R5, R2, R3 ;  /* 0x0000000302058221 */ /* 0x000fe20000000000 */
[----:B------:R-:W-:Y:S06]  /*0560*/  @!P0 BRA `(.L_x_46) ;  /* 0x00000000005c8947 */ /* 0x000fec0003800000 */
[----:B------:R-:W-:Y:S01]  /*0570*/  FMUL R7, R3, 0.5 ;  /* 0x3f00000003077820 */ /* 0x000fe20000400000 */
[----:B------:R-:W-:-:S04]  /*0580*/  FSETP.NEU.AND P0, PT, |R2|, +INF , PT ;  /* 0x7f8000000200780b */ /* 0x000fc80003f0d200 */
[----:B------:R-:W-:Y:S01]  /*0590*/  FSETP.NEU.AND P0, PT, R2, RZ, P0 ;  /* 0x000000ff0200720b */ /* 0x000fe2000070d000 */
[----:B------:R-:W0:Y:S03]  /*05a0*/  FRND.TRUNC R7, R7 ;  /* 0x0000000700077307 */ /* 0x000e26000020d000 */
[----:B------:R-:W-:Y:S01]  /*05b0*/  FSETP.GEU.OR P1, PT, R3, RZ, P0 ;  /* 0x000000ff0300720b */ /* 0x000fe2000072e400 */
[----:B0-----:R-:W-:-:S04]  /*05c0*/  FADD R4, R7, R7 ;  /* 0x0000000707047221 */ /* 0x001fc80000000000 */
[----:B------:R-:W-:-:S04]  /*05d0*/  FADD R8, -R4, R3 ;  /* 0x0000000304087221 */ /* 0x000fc80000000100 */
[----:B------:R-:W-:Y:S01]  /*05e0*/  @!P0 FADD R4, R2, R2 ;  /* 0x0000000202048221 */ /* 0x000fe20000000000 */
[----:B------:R-:W-:-:S04]  /*05f0*/  FSETP.NEU.AND P2, PT, |R8|, 1, !P0 ;  /* 0x3f8000000800780b */ /* 0x000fc8000474d200 */
[----:B------:R-:W-:-:S09]  /*0600*/  @!P1 LOP3.LUT R4, R4, 0x7f800000, RZ, 0x3c, !PT ;  /* 0x7f80000004049812 */ /* 0x000fd200078e3cff */
[----:B------:R-:W-:-:S04]  /*0610*/  @P2 LOP3.LUT R4, R4, 0x7fffffff, RZ, 0xc0, !PT ;  /* 0x7fffffff04042812 */ /* 0x000fc800078ec0ff */
[----:B------:R-:W-:Y:S01]  /*0620*/  @!P0 MOV R5, R4 ;  /* 0x0000000400058202 */ /* 0x000fe20000000f00 */
[----:B------:R-:W-:Y:S06]  /*0630*/  @!P0 BRA `(.L_x_46) ;  /* 0x0000000000288947 */ /* 0x000fec0003800000 */
[----:B------:R-:W-:Y:S02]  /*0640*/  FSETP.NEU.AND P0, PT, |R3|, +INF , PT ;  /* 0x7f8000000300780b */ /* 0x000fe40003f0d200 */
[----:B------:R-:W-:-:S13]  /*0650*/  FSETP.EQ.AND P1, PT, R2, -1, PT ;  /* 0xbf8000000200780b */ /* 0x000fda0003f22000 */
[----:B------:R-:W-:Y:S05]  /*0660*/  @!P0 BRA P1, `(.L_x_46) ;  /* 0x00000000001c8947 */ /* 0x000fea0000800000 */
[----:B------:R-:W-:Y:S02]  /*0670*/  FSETP.GEU.AND P1, PT, R2, RZ, PT ;  /* 0x000000ff0200720b */ /* 0x000fe40003f2e000 */
[----:B------:R-:W-:-:S11]  /*0680*/  MOV R5, R6 ;  /* 0x0000000600057202 */ /* 0x000fd60000000f00 */
[----:B------:R-:W0:Y:S01]  /*0690*/  @!P1 FRND.FLOOR R2, R3 ;  /* 0x0000000300029307 */ /* 0x000e220000205000 */
[----:B------:R-:W-:Y:S02]  /*06a0*/  @!P1 FSETP.NEU.AND P2, PT, |R8|, 1, PT ;  /* 0x3f8000000800980b */ /* 0x000fe40003f4d200 */
[----:B0-----:R-:W-:Y:S02]  /*06b0*/  @!P1 FSETP.NEU.AND P0, PT, R2, R3, PT ;  /* 0x000000030200920b */ /* 0x001fe40003f0d000 */
[----:B------:R-:W-:-:S04]  /*06c0*/  @!P1 FSEL R2, R6, -R6, P2 ;  /* 0x8000000606029208 */ /* 0x000fc80001000000 */
[----:B------:R-:W-:-:S07]  /*06d0*/  @!P1 FSEL R5, R2, +QNAN , !P0 ;  /* 0x7fffffff02059808 */ /* 0x000fce0004000000 */
.L_x_46:
[----:B------:R-:W-:Y:S05]  /*06e0*/  BSYNC.RECONVERGENT B0 ;  /* 0x0000000000007941 */ /* 0x000fea0003800200 */
.L_x_45:
[----:B------:R-:W0:Y:S02]  /*06f0*/  LDC.64 R2, c[0x0][0x380] ;  /* 0x0000e000ff027b82 */ /* 0x000e240000000a00 */
[----:B0-----:R-:W-:-:S05]  /*0700*/  IMAD.WIDE R2, R0, 0x4, R2 ;  /* 0x0000000400027825 */ /* 0x001fca00078e0202 */
[----:B------:R-:W-:Y:S01]  /*0710*/  STG.E desc[UR4][R2.64], R5 ;  /* 0x0000000502007986 */ /* 0x000fe2000c101904 */
[----:B------:R-:W-:Y:S05]  /*0720*/  EXIT ;  /* 0x000000000000794d */ /* 0x000fea0003800000 */
.L_x_47:
        /* <DEDUP_REMOVED lines=13> */
.L_x_168:


//--------------------- .text._Z13GPUSqrtMatrixPfS_ii --------------------------
	.section	.text._Z13GPUSqrtMatrixPfS_ii,"ax",@progbits
	.align	128
        .global         _Z13GPUSqrtMatrixPfS_ii
        .type           _Z13GPUSqrtMatrixPfS_ii,@function
        .size           _Z13GPUSqrtMatrixPfS_ii,(.L_x_153 - _Z13GPUSqrtMatrixPfS_ii)
        .other          _Z13GPUSqrtMatrixPfS_ii,@"STO_CUDA_ENTRY STV_DEFAULT"
_Z13GPUSqrtMatrixPfS_ii:
.text._Z13GPUSqrtMatrixPfS_ii:
        /* <DEDUP_REMOVED lines=19> */
[----:B--2---:R-:W-:Y:S01]  /*0130*/  IADD3 R4, PT, PT, R0, -0xd000000, RZ ;  /* 0xf300000000047810 */ /* 0x004fe20007ffe0ff */
[----:B------:R0:W1:Y:S03]  /*0140*/  MUFU.RSQ R7, R0 ;  /* 0x0000000000077308 */ /* 0x0000660000001400 */
[----:B------:R-:W-:-:S13]  /*0150*/  ISETP.GT.U32.AND P0, PT, R4, 0x727fffff, PT ;  /* 0x727fffff0400780c */ /* 0x000fda0003f04070 */
[----:B0-----:R-:W-:Y:S05]  /*0160*/  @!P0 BRA `(.L_x_49) ;  /* 0x00000000000c8947 */ /* 0x001fea0003800000 */
[----:B------:R-:W-:-:S07]  /*0170*/  MOV R9, 0x190 ;  /* 0x0000019000097802 */ /* 0x000fce0000000f00 */
[----:B-1----:R-:W-:Y:S05]  /*0180*/  CALL.REL.NOINC `($__internal_2_$__cuda_sm20_sqrt_rn_f32_slowpath) ;  /* 0x0000000000287944 */ /* 0x002fea0003c00000 */
[----:B------:R-:W-:Y:S05]  /*0190*/  BRA `(.L_x_50) ;  /* 0x0000000000107947 */ /* 0x000fea0003800000 */
.L_x_49:
[----:B-1----:R-:W-:Y:S01]  /*01a0*/  FMUL.FTZ R3, R0, R7 ;  /* 0x0000000700037220 */ /* 0x002fe20000410000 */
[----:B------:R-:W-:-:S03]  /*01b0*/  FMUL.FTZ R7, R7, 0.5 ;  /* 0x3f00000007077820 */ /* 0x000fc60000410000 */
[----:B------:R-:W-:-:S04]  /*01c0*/  FFMA R0, -R3, R3, R0 ;  /* 0x0000000303007223 */ /* 0x000fc80000000100 */
[----:B------:R-:W-:-:S07]  /*01d0*/  FFMA R7, R0, R7, R3 ;  /* 0x0000000700077223 */ /* 0x000fce0000000003 */
.L_x_50:
[----:B------:R-:W-:Y:S05]  /*01e0*/  BSYNC.RECONVERGENT B0 ;  /* 0x0000000000007941 */ /* 0x000fea0003800200 */
.L_x_48:
[----:B------:R-:W0:Y:S02]  /*01f0*/  LDC.64 R2, c[0x0][0x380] ;  /* 0x0000e000ff027b82 */ /* 0x000e240000000a00 */
[----:B0-----:R-:W-:-:S05]  /*0200*/  IMAD.WIDE R2, R5, 0x4, R2 ;  /* 0x0000000405027825 */ /* 0x001fca00078e0202 */
[----:B------:R-:W-:Y:S01]  /*0210*/  STG.E desc[UR4][R2.64], R7 ;  /* 0x0000000702007986 */ /* 0x000fe2000c101904 */
[----:B------:R-:W-:Y:S05]  /*0220*/  EXIT ;  /* 0x000000000000794d */ /* 0x000fea0003800000 */
        .weak           $__internal_2_$__cuda_sm20_sqrt_rn_f32_slowpath
        .type           $__internal_2_$__cuda_sm20_sqrt_rn_f32_slowpath,@function
        .size           $__internal_2_$__cuda_sm20_sqrt_rn_f32_slowpath,(.L_x_153 - $__internal_2_$__cuda_sm20_sqrt_rn_f32_slowpath)
$__internal_2_$__cuda_sm20_sqrt_rn_f32_slowpath:
[----:B------:R-:W-:-:S13]  /*0230*/  LOP3.LUT P0, RZ, R0, 0x7fffffff, RZ, 0xc0, !PT ;  /* 0x7fffffff00ff7812 */ /* 0x000fda000780c0ff */
[----:B------:R-:W-:Y:S01]  /*0240*/  @!P0 MOV R2, R0 ;  /* 0x0000000000028202 */ /* 0x000fe20000000f00 */
[----:B------:R-:W-:Y:S06]  /*0250*/  @!P0 BRA `(.L_x_51) ;  /* 0x0000000000408947 */ /* 0x000fec0003800000 */
[----:B------:R-:W-:-:S13]  /*0260*/  FSETP.GEU.FTZ.AND P0, PT, R0, RZ, PT ;  /* 0x000000ff0000720b */ /* 0x000fda0003f1e000 */
[----:B------:R-:W-:Y:S01]  /*0270*/  @!P0 MOV R2, 0x7fffffff ;  /* 0x7fffffff00028802 */ /* 0x000fe20000000f00 */
[----:B------:R-:W-:Y:S06]  /*0280*/  @!P0 BRA `(.L_x_51) ;  /* 0x0000000000348947 */ /* 0x000fec0003800000 */
[----:B------:R-:W-:-:S13]  /*0290*/  FSETP.GTU.FTZ.AND P0, PT, |R0|, +INF , PT ;  /* 0x7f8000000000780b */ /* 0x000fda0003f1c200 */
[----:B------:R-:W-:Y:S01]  /*02a0*/  @P0 FADD.FTZ R2, R0, 1 ;  /* 0x3f80000000020421 */ /* 0x000fe20000010000 */
[----:B------:R-:W-:Y:S06]  /*02b0*/  @P0 BRA `(.L_x_51) ;  /* 0x0000000000280947 */ /* 0x000fec0003800000 */
[----:B------:R-:W-:-:S13]  /*02c0*/  FSETP.NEU.FTZ.AND P0, PT, |R0|, +INF , PT ;  /* 0x7f8000000000780b */ /* 0x000fda0003f1d200 */
[----:B------:R-:W-:-:S04]  /*02d0*/  @P0 FFMA R3, R0, 1.84467440737095516160e+19, RZ ;  /* 0x5f80000000030823 */ /* 0x000fc800000000ff */
[----:B------:R-:W0:Y:S02]  /*02e0*/  @P0 MUFU.RSQ R2, R3 ;  /* 0x0000000300020308 */ /* 0x000e240000001400 */
[----:B0-----:R-:W-:Y:S01]  /*02f0*/  @P0 FMUL.FTZ R4, R3, R2 ;  /* 0x0000000203040220 */ /* 0x001fe20000410000 */
[----:B------:R-:W-:Y:S01]  /*0300*/  @P0 FMUL.FTZ R8, R2, 0.5 ;  /* 0x3f00000002080820 */ /* 0x000fe20000410000 */
[----:B------:R-:W-:Y:S02]  /*0310*/  @!P0 MOV R2, R0 ;  /* 0x0000000000028202 */ /* 0x000fe40000000f00 */
[----:B------:R-:W-:-:S04]  /*0320*/  @P0 FADD.FTZ R6, -R4, -RZ ;  /* 0x800000ff04060221 */ /* 0x000fc80000010100 */
[----:B------:R-:W-:-:S04]  /*0330*/  @P0 FFMA R7, R4, R6, R3 ;  /* 0x0000000604070223 */ /* 0x000fc80000000003 */
[----:B------:R-:W-:-:S04]  /*0340*/  @P0 FFMA R7, R7, R8, R4 ;  /* 0x0000000807070223 */ /* 0x000fc80000000004 */
[----:B------:R-:W-:-:S07]  /*0350*/  @P0 FMUL.FTZ R2, R7, 2.3283064365386962891e-10 ;  /* 0x2f80000007020820 */ /* 0x000fce0000410000 */
.L_x_51:
[----:B------:R-:W-:Y:S01]  /*0360*/  HFMA2 R3, -RZ, RZ, 0, 0 ;  /* 0x00000000ff037431 */ /* 0x000fe200000001ff */
[----:B------:R-:W-:Y:S02]  /*0370*/  MOV R7, R2 ;  /* 0x0000000200077202 */ /* 0x000fe40000000f00 */
[----:B------:R-:W-:-:S04]  /*0380*/  MOV R2, R9 ;  /* 0x0000000900027202 */ /* 0x000fc80000000f00 */
[----:B------:R-:W-:Y:S05]  /*0390*/  RET.REL.NODEC R2 `(_Z13GPUSqrtMatrixPfS_ii) ;  /* 0xfffffffc02187950 */ /* 0x000fea0003c3ffff */
.L_x_52:
        /* <DEDUP_REMOVED lines=14> */
.L_x_153:


//--------------------- .text._Z17GPUDivideMatricesPfS_S_ii --------------------------
	.section	.text._Z17GPUDivideMatricesPfS_S_ii,"ax",@progbits
	.align	128
        .global         _Z17GPUDivideMatricesPfS_S_ii
        .type           _Z17GPUDivideMatricesPfS_S_ii,@function
        .size           _Z17GPUDivideMatricesPfS_S_ii,(.L_x_154 - _Z17GPUDivideMatricesPfS_S_ii)
        .other          _Z17GPUDivideMatricesPfS_S_ii,@"STO_CUDA_ENTRY STV_DEFAULT"
_Z17GPUDivideMatricesPfS_S_ii:
.text._Z17GPUDivideMatricesPfS_S_ii:
        /* <DEDUP_REMOVED lines=17> */
[----:B0-----:R-:W-:-:S05]  /*0110*/  IMAD.WIDE R6, R2, 0x4, R6 ;  /* 0x0000000402067825 */ /* 0x001fca00078e0206 */
[----:B-1----:R-:W3:Y:S01]  /*0120*/  LDG.E R3, desc[UR4][R6.64] ;  /* 0x0000000406037981 */ /* 0x002ee2000c1e1900 */
[----:B--2---:R-:W-:-:S05]  /*0130*/  IMAD.WIDE R4, R2, 0x4, R4 ;  /* 0x0000000402047825 */ /* 0x004fca00078e0204 */
[----:B------:R-:W2:Y:S01]  /*0140*/  LDG.E R0, desc[UR4][R4.64] ;  /* 0x0000000404007981 */ /* 0x000ea2000c1e1900 */
[----:B------:R-:W-:Y:S01]  /*0150*/  BSSY.RECONVERGENT B0, `(.L_x_53) ;  /* 0x000000c000007945 */ /* 0x000fe20003800200 */
[----:B---3--:R-:W0:Y:S08]  /*0160*/  MUFU.RCP R8, R3 ;  /* 0x0000000300087308 */ /* 0x008e300000001000 */
[----:B--2---:R-:W1:Y:S01]  /*0170*/  FCHK P0, R0, R3 ;  /* 0x0000000300007302 */ /* 0x004e620000000000 */
[----:B0-----:R-:W-:-:S04]  /*0180*/  FFMA R9, -R3, R8, 1 ;  /* 0x3f80000003097423 */ /* 0x001fc80000000108 */
[----:B------:R-:W-:-:S04]  /*0190*/  FFMA R9, R8, R9, R8 ;  /* 0x0000000908097223 */ /* 0x000fc80000000008 */
[----:B------:R-:W-:-:S04]  /*01a0*/  FFMA R8, R0, R9, RZ ;  /* 0x0000000900087223 */ /* 0x000fc800000000ff */
[----:B------:R-:W-:-:S04]  /*01b0*/  FFMA R10, -R3, R8, R0 ;  /* 0x00000008030a7223 */ /* 0x000fc80000000100 */
[----:B------:R-:W-:Y:S01]  /*01c0*/  FFMA R9, R9, R10, R8 ;  /* 0x0000000a09097223 */ /* 0x000fe20000000008 */
[----:B-1----:R-:W-:Y:S06]  /*01d0*/  @!P0 BRA `(.L_x_54) ;  /* 0x00000000000c8947 */ /* 0x002fec0003800000 */
[----:B------:R-:W-:-:S07]  /*01e0*/  MOV R4, 0x200 ;  /* 0x0000020000047802 */ /* 0x000fce0000000f00 */
[----:B------:R-:W-:Y:S05]  /*01f0*/  CALL.REL.NOINC `($__internal_3_$__cuda_sm3x_div_rn_noftz_f32_slowpath) ;  /* 0x0000000000187944 */ /* 0x000fea0003c00000 */
[----:B------:R-:W-:-:S07]  /*0200*/  IMAD.MOV.U32 R9, RZ, RZ, R0 ;  /* 0x000000ffff097224 */ /* 0x000fce00078e0000 */
.L_x_54:
[----:B------:R-:W-:Y:S05]  /*0210*/  BSYNC.RECONVERGENT B0 ;  /* 0x0000000000007941 */ /* 0x000fea0003800200 */
.L_x_53:
[----:B------:R-:W0:Y:S02]  /*0220*/  LDC.64 R4, c[0x0][0x380] ;  /* 0x0000e000ff047b82 */ /* 0x000e240000000a00 */
[----:B0-----:R-:W-:-:S05]  /*0230*/  IMAD.WIDE R2, R2, 0x4, R4 ;  /* 0x0000000402027825 */ /* 0x001fca00078e0204 */
[----:B------:R-:W-:Y:S01]  /*0240*/  STG.E desc[UR4][R2.64], R9 ;  /* 0x0000000902007986 */ /* 0x000fe2000c101904 */
[----:B------:R-:W-:Y:S05]  /*0250*/  EXIT ;  /* 0x000000000000794d */ /* 0x000fea0003800000 */
        .weak           $__internal_3_$__cuda_sm3x_div_rn_noftz_f32_slowpath
        .type           $__internal_3_$__cuda_sm3x_div_rn_noftz_f32_slowpath,@function
        .size           $__internal_3_$__cuda_sm3x_div_rn_noftz_f32_slowpath,(.L_x_154 - $__internal_3_$__cuda_sm3x_div_rn_noftz_f32_slowpath)
$__internal_3_$__cuda_sm3x_div_rn_noftz_f32_slowpath:
[--C-:B------:R-:W-:Y:S01]  /*0260*/  SHF.R.U32.HI R6, RZ, 0x17, R3.reuse ;  /* 0x00000017ff067819 */ /* 0x100fe20000011603 */
[----:B------:R-:W-:Y:S01]  /*0270*/  BSSY.RECONVERGENT B1, `(.L_x_55) ;  /* 0x0000064000017945 */ /* 0x000fe20003800200 */
[--C-:B------:R-:W-:Y:S01]  /*0280*/  SHF.R.U32.HI R5, RZ, 0x17, R0.reuse ;  /* 0x00000017ff057819 */ /* 0x100fe20000011600 */
[----:B------:R-:W-:Y:S01]  /*0290*/  IMAD.MOV.U32 R7, RZ, RZ, R0 ;  /* 0x000000ffff077224 */ /* 0x000fe200078e0000 */
[----:B------:R-:W-:Y:S01]  /*02a0*/  LOP3.LUT R6, R6, 0xff, RZ, 0xc0, !PT ;  /* 0x000000ff06067812 */ /* 0x000fe200078ec0ff */
[----:B------:R-:W-:Y:S01]  /*02b0*/  IMAD.MOV.U32 R8, RZ, RZ, R3 ;  /* 0x000000ffff087224 */ /* 0x000fe200078e0003 */
[----:B------:R-:W-:-:S03]  /*02c0*/  LOP3.LUT R5, R5, 0xff, RZ, 0xc0, !PT ;  /* 0x000000ff05057812 */ /* 0x000fc600078ec0ff */
[----:B------:R-:W-:Y:S02]  /*02d0*/  VIADD R11, R6, 0xffffffff ;  /* 0xffffffff060b7836 */ /* 0x000fe40000000000 */
[----:B------:R-:W-:-:S03]  /*02e0*/  VIADD R10, R5, 0xffffffff ;  /* 0xffffffff050a7836 */ /* 0x000fc60000000000 */
[----:B------:R-:W-:-:S04]  /*02f0*/  ISETP.GT.U32.AND P0, PT, R11, 0xfd, PT ;  /* 0x000000fd0b00780c */ /* 0x000fc80003f04070 */
[----:B------:R-:W-:-:S13]  /*0300*/  ISETP.GT.U32.OR P0, PT, R10, 0xfd, P0 ;  /* 0x000000fd0a00780c */ /* 0x000fda0000704470 */
[----:B------:R-:W-:Y:S01]  /*0310*/  @!P0 IMAD.MOV.U32 R9, RZ, RZ, RZ ;  /* 0x000000ffff098224 */ /* 0x000fe200078e00ff */
[----:B------:R-:W-:Y:S06]  /*0320*/  @!P0 BRA `(.L_x_56) ;  /* 0x00000000005c8947 */ /* 0x000fec0003800000 */
[----:B------:R-:W-:Y:S02]  /*0330*/  FSETP.GTU.FTZ.AND P0, PT, |R0|, +INF , PT ;  /* 0x7f8000000000780b */ /* 0x000fe40003f1c200 */
        /* <DEDUP_REMOVED lines=17> */
[----:B------:R-:W-:Y:S02]  /*0450*/  @P0 IMAD.MOV.U32 R9, RZ, RZ, RZ ;  /* 0x000000ffff090224 */ /* 0x000fe400078e00ff */
[----:B------:R-:W-:Y:S01]  /*0460*/  @!P0 FFMA R7, R0, 1.84467440737095516160e+19, RZ ;  /* 0x5f80000000078823 */ /* 0x000fe200000000ff */
[----:B------:R-:W-:Y:S02]  /*0470*/  @!P0 IMAD.MOV.U32 R9, RZ, RZ, -0x40 ;  /* 0xffffffc0ff098424 */ /* 0x000fe400078e00ff */
[----:B------:R-:W-:Y:S02]  /*0480*/  @!P1 FFMA R8, R3, 1.84467440737095516160e+19, RZ ;  /* 0x5f80000003089823 */ /* 0x000fe400000000ff */
[----:B------:R-:W-:-:S07]  /*0490*/  @!P1 VIADD R9, R9, 0x40 ;  /* 0x0000004009099836 */ /* 0x000fce0000000000 */
.L_x_56:
[----:B------:R-:W-:Y:S01]  /*04a0*/  LEA R3, R6, 0xc0800000, 0x17 ;  /* 0xc080000006037811 */ /* 0x000fe200078eb8ff */
[----:B------:R-:W-:Y:S01]  /*04b0*/  VIADD R5, R5, 0xffffff81 ;  /* 0xffffff8105057836 */ /* 0x000fe20000000000 */
[----:B------:R-:W-:Y:S03]  /*04c0*/  BSSY.RECONVERGENT B2, `(.L_x_61) ;  /* 0x0000035000027945 */ /* 0x000fe60003800200 */
[----:B------:R-:W-:Y:S01]  /*04d0*/  IMAD.IADD R3, R8, 0x1, -R3 ;  /* 0x0000000108037824 */ /* 0x000fe200078e0a03 */
[C---:B------:R-:W-:Y:S01]  /*04e0*/  IADD3 R6, PT, PT, R5.reuse, 0x7f, -R6 ;  /* 0x0000007f05067810 */ /* 0x040fe20007ffe806 */
[----:B------:R-:W-:Y:S02]  /*04f0*/  IMAD R0, R5, -0x800000, R7 ;  /* 0xff80000005007824 */ /* 0x000fe400078e0207 */
[----:B------:R-:W0:Y:S01]  /*0500*/  MUFU.RCP R8, R3 ;  /* 0x0000000300087308 */ /* 0x000e220000001000 */
[----:B------:R-:W-:Y:S01]  /*0510*/  FADD.FTZ R11, -R3, -RZ ;  /* 0x800000ff030b7221 */ /* 0x000fe20000010100 */
[----:B------:R-:W-:-:S03]  /*0520*/  IMAD.IADD R6, R6, 0x1, R9 ;  /* 0x0000000106067824 */ /* 0x000fc600078e0209 */
        /* <DEDUP_REMOVED lines=8> */
[----:B------:R-:W-:-:S05]  /*05b0*/  LOP3.LUT R3, R3, 0xff, RZ, 0xc0, !PT ;  /* 0x000000ff03037812 */ /* 0x000fca00078ec0ff */
[----:B------:R-:W-:-:S04]  /*05c0*/  IMAD.IADD R9, R3, 0x1, R6 ;  /* 0x0000000103097824 */ /* 0x000fc800078e0206 */
        /* <DEDUP_REMOVED lines=10> */
[CCC-:B------:R-:W-:Y:S01]  /*0670*/  FFMA.RZ R3, R10.reuse, R8.reuse, R7.reuse ;  /* 0x000000080a037223 */ /* 0x1c0fe2000000c007 */
[CCC-:B------:R-:W-:Y:S01]  /*0680*/  FFMA.RM R6, R10.reuse, R8.reuse, R7.reuse ;  /* 0x000000080a067223 */ /* 0x1c0fe20000004007 */
[C---:B------:R-:W-:Y:S02]  /*0690*/  ISETP.NE.AND P2, PT, R9.reuse, RZ, PT ;  /* 0x000000ff0900720c */ /* 0x040fe40003f45270 */
[----:B------:R-:W-:Y:S02]  /*06a0*/  ISETP.NE.AND P1, PT, R9, RZ, PT ;  /* 0x000000ff0900720c */ /* 0x000fe40003f25270 */
[----:B------:R-:W-:Y:S01]  /*06b0*/  LOP3.LUT R5, R3, 0x7fffff, RZ, 0xc0, !PT ;  /* 0x007fffff03057812 */ /* 0x000fe200078ec0ff */
[----:B------:R-:W-:Y:S01]  /*06c0*/  FFMA.RP R3, R10, R8, R7 ;  /* 0x000000080a037223 */ /* 0x000fe20000008007 */
[----:B------:R-:W-:Y:S02]  /*06d0*/  VIADD R8, R9, 0x20 ;  /* 0x0000002009087836 */ /* 0x000fe40000000000 */
[----:B------:R-:W-:Y:S01]  /*06e0*/  LOP3.LUT R5, R5, 0x800000, RZ, 0xfc, !PT ;  /* 0x0080000005057812 */ /* 0x000fe200078efcff */
[----:B------:R-:W-:Y:S01]  /*06f0*/  IMAD.MOV R7, RZ, RZ, -R9 ;  /* 0x000000ffff077224 */ /* 0x000fe200078e0a09 */
        /* <DEDUP_REMOVED lines=9> */
[----:B------:R-:W-:-:S05]  /*0790*/  LOP3.LUT R3, R3, R6, RZ, 0xc0, !PT ;  /* 0x0000000603037212 */ /* 0x000fca00078ec0ff */
[----:B------:R-:W-:-:S05]  /*07a0*/  IMAD.IADD R3, R8, 0x1, R3 ;  /* 0x0000000108037824 */ /* 0x000fca00078e0203 */
[----:B------:R-:W-:Y:S01]  /*07b0*/  LOP3.LUT R0, R3, R0, RZ, 0xfc, !PT ;  /* 0x0000000003007212 */ /* 0x000fe200078efcff */
[----:B------:R-:W-:Y:S06]  /*07c0*/  BRA `(.L_x_64) ;  /* 0x0000000000107947 */ /* 0x000fec0003800000 */
.L_x_63:
[----:B------:R-:W-:-:S04]  /*07d0*/  LOP3.LUT R0, R0, 0x80000000, RZ, 0xc0, !PT ;  /* 0x8000000000007812 */ /* 0x000fc800078ec0ff */
[----:B------:R-:W-:Y:S01]  /*07e0*/  LOP3.LUT R0, R0, 0x7f800000, RZ, 0xfc, !PT ;  /* 0x7f80000000007812 */ /* 0x000fe200078efcff */
[----:B------:R-:W-:Y:S06]  /*07f0*/  BRA `(.L_x_64) ;  /* 0x0000000000047947 */ /* 0x000fec0003800000 */
.L_x_62:
[----:B------:R-:W-:-:S07]  /*0800*/  IMAD R0, R6, 0x800000, R0 ;  /* 0x0080000006007824 */ /* 0x000fce00078e0200 */
.L_x_64:
[----:B------:R-:W-:Y:S05]  /*0810*/  BSYNC.RECONVERGENT B2 ;  /* 0x0000000000027941 */ /* 0x000fea0003800200 */
.L_x_61:
[----:B------:R-:W-:Y:S05]  /*0820*/  BRA `(.L_x_65) ;  /* 0x0000000000207947 */ /* 0x000fea0003800000 */
.L_x_60:
[----:B------:R-:W-:-:S04]  /*0830*/  LOP3.LUT R0, R8, 0x80000000, R7, 0x48, !PT ;  /* 0x8000000008007812 */ /* 0x000fc800078e4807 */
[----:B------:R-:W-:Y:S01]  /*0840*/  LOP3.LUT R0, R0, 0x7f800000, RZ, 0xfc, !PT ;  /* 0x7f80000000007812 */ /* 0x000fe200078efcff */
[----:B------:R-:W-:Y:S06]  /*0850*/  BRA `(.L_x_65) ;  /* 0x0000000000147947 */ /* 0x000fec0003800000 */
.L_x_59:
[----:B------:R-:W-:Y:S01]  /*0860*/  LOP3.LUT R0, R8, 0x80000000, R7, 0x48, !PT ;  /* 0x8000000008007812 */ /* 0x000fe200078e4807 */
[----:B------:R-:W-:Y:S06]  /*0870*/  BRA `(.L_x_65) ;  /* 0x00000000000c7947 */ /* 0x000fec0003800000 */
.L_x_58:
[----:B------:R-:W0:Y:S01]  /*0880*/  MUFU.RSQ R0, -QNAN ;  /* 0xffc0000000007908 */ /* 0x000e220000001400 */
[----:B------:R-:W-:Y:S05]  /*0890*/  BRA `(.L_x_65) ;  /* 0x0000000000047947 */ /* 0x000fea0003800000 */
.L_x_57:
[----:B------:R-:W-:-:S07]  /*08a0*/  FADD.FTZ R0, R0, R3 ;  /* 0x0000000300007221 */ /* 0x000fce0000010000 */
.L_x_65:
[----:B------:R-:W-:Y:S05]  /*08b0*/  BSYNC.RECONVERGENT B1 ;  /* 0x0000000000017941 */ /* 0x000fea0003800200 */
.L_x_55:
[----:B------:R-:W-:-:S04]  /*08c0*/  IMAD.MOV.U32 R5, RZ, RZ, 0x0 ;  /* 0x00000000ff057424 */ /* 0x000fc800078e00ff */
[----:B0-----:R-:W-:Y:S05]  /*08d0*/  RET.REL.NODEC R4 `(_Z17GPUDivideMatricesPfS_S_ii) ;  /* 0xfffffff404c87950 */ /* 0x001fea0003c3ffff */
.L_x_66:
        /* <DEDUP_REMOVED lines=10> */
.L_x_154:


//--------------------- .text._Z20GPUDivideMatrixByRowPfS_S_ii --------------------------
	.section	.text._Z20GPUDivideMatrixByRowPfS_S_ii,"ax",@progbits
	.align	128
        .global         _Z20GPUDivideMatrixByRowPfS_S_ii
        .type           _Z20GPUDivideMatrixByRowPfS_S_ii,@function
        .size           _Z20GPUDivideMatrixByRowPfS_S_ii,(.L_x_155 - _Z20GPUDivideMatrixByRowPfS_S_ii)
        .other          _Z20GPUDivideMatrixByRowPfS_S_ii,@"STO_CUDA_ENTRY STV_DEFAULT"
_Z20GPUDivideMatrixByRowPfS_S_ii:
.text._Z20GPUDivideMatrixByRowPfS_S_ii:
        /* <DEDUP_REMOVED lines=14> */
[----:B------:R-:W1:Y:S07]  /*00e0*/  LDCU.64 UR4, c[0x0][0x358] ;  /* 0x00006b00ff0477ac */ /* 0x000e6e0008000a00 */
[----:B------:R-:W2:Y:S01]  /*00f0*/  LDC.64 R4, c[0x0][0x388] ;  /* 0x0000e200ff047b82 */ /* 0x000ea20000000a00 */
[C---:B------:R-:W-:Y:S02]  /*0100*/  IMAD R2, R3.reuse, UR6, R2 ;  /* 0x0000000603027c24 */ /* 0x040fe4000f8e0202 */
[----:B0-----:R-:W-:-:S06]  /*0110*/  IMAD.WIDE.U32 R6, R3, 0x4, R6 ;  /* 0x0000000403067825 */ /* 0x001fcc00078e0006 */
        /* <DEDUP_REMOVED lines=13> */
[----:B------:R-:W-:Y:S05]  /*01f0*/  CALL.REL.NOINC `($__internal_4_$__cuda_sm3x_div_rn_noftz_f32_slowpath) ;  /* 0x0000000000187944 */ /* 0x000fea0003c00000 */
[----:B------:R-:W-:-:S07]  /*0200*/  IMAD.MOV.U32 R9, RZ, RZ, R0 ;  /* 0x000000ffff097224 */ /* 0x000fce00078e0000 */
.L_x_68:
[----:B------:R-:W-:Y:S05]  /*0210*/  BSYNC.RECONVERGENT B0 ;  /* 0x0000000000007941 */ /* 0x000fea0003800200 */
.L_x_67:
[----:B------:R-:W0:Y:S02]  /*0220*/  LDC.64 R4, c[0x0][0x380] ;  /* 0x0000e000ff047b82 */ /* 0x000e240000000a00 */
[----:B0-----:R-:W-:-:S05]  /*0230*/  IMAD.WIDE R2, R2, 0x4, R4 ;  /* 0x0000000402027825 */ /* 0x001fca00078e0204 */
[----:B------:R-:W-:Y:S01]  /*0240*/  STG.E desc[UR4][R2.64], R9 ;  /* 0x0000000902007986 */ /* 0x000fe2000c101904 */
[----:B------:R-:W-:Y:S05]  /*0250*/  EXIT ;  /* 0x000000000000794d */ /* 0x000fea0003800000 */
        .weak           $__internal_4_$__cuda_sm3x_div_rn_noftz_f32_slowpath
        .type           $__internal_4_$__cuda_sm3x_div_rn_noftz_f32_slowpath,@function
        .size           $__internal_4_$__cuda_sm3x_div_rn_noftz_f32_slowpath,(.L_x_155 - $__internal_4_$__cuda_sm3x_div_rn_noftz_f32_slowpath)
$__internal_4_$__cuda_sm3x_div_rn_noftz_f32_slowpath:
[----:B------:R-:W-:Y:S01]  /*0260*/  SHF.R.U32.HI R5, RZ, 0x17, R7 ;  /* 0x00000017ff057819 */ /* 0x000fe20000011607 */
[----:B------:R-:W-:Y:S01]  /*0270*/  BSSY.RECONVERGENT B1, `(.L_x_69) ;  /* 0x0000064000017945 */ /* 0x000fe20003800200 */
[--C-:B------:R-:W-:Y:S01]  /*0280*/  SHF.R.U32.HI R3, RZ, 0x17, R0.reuse ;  /* 0x00000017ff037819 */ /* 0x100fe20000011600 */
[----:B------:R-:W-:Y:S01]  /*0290*/  IMAD.MOV.U32 R8, RZ, RZ, R0 ;  /* 0x000000ffff087224 */ /* 0x000fe200078e0000 */
[----:B------:R-:W-:Y:S02]  /*02a0*/  LOP3.LUT R6, R5, 0xff, RZ, 0xc0, !PT ;  /* 0x000000ff05067812 */ /* 0x000fe400078ec0ff */
[----:B------:R-:W-:-:S03]  /*02b0*/  LOP3.LUT R5, R3, 0xff, RZ, 0xc0, !PT ;  /* 0x000000ff03057812 */ /* 0x000fc600078ec0ff */
[----:B------:R-:W-:Y:S02]  /*02c0*/  VIADD R11, R6, 0xffffffff ;  /* 0xffffffff060b7836 */ /* 0x000fe40000000000 */
[----:B------:R-:W-:-:S03]  /*02d0*/  VIADD R10, R5, 0xffffffff ;  /* 0xffffffff050a7836 */ /* 0x000fc60000000000 */
[----:B------:R-:W-:-:S04]  /*02e0*/  ISETP.GT.U32.AND P0, PT, R11, 0xfd, PT ;  /* 0x000000fd0b00780c */ /* 0x000fc80003f04070 */
[----:B------:R-:W-:-:S13]  /*02f0*/  ISETP.GT.U32.OR P0, PT, R10, 0xfd, P0 ;  /* 0x000000fd0a00780c */ /* 0x000fda0000704470 */
[----:B------:R-:W-:Y:S01]  /*0300*/  @!P0 IMAD.MOV.U32 R9, RZ, RZ, RZ ;  /* 0x000000ffff098224 */ /* 0x000fe200078e00ff */
        /* <DEDUP_REMOVED lines=25> */
.L_x_70:
        /* <DEDUP_REMOVED lines=51> */
.L_x_77:
[----:B------:R-:W-:-:S04]  /*07d0*/  LOP3.LUT R0, R0, 0x80000000, RZ, 0xc0, !PT ;  /* 0x8000000000007812 */ /* 0x000fc800078ec0ff */
[----:B------:R-:W-:Y:S01]  /*07e0*/  LOP3.LUT R0, R0, 0x7f800000, RZ, 0xfc, !PT ;  /* 0x7f80000000007812 */ /* 0x000fe200078efcff */
[----:B------:R-:W-:Y:S06]  /*07f0*/  BRA `(.L_x_78) ;  /* 0x0000000000047947 */ /* 0x000fec0003800000 */
.L_x_76:
[----:B------:R-:W-:-:S07]  /*0800*/  IMAD R0, R6, 0x800000, R0 ;  /* 0x0080000006007824 */ /* 0x000fce00078e0200 */
.L_x_78:
[----:B------:R-:W-:Y:S05]  /*0810*/  BSYNC.RECONVERGENT B2 ;  /* 0x0000000000027941 */ /* 0x000fea0003800200 */
.L_x_75:
[----:B------:R-:W-:Y:S05]  /*0820*/  BRA `(.L_x_79) ;  /* 0x0000000000207947 */ /* 0x000fea0003800000 */
.L_x_74:
[----:B------:R-:W-:-:S04]  /*0830*/  LOP3.LUT R0, R7, 0x80000000, R8, 0x48, !PT ;  /* 0x8000000007007812 */ /* 0x000fc800078e4808 */
[----:B------:R-:W-:Y:S01]  /*0840*/  LOP3.LUT R0, R0, 0x7f800000, RZ, 0xfc, !PT ;  /* 0x7f80000000007812 */ /* 0x000fe200078efcff */
[----:B------:R-:W-:Y:S06]  /*0850*/  BRA `(.L_x_79) ;  /* 0x0000000000147947 */ /* 0x000fec0003800000 */
.L_x_73:
[----:B------:R-:W-:Y:S01]  /*0860*/  LOP3.LUT R0, R7, 0x80000000, R8, 0x48, !PT ;  /* 0x8000000007007812 */ /* 0x000fe200078e4808 */
[----:B------:R-:W-:Y:S06]  /*0870*/  BRA `(.L_x_79) ;  /* 0x00000000000c7947 */ /* 0x000fec0003800000 */
.L_x_72:
[----:B------:R-:W0:Y:S01]  /*0880*/  MUFU.RSQ R0, -QNAN ;  /* 0xffc0000000007908 */ /* 0x000e220000001400 */
[----:B------:R-:W-:Y:S05]  /*0890*/  BRA `(.L_x_79) ;  /* 0x0000000000047947 */ /* 0x000fea0003800000 */
.L_x_71:
[----:B------:R-:W-:-:S07]  /*08a0*/  FADD.FTZ R0, R0, R3 ;  /* 0x0000000300007221 */ /* 0x000fce0000010000 */
.L_x_79:
[----:B------:R-:W-:Y:S05]  /*08b0*/  BSYNC.RECONVERGENT B1 ;  /* 0x0000000000017941 */ /* 0x000fea0003800200 */
.L_x_69:
[----:B------:R-:W-:-:S04]  /*08c0*/  IMAD.MOV.U32 R5, RZ, RZ, 0x0 ;  /* 0x00000000ff057424 */ /* 0x000fc800078e00ff */
[----:B0-----:R-:W-:Y:S05]  /*08d0*/  RET.REL.NODEC R4 `(_Z20GPUDivideMatrixByRowPfS_S_ii) ;  /* 0xfffffff404c87950 */ /* 0x001fea0003c3ffff */
.L_x_80:
        /* <DEDUP_REMOVED lines=10> */
.L_x_155:


//--------------------- .text._Z22GPUDivideMatrixByValuePfS_fii --------------------------
	.section	.text._Z22GPUDivideMatrixByValuePfS_fii,"ax",@progbits
	.align	128
        .global         _Z22GPUDivideMatrixByValuePfS_fii
        .type           _Z22GPUDivideMatrixByValuePfS_fii,@function
        .size           _Z22GPUDivideMatrixByValuePfS_fii,(.L_x_156 - _Z22GPUDivideMatrixByValuePfS_fii)
        .other          _Z22GPUDivideMatrixByValuePfS_fii,@"STO_CUDA_ENTRY STV_DEFAULT"
_Z22GPUDivideMatrixByValuePfS_fii:
.text._Z22GPUDivideMatrixByValuePfS_fii:
        /* <DEDUP_REMOVED lines=16> */
[----:B------:R-:W-:-:S06]  /*0100*/  IMAD R2, R3, UR7, R2 ;  /* 0x0000000703027c24 */ /* 0x000fcc000f8e0202 */
[----:B------:R-:W2:Y:S01]  /*0110*/  LDC R9, c[0x0][0x390] ;  /* 0x0000e400ff097b82 */ /* 0x000ea20000000800 */
[----:B0-----:R-:W-:-:S05]  /*0120*/  IMAD.WIDE R4, R2, 0x4, R4 ;  /* 0x0000000402047825 */ /* 0x001fca00078e0204 */
[----:B-1----:R-:W3:Y:S01]  /*0130*/  LDG.E R0, desc[UR4][R4.64] ;  /* 0x0000000404007981 */ /* 0x002ee2000c1e1900 */
[----:B------:R-:W-:Y:S01]  /*0140*/  BSSY.RECONVERGENT B0, `(.L_x_81) ;  /* 0x000000c000007945 */ /* 0x000fe20003800200 */
[----:B--2---:R-:W0:Y:S02]  /*0150*/  MUFU.RCP R3, R9 ;  /* 0x0000000900037308 */ /* 0x004e240000001000 */
[----:B0-----:R-:W-:-:S04]  /*0160*/  FFMA R6, R3, -R9, 1 ;  /* 0x3f80000003067423 */ /* 0x001fc80000000809 */
[----:B------:R-:W-:Y:S02]  /*0170*/  FFMA R3, R3, R6, R3 ;  /* 0x0000000603037223 */ /* 0x000fe40000000003 */
[----:B---3--:R-:W0:Y:S02]  /*0180*/  FCHK P0, R0, R9 ;  /* 0x0000000900007302 */ /* 0x008e240000000000 */
[----:B------:R-:W-:-:S04]  /*0190*/  FFMA R6, R0, R3, RZ ;  /* 0x0000000300067223 */ /* 0x000fc800000000ff */
[----:B------:R-:W-:-:S04]  /*01a0*/  FFMA R7, R6, -R9, R0 ;  /* 0x8000000906077223 */ /* 0x000fc80000000000 */
[----:B------:R-:W-:Y:S01]  /*01b0*/  FFMA R7, R3, R7, R6 ;  /* 0x0000000703077223 */ /* 0x000fe20000000006 */
[----:B0-----:R-:W-:Y:S06]  /*01c0*/  @!P0 BRA `(.L_x_82) ;  /* 0x00000000000c8947 */ /* 0x001fec0003800000 */
[----:B------:R-:W-:-:S07]  /*01d0*/  MOV R4, 0x1f0 ;  /* 0x000001f000047802 */ /* 0x000fce0000000f00 */
[----:B------:R-:W-:Y:S05]  /*01e0*/  CALL.REL.NOINC `($__internal_5_$__cuda_sm3x_div_rn_noftz_f32_slowpath) ;  /* 0x0000000000187944 */ /* 0x000fea0003c00000 */
[----:B------:R-:W-:-:S07]  /*01f0*/  IMAD.MOV.U32 R7, RZ, RZ, R0 ;  /* 0x000000ffff077224 */ /* 0x000fce00078e0000 */
.L_x_82:
[----:B------:R-:W-:Y:S05]  /*0200*/  BSYNC.RECONVERGENT B0 ;  /* 0x0000000000007941 */ /* 0x000fea0003800200 */
.L_x_81:
[----:B------:R-:W0:Y:S02]  /*0210*/  LDC.64 R4, c[0x0][0x380] ;  /* 0x0000e000ff047b82 */ /* 0x000e240000000a00 */
[----:B0-----:R-:W-:-:S05]  /*0220*/  IMAD.WIDE R2, R2, 0x4, R4 ;  /* 0x0000000402027825 */ /* 0x001fca00078e0204 */
[----:B------:R-:W-:Y:S01]  /*0230*/  STG.E desc[UR4][R2.64], R7 ;  /* 0x0000000702007986 */ /* 0x000fe2000c101904 */
[----:B------:R-:W-:Y:S05]  /*0240*/  EXIT ;  /* 0x000000000000794d */ /* 0x000fea0003800000 */
        .weak           $__internal_5_$__cuda_sm3x_div_rn_noftz_f32_slowpath
        .type           $__internal_5_$__cuda_sm3x_div_rn_noftz_f32_slowpath,@function
        .size           $__internal_5_$__cuda_sm3x_div_rn_noftz_f32_slowpath,(.L_x_156 - $__internal_5_$__cuda_sm3x_div_rn_noftz_f32_slowpath)
$__internal_5_$__cuda_sm3x_div_rn_noftz_f32_slowpath:
[----:B------:R-:W0:Y:S01]  /*0250*/  LDC R3, c[0x0][0x390] ;  /* 0x0000e400ff037b82 */ /* 0x000e220000000800 */
[--C-:B------:R-:W-:Y:S01]  /*0260*/  SHF.R.U32.HI R5, RZ, 0x17, R0.reuse ;  /* 0x00000017ff057819 */ /* 0x100fe20000011600 */
[----:B------:R-:W1:Y:S01]  /*0270*/  LDCU UR6, c[0x0][0x390] ;  /* 0x00007200ff0677ac */ /* 0x000e620008000800 */
[----:B------:R-:W-:Y:S01]  /*0280*/  BSSY.RECONVERGENT B1, `(.L_x_83) ;  /* 0x0000064000017945 */ /* 0x000fe20003800200 */
[----:B------:R-:W-:Y:S01]  /*0290*/  IMAD.MOV.U32 R7, RZ, RZ, R0 ;  /* 0x000000ffff077224 */ /* 0x000fe200078e0000 */
[----:B------:R-:W-:-:S05]  /*02a0*/  LOP3.LUT R5, R5, 0xff, RZ, 0xc0, !PT ;  /* 0x000000ff05057812 */ /* 0x000fca00078ec0ff */
[----:B------:R-:W-:Y:S02]  /*02b0*/  VIADD R10, R5, 0xffffffff ;  /* 0xffffffff050a7836 */ /* 0x000fe40000000000 */
[----:B-1----:R-:W-:Y:S01]  /*02c0*/  IMAD.U32 R8, RZ, RZ, UR6 ;  /* 0x00000006ff087e24 */ /* 0x002fe2000f8e00ff */
[----:B0-----:R-:W-:-:S04]  /*02d0*/  SHF.R.U32.HI R6, RZ, 0x17, R3 ;  /* 0x00000017ff067819 */ /* 0x001fc80000011603 */
[----:B------:R-:W-:-:S05]  /*02e0*/  LOP3.LUT R6, R6, 0xff, RZ, 0xc0, !PT ;  /* 0x000000ff06067812 */ /* 0x000fca00078ec0ff */
[----:B------:R-:W-:-:S05]  /*02f0*/  VIADD R11, R6, 0xffffffff ;  /* 0xffffffff060b7836 */ /* 0x000fca0000000000 */
        /* <DEDUP_REMOVED lines=27> */
.L_x_84:
        /* <DEDUP_REMOVED lines=51> */
.L_x_91:
[----:B------:R-:W-:-:S04]  /*07e0*/  LOP3.LUT R0, R0, 0x80000000, RZ, 0xc0, !PT ;  /* 0x8000000000007812 */ /* 0x000fc800078ec0ff */
[----:B------:R-:W-:Y:S01]  /*07f0*/  LOP3.LUT R0, R0, 0x7f800000, RZ, 0xfc, !PT ;  /* 0x7f80000000007812 */ /* 0x000fe200078efcff */
[----:B------:R-:W-:Y:S06]  /*0800*/  BRA `(.L_x_92) ;  /* 0x0000000000047947 */ /* 0x000fec0003800000 */
.L_x_90:
[----:B------:R-:W-:-:S07]  /*0810*/  IMAD R0, R6, 0x800000, R0 ;  /* 0x0080000006007824 */ /* 0x000fce00078e0200 */
.L_x_92:
[----:B------:R-:W-:Y:S05]  /*0820*/  BSYNC.RECONVERGENT B2 ;  /* 0x0000000000027941 */ /* 0x000fea0003800200 */
.L_x_89:
[----:B------:R-:W-:Y:S05]  /*0830*/  BRA `(.L_x_93) ;  /* 0x0000000000207947 */ /* 0x000fea0003800000 */
.L_x_88:
[----:B------:R-:W-:-:S04]  /*0840*/  LOP3.LUT R0, R8, 0x80000000, R7, 0x48, !PT ;  /* 0x8000000008007812 */ /* 0x000fc800078e4807 */
[----:B------:R-:W-:Y:S01]  /*0850*/  LOP3.LUT R0, R0, 0x7f800000, RZ, 0xfc, !PT ;  /* 0x7f80000000007812 */ /* 0x000fe200078efcff */
[----:B------:R-:W-:Y:S06]  /*0860*/  BRA `(.L_x_93) ;  /* 0x0000000000147947 */ /* 0x000fec0003800000 */
.L_x_87:
[----:B------:R-:W-:Y:S01]  /*0870*/  LOP3.LUT R0, R8, 0x80000000, R7, 0x48, !PT ;  /* 0x8000000008007812 */ /* 0x000fe200078e4807 */
[----:B------:R-:W-:Y:S06]  /*0880*/  BRA `(.L_x_93) ;  /* 0x00000000000c7947 */ /* 0x000fec0003800000 */
.L_x_86:
[----:B------:R-:W0:Y:S01]  /*0890*/  MUFU.RSQ R0, -QNAN ;  /* 0xffc0000000007908 */ /* 0x000e220000001400 */
[----:B------:R-:W-:Y:S05]  /*08a0*/  BRA `(.L_x_93) ;  /* 0x0000000000047947 */ /* 0x000fea0003800000 */
.L_x_85:
[----:B------:R-:W-:-:S07]  /*08b0*/  FADD.FTZ R0, R0, R3 ;  /* 0x0000000300007221 */ /* 0x000fce0000010000 */
.L_x_93:
[----:B------:R-:W-:Y:S05]  /*08c0*/  BSYNC.RECONVERGENT B1 ;  /* 0x0000000000017941 */ /* 0x000fea0003800200 */
.L_x_83:
[----:B------:R-:W-:-:S04]  /*08d0*/  IMAD.MOV.U32 R5, RZ, RZ, 0x0 ;  /* 0x00000000ff057424 */ /* 0x000fc800078e00ff */
[----:B0-----:R-:W-:Y:S05]  /*08e0*/  RET.REL.NODEC R4 `(_Z22GPUDivideMatrixByValuePfS_fii) ;  /* 0xfffffff404c47950 */ /* 0x001fea0003c3ffff */
.L_x_94:
        /* <DEDUP_REMOVED lines=9> */
.L_x_156:


//--------------------- .text._Z14GPUMultByValuePfS_fii --------------------------
	.section	.text._Z14GPUMultByValuePfS_fii,"ax",@progbits
	.align	128
        .global         _Z14GPUMultByValuePfS_fii
        .type           _Z14GPUMultByValuePfS_fii,@function
        .size           _Z14GPUMultByValuePfS_fii,(.L_x_173 - _Z14GPUMultByValuePfS_fii)
        .other          _Z14GPUMultByValuePfS_fii,@"STO_CUDA_ENTRY STV_DEFAULT"
_Z14GPUMultByValuePfS_fii:
.text._Z14GPUMultByValuePfS_fii:
        /* <DEDUP_REMOVED lines=16> */
[----:B------:R-:W-:Y:S01]  /*0100*/  IMAD R7, R5, UR7, R0 ;  /* 0x0000000705077c24 */ /* 0x000fe2000f8e0200 */
[----:B------:R-:W2:Y:S05]  /*0110*/  LDCU UR6, c[0x0][0x390] ;  /* 0x00007200ff0677ac */ /* 0x000eaa0008000800 */
[----:B------:R-:W3:Y:S01]  /*0120*/  LDC.64 R4, c[0x0][0x380] ;  /* 0x0000e000ff047b82 */ /* 0x000ee20000000a00 */
[----:B0-----:R-:W-:-:S06]  /*0130*/  IMAD.WIDE R2, R7, 0x4, R2 ;  /* 0x0000000407027825 */ /* 0x001fcc00078e0202 */
[----:B-1----:R-:W2:Y:S01]  /*0140*/  LDG.E R2, desc[UR4][R2.64] ;  /* 0x0000000402027981 */ /* 0x002ea2000c1e1900 */
[----:B---3--:R-:W-:-:S04]  /*0150*/  IMAD.WIDE R4, R7, 0x4, R4 ;  /* 0x0000000407047825 */ /* 0x008fc800078e0204 */
[----:B--2---:R-:W-:-:S05]  /*0160*/  FMUL R7, R2, UR6 ;  /* 0x0000000602077c20 */ /* 0x004fca0008400000 */
[----:B------:R-:W-:Y:S01]  /*0170*/  STG.E desc[UR4][R4.64], R7 ;  /* 0x0000000704007986 */ /* 0x000fe2000c101904 */
[----:B------:R-:W-:Y:S05]  /*0180*/  EXIT ;  /* 0x000000000000794d */ /* 0x000fea0003800000 */
.L_x_95:
        /* <DEDUP_REMOVED lines=15> */
.L_x_173:


//--------------------- .text._Z16GPUMatriciesMultPfS_S_ii --------------------------
	.section	.text._Z16GPUMatriciesMultPfS_S_ii,"ax",@progbits
	.align	128
        .global         _Z16GPUMatriciesMultPfS_S_ii
        .type           _Z16GPUMatriciesMultPfS_S_ii,@function
        .size           _Z16GPUMatriciesMultPfS_S_ii,(.L_x_174 - _Z16GPUMatriciesMultPfS_S_ii)
        .other          _Z16GPUMatriciesMultPfS_S_ii,@"STO_CUDA_ENTRY STV_DEFAULT"
_Z16GPUMatriciesMultPfS_S_ii:
.text._Z16GPUMatriciesMultPfS_S_ii:
        /* <DEDUP_REMOVED lines=16> */
[----:B------:R-:W2:Y:S08]  /*0100*/  LDC.64 R4, c[0x0][0x390] ;  /* 0x0000e400ff047b82 */ /* 0x000eb00000000a00 */
[----:B------:R-:W3:Y:S01]  /*0110*/  LDC.64 R6, c[0x0][0x380] ;  /* 0x0000e000ff067b82 */ /* 0x000ee20000000a00 */
[----:B0-----:R-:W-:-:S06]  /*0120*/  IMAD.WIDE R2, R9, 0x4, R2 ;  /* 0x0000000409027825 */ /* 0x001fcc00078e0202 */
[----:B-1----:R-:W4:Y:S01]  /*0130*/  LDG.E R2, desc[UR4][R2.64] ;  /* 0x0000000402027981 */ /* 0x002f22000c1e1900 */
[----:B--2---:R-:W-:-:S06]  /*0140*/  IMAD.WIDE R4, R9, 0x4, R4 ;  /* 0x0000000409047825 */ /* 0x004fcc00078e0204 */
[----:B------:R-:W4:Y:S01]  /*0150*/  LDG.E R5, desc[UR4][R4.64] ;  /* 0x0000000404057981 */ /* 0x000f22000c1e1900 */
[----:B---3--:R-:W-:-:S04]  /*0160*/  IMAD.WIDE R6, R9, 0x4, R6 ;  /* 0x0000000409067825 */ /* 0x008fc800078e0206 */
[----:B----4-:R-:W-:-:S05]  /*0170*/  FMUL R9, R2, R5 ;  /* 0x0000000502097220 */ /* 0x010fca0000400000 */
[----:B------:R-:W-:Y:S01]  /*0180*/  STG.E desc[UR4][R6.64], R9 ;  /* 0x0000000906007986 */ /* 0x000fe2000c101904 */
[----:B------:R-:W-:Y:S05]  /*0190*/  EXIT ;  /* 0x000000000000794d */ /* 0x000fea0003800000 */
.L_x_96:
        /* <DEDUP_REMOVED lines=14> */
.L_x_174:


//--------------------- .text._Z38GPUSubstractMatrixFromValueAtMatrixIdxPfS_fii --------------------------
	.section	.text._Z38GPUSubstractMatrixFromValueAtMatrixIdxPfS_fii,"ax",@progbits
	.align	128
        .global         _Z38GPUSubstractMatrixFromValueAtMatrixIdxPfS_fii
        .type           _Z38GPUSubstractMatrixFromValueAtMatrixIdxPfS_fii,@function
        .size           _Z38GPUSubstractMatrixFromValueAtMatrixIdxPfS_fii,(.L_x_175 - _Z38GPUSubstractMatrixFromValueAtMatrixIdxPfS_fii)
        .other          _Z38GPUSubstractMatrixFromValueAtMatrixIdxPfS_fii,@"STO_CUDA_ENTRY STV_DEFAULT"
_Z38GPUSubstractMatrixFromValueAtMatrixIdxPfS_fii:
.text._Z38GPUSubstractMatrixFromValueAtMatrixIdxPfS_fii:
        /* <DEDUP_REMOVED lines=10> */
[----:B------:R-:W2:Y:S06]  /*00a0*/  LDCU.64 UR6, c[0x0][0x390] ;  /* 0x00007200ff0677ac */ /* 0x000eac0008000a00 */
[----:B------:R-:W3:Y:S01]  /*00b0*/  LDC.64 R4, c[0x0][0x380] ;  /* 0x0000e000ff047b82 */ /* 0x000ee20000000a00 */
[----:B0-----:R-:W-:-:S06]  /*00c0*/  IMAD.WIDE R2, R7, 0x4, R2 ;  /* 0x0000000407027825 */ /* 0x001fcc00078e0202 */
[----:B-1----:R-:W4:Y:S02]  /*00d0*/  LDG.E R2, desc[UR4][R2.64] ;  /* 0x0000000402027981 */ /* 0x002f24000c1e1900 */
[----:B----4-:R-:W2:Y:S02]  /*00e0*/  F2I.TRUNC.NTZ R0, R2 ;  /* 0x0000000200007305 */ /* 0x010ea4000020f100 */
[----:B--2---:R-:W-:-:S04]  /*00f0*/  IMAD R7, R7, UR7, R0 ;  /* 0x0000000707077c24 */ /* 0x004fc8000f8e0200 */
[----:B---3--:R-:W-:-:S05]  /*0100*/  IMAD.WIDE R4, R7, 0x4, R4 ;  /* 0x0000000407047825 */ /* 0x008fca00078e0204 */
[----:B------:R-:W2:Y:S02]  /*0110*/  LDG.E R0, desc[UR4][R4.64] ;  /* 0x0000000404007981 */ /* 0x000ea4000c1e1900 */
[----:B--2---:R-:W-:-:S05]  /*0120*/  FADD R7, R0, -UR6 ;  /* 0x8000000600077e21 */ /* 0x004fca0008000000 */
[----:B------:R-:W-:Y:S01]  /*0130*/  STG.E desc[UR4][R4.64], R7 ;  /* 0x0000000704007986 */ /* 0x000fe2000c101904 */
[----:B------:R-:W-:Y:S05]  /*0140*/  EXIT ;  /* 0x000000000000794d */ /* 0x000fea0003800000 */
.L_x_97:
        /* <DEDUP_REMOVED lines=11> */
.L_x_175:


//--------------------- .text._Z27GPUSubstractValueFromMatrixPfS_fii --------------------------
	.section	.text._Z27GPUSubstractValueFromMatrixPfS_fii,"ax",@progbits
	.align	128
        .global         _Z27GPUSubstractValueFromMatrixPfS_fii
        .type           _Z27GPUSubstractValueFromMatrixPfS_fii,@function
        .size           _Z27GPUSubstractValueFromMatrixPfS_fii,(.L_x_176 - _Z27GPUSubstractValueFromMatrixPfS_fii)
        .other          _Z27GPUSubstractValueFromMatrixPfS_fii,@"STO_CUDA_ENTRY STV_DEFAULT"
_Z27GPUSubstractValueFromMatrixPfS_fii:
.text._Z27GPUSubstractValueFromMatrixPfS_fii:
        /* <DEDUP_REMOVED lines=22> */
[----:B--2---:R-:W-:-:S05]  /*0160*/  FADD R7, -R2, UR6 ;  /* 0x0000000602077e21 */ /* 0x004fca0008000100 */
[----:B------:R-:W-:Y:S01]  /*0170*/  STG.E desc[UR4][R4.64], R7 ;  /* 0x0000000704007986 */ /* 0x000fe2000c101904 */
[----:B------:R-:W-:Y:S05]  /*0180*/  EXIT ;  /* 0x000000000000794d */ /* 0x000fea0003800000 */
.L_x_98:
        /* <DEDUP_REMOVED lines=15> */
.L_x_176:


//--------------------- .text._Z31GPUSubstractMatrixFromRowValuesPfS_S_ii --------------------------
	.section	.text._Z31GPUSubstractMatrixFromRowValuesPfS_S_ii,"ax",@progbits
	.align	128
        .global         _Z31GPUSubstractMatrixFromRowValuesPfS_S_ii
        .type           _Z31GPUSubstractMatrixFromRowValuesPfS_S_ii,@function
        .size           _Z31GPUSubstractMatrixFromRowValuesPfS_S_ii,(.L_x_177 - _Z31GPUSubstractMatrixFromRowValuesPfS_S_ii)
        .other          _Z31GPUSubstractMatrixFromRowValuesPfS_S_ii,@"STO_CUDA_ENTRY STV_DEFAULT"
_Z31GPUSubstractMatrixFromRowValuesPfS_S_ii:
.text._Z31GPUSubstractMatrixFromRowValuesPfS_S_ii:
        /* <DEDUP_REMOVED lines=17> */
[----:B0-----:R-:W-:-:S07]  /*0110*/  IMAD.WIDE.U32 R4, R7, 0x4, R4 ;  /* 0x0000000407047825 */ /* 0x001fce00078e0004 */
[----:B------:R-:W0:Y:S01]  /*0120*/  LDC.64 R6, c[0x0][0x380] ;  /* 0x0000e000ff067b82 */ /* 0x000e220000000a00 */
[----:B-1----:R-:W3:Y:S01]  /*0130*/  LDG.E R5, desc[UR4][R4.64] ;  /* 0x0000000404057981 */ /* 0x002ee2000c1e1900 */
[----:B--2---:R-:W-:-:S06]  /*0140*/  IMAD.WIDE R2, R9, 0x4, R2 ;  /* 0x0000000409027825 */ /* 0x004fcc00078e0202 */
[----:B------:R-:W3:Y:S01]  /*0150*/  LDG.E R2, desc[UR4][R2.64] ;  /* 0x0000000402027981 */ /* 0x000ee2000c1e1900 */
[----:B0-----:R-:W-:-:S04]  /*0160*/  IMAD.WIDE R6, R9, 0x4, R6 ;  /* 0x0000000409067825 */ /* 0x001fc800078e0206 */
[----:B---3--:R-:W-:-:S05]  /*0170*/  FADD R9, R2, -R5 ;  /* 0x8000000502097221 */ /* 0x008fca0000000000 */
[----:B------:R-:W-:Y:S01]  /*0180*/  STG.E desc[UR4][R6.64], R9 ;  /* 0x0000000906007986 */ /* 0x000fe2000c101904 */
[----:B------:R-:W-:Y:S05]  /*0190*/  EXIT ;  /* 0x000000000000794d */ /* 0x000fea0003800000 */
.L_x_99:
        /* <DEDUP_REMOVED lines=14> */
.L_x_177:


//--------------------- .text._Z21GPUSubstractMatriciesPfS_S_ii --------------------------
	.section	.text._Z21GPUSubstractMatriciesPfS_S_ii,"ax",@progbits
	.align	128
        .global         _Z21GPUSubstractMatriciesPfS_S_ii
        .type           _Z21GPUSubstractMatriciesPfS_S_ii,@function
        .size           _Z21GPUSubstractMatriciesPfS_S_ii,(.L_x_178 - _Z21GPUSubstractMatriciesPfS_S_ii)
        .other          _Z21GPUSubstractMatriciesPfS_S_ii,@"STO_CUDA_ENTRY STV_DEFAULT"
_Z21GPUSubstractMatriciesPfS_S_ii:
.text._Z21GPUSubstractMatriciesPfS_S_ii:
        /* <DEDUP_REMOVED lines=23> */
[----:B----4-:R-:W-:-:S05]  /*0170*/  FADD R9, R2, -R5 ;  /* 0x8000000502097221 */ /* 0x010fca0000000000 */
[----:B------:R-:W-:Y:S01]  /*0180*/  STG.E desc[UR4][R6.64], R9 ;  /* 0x0000000906007986 */ /* 0x000fe2000c101904 */
[----:B------:R-:W-:Y:S05]  /*0190*/  EXIT ;  /* 0x000000000000794d */ /* 0x000fea0003800000 */
.L_x_100:
        /* <DEDUP_REMOVED lines=14> */
.L_x_178:


//--------------------- .text._Z15GPUAddSingleRowPfS_ii --------------------------
	.section	.text._Z15GPUAddSingleRowPfS_ii,"ax",@progbits
	.align	128
        .global         _Z15GPUAddSingleRowPfS_ii
        .type           _Z15GPUAddSingleRowPfS_ii,@function
        .size           _Z15GPUAddSingleRowPfS_ii,(.L_x_179 - _Z15GPUAddSingleRowPfS_ii)
        .other          _Z15GPUAddSingleRowPfS_ii,@"STO_CUDA_ENTRY STV_DEFAULT"
_Z15GPUAddSingleRowPfS_ii:
.text._Z15GPUAddSingleRowPfS_ii:
        /* <DEDUP_REMOVED lines=19> */
[----:B--2---:R-:W-:-:S05]  /*0130*/  IMAD.WIDE R4, R9, 0x4, R4 ;  /* 0x0000000409047825 */ /* 0x004fca00078e0204 */
[----:B------:R-:W3:Y:S02]  /*0140*/  LDG.E R7, desc[UR4][R4.64] ;  /* 0x0000000404077981 */ /* 0x000ee4000c1e1900 */
[----:B---3--:R-:W-:-:S05]  /*0150*/  FADD R7, R2, R7 ;  /* 0x0000000702077221 */ /* 0x008fca0000000000 */
[----:B------:R-:W-:Y:S01]  /*0160*/  STG.E desc[UR4][R4.64], R7 ;  /* 0x0000000704007986 */ /* 0x000fe2000c101904 */
[----:B------:R-:W-:Y:S05]  /*0170*/  EXIT ;  /* 0x000000000000794d */ /* 0x000fea0003800000 */
.L_x_101:
        /* <DEDUP_REMOVED lines=16> */
.L_x_179:


//--------------------- .text._Z11GPUAddValuePfS_fii --------------------------
	.section	.text._Z11GPUAddValuePfS_fii,"ax",@progbits
	.align	128
        .global         _Z11GPUAddValuePfS_fii
        .type           _Z11GPUAddValuePfS_fii,@function
        .size           _Z11GPUAddValuePfS_fii,(.L_x_180 - _Z11GPUAddValuePfS_fii)
        .other          _Z11GPUAddValuePfS_fii,@"STO_CUDA_ENTRY STV_DEFAULT"
_Z11GPUAddValuePfS_fii:
.text._Z11GPUAddValuePfS_fii:
        /* <DEDUP_REMOVED lines=22> */
[----:B--2---:R-:W-:-:S05]  /*0160*/  FADD R7, R2, UR6 ;  /* 0x0000000602077e21 */ /* 0x004fca0008000000 */
[----:B------:R-:W-:Y:S01]  /*0170*/  STG.E desc[UR4][R4.64], R7 ;  /* 0x0000000704007986 */ /* 0x000fe2000c101904 */
[----:B------:R-:W-:Y:S05]  /*0180*/  EXIT ;  /* 0x000000000000794d */ /* 0x000fea0003800000 */
.L_x_102:
        /* <DEDUP_REMOVED lines=15> */
.L_x_180:


//--------------------- .text._Z15GPUAddMatriciesPfS_S_ii --------------------------
	.section	.text._Z15GPUAddMatriciesPfS_S_ii,"ax",@progbits
	.align	128
        .global         _Z15GPUAddMatriciesPfS_S_ii
        .type           _Z15GPUAddMatriciesPfS_S_ii,@function
        .size           _Z15GPUAddMatriciesPfS_S_ii,(.L_x_181 - _Z15GPUAddMatriciesPfS_S_ii)
        .other          _Z15GPUAddMatriciesPfS_S_ii,@"STO_CUDA_ENTRY STV_DEFAULT"
_Z15GPUAddMatriciesPfS_S_ii:
.text._Z15GPUAddMatriciesPfS_S_ii:
        /* <DEDUP_REMOVED lines=23> */
[----:B----4-:R-:W-:-:S05]  /*0170*/  FADD R9, R2, R5 ;  /* 0x0000000502097221 */ /* 0x010fca0000000000 */
[----:B------:R-:W-:Y:S01]  /*0180*/  STG.E desc[UR4][R6.64], R9 ;  /* 0x0000000906007986 */ /* 0x000fe2000c101904 */
[----:B------:R-:W-:Y:S05]  /*0190*/  EXIT ;  /* 0x000000000000794d */ /* 0x000fea0003800000 */
.L_x_103:
        /* <DEDUP_REMOVED lines=14> */
.L_x_181:


//--------------------- .text._Z12GPUAddMatrixPfS_ii --------------------------
	.section	.text._Z12GPUAddMatrixPfS_ii,"ax",@progbits
	.align	128
        .global         _Z12GPUAddMatrixPfS_ii
        .type           _Z12GPUAddMatrixPfS_ii,@function
        .size           _Z12GPUAddMatrixPfS_ii,(.L_x_182 - _Z12GPUAddMatrixPfS_ii)
        .other          _Z12GPUAddMatrixPfS_ii,@"STO_CUDA_ENTRY STV_DEFAULT"
_Z12GPUAddMatrixPfS_ii:
.text._Z12GPUAddMatrixPfS_ii:
        /* <DEDUP_REMOVED lines=24> */
.L_x_104:
        /* <DEDUP_REMOVED lines=16> */
.L_x_182:


//--------------------- .text._Z9GPUColSumPfS_ii  --------------------------
	.section	.text._Z9GPUColSumPfS_ii,"ax",@progbits
	.align	128
        .global         _Z9GPUColSumPfS_ii
        .type           _Z9GPUColSumPfS_ii,@function
        .size           _Z9GPUColSumPfS_ii,(.L_x_183 - _Z9GPUColSumPfS_ii)
        .other          _Z9GPUColSumPfS_ii,@"STO_CUDA_ENTRY STV_DEFAULT"
_Z9GPUColSumPfS_ii:
.text._Z9GPUColSumPfS_ii:
[----:B------:R-:W-:Y:S01]  /*0000*/  LDC R1, c[0x0][0x37c] ;  /* 0x0000df00ff017b82 */ /* 0x000fe20000000800 */
[----:B------:R-:W0:Y:S07]  /*0010*/  S2R R7, SR_TID.X ;  /* 0x0000000000077919 */ /* 0x000e2e0000002100 */
[----:B------:R-:W1:Y:S01]  /*0020*/  S2UR UR5, SR_CTAID.X ;  /* 0x00000000000579c3 */ /* 0x000e620000002500 */
[----:B------:R-:W1:Y:S07]  /*0030*/  LDCU UR4, c[0x0][0x360] ;  /* 0x00006c00ff0477ac */ /* 0x000e6e0008000800 */
[----:B------:R-:W2:Y:S01]  /*0040*/  LDC R0, c[0x0][0x390] ;  /* 0x0000e400ff007b82 */ /* 0x000ea20000000800 */
[----:B-1----:R-:W-:-:S06]  /*0050*/  UIMAD UR5, UR5, UR4, URZ ;  /* 0x00000004050572a4 */ /* 0x002fcc000f8e02ff */
[----:B0-----:R-:W-:-:S04]  /*0060*/  IADD3 R5, PT, PT, R7, UR5, RZ ;  /* 0x0000000507057c10 */ /* 0x001fc8000fffe0ff */
[----:B--2---:R-:W-:-:S13]  /*0070*/  ISETP.GE.AND P0, PT, R5, R0, PT ;  /* 0x000000000500720c */ /* 0x004fda0003f06270 */
[----:B------:R-:W-:Y:S05]  /*0080*/  @P0 EXIT ;  /* 0x000000000000094d */ /* 0x000fea0003800000 */
[----:B------:R-:W0:Y:S01]  /*0090*/  LDC R4, c[0x0][0x394] ;  /* 0x0000e500ff047b82 */ /* 0x000e220000000800 */
[----:B------:R-:W1:Y:S07]  /*00a0*/  LDCU.64 UR6, c[0x0][0x358] ;  /* 0x00006b00ff0677ac */ /* 0x000e6e0008000a00 */
[----:B------:R-:W2:Y:S01]  /*00b0*/  LDC.64 R2, c[0x0][0x380] ;  /* 0x0000e000ff027b82 */ /* 0x000ea20000000a00 */
[----:B0-----:R-:W-:Y:S01]  /*00c0*/  ISETP.GE.AND P0, PT, R4, 0x2, PT ;  /* 0x000000020400780c */ /* 0x001fe20003f06270 */
[----:B--2---:R-:W-:-:S05]  /*00d0*/  IMAD.WIDE R2, R5, 0x4, R2 ;  /* 0x0000000405027825 */ /* 0x004fca00078e0202 */
[----:B-1----:R0:W-:Y:S07]  /*00e0*/  STG.E desc[UR6][R2.64], RZ ;  /* 0x000000ff02007986 */ /* 0x0021ee000c101906 */
[----:B------:R-:W-:Y:S05]  /*00f0*/  @!P0 EXIT ;  /* 0x000000000000894d */ /* 0x000fea0003800000 */
[C---:B------:R-:W-:Y:S01]  /*0100*/  IADD3 R6, PT, PT, R4.reuse, -0x2, RZ ;  /* 0xfffffffe04067810 */ /* 0x040fe20007ffe0ff */
[----:B------:R-:W-:Y:S01]  /*0110*/  UMOV UR4, 0x1 ;  /* 0x0000000100047882 */ /* 0x000fe20000000000 */
[----:B------:R-:W-:Y:S01]  /*0120*/  IADD3 R4, PT, PT, R4, -0x1, RZ ;  /* 0xffffffff04047810 */ /* 0x000fe20007ffe0ff */
[----:B------:R-:W-:Y:S01]  /*0130*/  HFMA2 R9, -RZ, RZ, 0, 0 ;  /* 0x00000000ff097431 */ /* 0x000fe200000001ff */
[----:B------:R-:W-:Y:S02]  /*0140*/  ISETP.GE.U32.AND P0, PT, R6, 0xf, PT ;  /* 0x0000000f0600780c */ /* 0x000fe40003f06070 */
[----:B------:R-:W-:-:S11]  /*0150*/  LOP3.LUT R16, R4, 0xf, RZ, 0xc0, !PT ;  /* 0x0000000f04107812 */ /* 0x000fd600078ec0ff */
[----:B------:R-:W-:Y:S05]  /*0160*/  @!P0 BRA `(.L_x_105) ;  /* 0x0000000400308947 */ /* 0x000fea0003800000 */
[----:B------:R-:W-:Y:S01]  /*0170*/  LOP3.LUT R6, R4, 0xfffffff0, RZ, 0xc0, !PT ;  /* 0xfffffff004067812 */ /* 0x000fe200078ec0ff */
[----:B------:R-:W-:Y:S01]  /*0180*/  UMOV UR4, URZ ;  /* 0x000000ff00047c82 */ /* 0x000fe20008000000 */
[----:B------:R-:W-:Y:S02]  /*0190*/  IADD3 R7, PT, PT, R0, UR5, R7 ;  /* 0x0000000500077c10 */ /* 0x000fe4000fffe007 */
[----:B------:R-:W-:Y:S02]  /*01a0*/  MOV R9, RZ ;  /* 0x000000ff00097202 */ /* 0x000fe40000000f00 */
[----:B------:R-:W-:-:S07]  /*01b0*/  IADD3 R6, PT, PT, -R6, RZ, RZ ;  /* 0x000000ff06067210 */ /* 0x000fce0007ffe1ff */
.L_x_106:
[----:B------:R-:W1:Y:S02]  /*01c0*/  LDC.64 R10, c[0x0][0x388] ;  /* 0x0000e200ff0a7b82 */ /* 0x000e640000000a00 */
[----:B-1----:R-:W-:-:S05]  /*01d0*/  IMAD.WIDE R10, R7, 0x4, R10 ;  /* 0x00000004070a7825 */ /* 0x002fca00078e020a */
[----:B------:R-:W2:Y:S02]  /*01e0*/  LDG.E R8, desc[UR6][R10.64] ;  /* 0x000000060a087981 */ /* 0x000ea4000c1e1900 */
[----:B--23--:R-:W-:Y:S01]  /*01f0*/  FADD R17, R8, R9 ;  /* 0x0000000908117221 */ /* 0x00cfe20000000000 */
[----:B------:R-:W-:-:S04]  /*0200*/  IMAD.WIDE R8, R0, 0x4, R10 ;  /* 0x0000000400087825 */ /* 0x000fc800078e020a */
[----:B------:R1:W-:Y:S04]  /*0210*/  STG.E desc[UR6][R2.64], R17 ;  /* 0x0000001102007986 */ /* 0x0003e8000c101906 */
[----:B------:R-:W2:Y:S02]  /*0220*/  LDG.E R12, desc[UR6][R8.64] ;  /* 0x00000006080c7981 */ /* 0x000ea4000c1e1900 */
[----:B--2---:R-:W-:Y:S01]  /*0230*/  FADD R19, R17, R12 ;  /* 0x0000000c11137221 */ /* 0x004fe20000000000 */
[----:B------:R-:W-:-:S04]  /*0240*/  IMAD.WIDE R12, R0, 0x4, R8 ;  /* 0x00000004000c7825 */ /* 0x000fc800078e0208 */
[----:B------:R2:W-:Y:S04]  /*0250*/  STG.E desc[UR6][R2.64], R19 ;  /* 0x0000001302007986 */ /* 0x0005e8000c101906 */
[----:B------:R-:W3:Y:S02]  /*0260*/  LDG.E R14, desc[UR6][R12.64] ;  /* 0x000000060c0e7981 */ /* 0x000ee4000c1e1900 */
[----:B---3--:R-:W-:Y:S01]  /*0270*/  FADD R21, R19, R14 ;  /* 0x0000000e13157221 */ /* 0x008fe20000000000 */
[----:B------:R-:W-:-:S04]  /*0280*/  IMAD.WIDE R14, R0, 0x4, R12 ;  /* 0x00000004000e7825 */ /* 0x000fc800078e020c */
[----:B------:R3:W-:Y:S04]  /*0290*/  STG.E desc[UR6][R2.64], R21 ;  /* 0x0000001502007986 */ /* 0x0007e8000c101906 */
[----:B------:R-:W4:Y:S02]  /*02a0*/  LDG.E R10, desc[UR6][R14.64] ;  /* 0x000000060e0a7981 */ /* 0x000f24000c1e1900 */
[----:B----4-:R-:W-:Y:S01]  /*02b0*/  FADD R23, R21, R10 ;  /* 0x0000000a15177221 */ /* 0x010fe20000000000 */
[----:B------:R-:W-:-:S04]  /*02c0*/  IMAD.WIDE R10, R0, 0x4, R14 ;  /* 0x00000004000a7825 */ /* 0x000fc800078e020e */
[----:B------:R4:W-:Y:S04]  /*02d0*/  STG.E desc[UR6][R2.64], R23 ;  /* 0x0000001702007986 */ /* 0x0009e8000c101906 */
[----:B------:R-:W1:Y:S02]  /*02e0*/  LDG.E R8, desc[UR6][R10.64] ;  /* 0x000000060a087981 */ /* 0x000e64000c1e1900 */
[----:B-1----:R-:W-:Y:S01]  /*02f0*/  FADD R17, R23, R8 ;  /* 0x0000000817117221 */ /* 0x002fe20000000000 */
        /* <DEDUP_REMOVED lines=17> */
[----:B------:R-:W-:Y:S04]  /*0410*/  STG.E desc[UR6][R2.64], R17 ;  /* 0x0000001102007986 */ /* 0x000fe8000c101906 */
        /* <DEDUP_REMOVED lines=12> */
[----:B------:R-:W4:Y:S01]  /*04e0*/  LDG.E R8, desc[UR6][R10.64] ;  /* 0x000000060a087981 */ /* 0x000f22000c1e1900 */
[----:B-1----:R-:W-:-:S04]  /*04f0*/  IMAD.WIDE R18, R0, 0x4, R10 ;  /* 0x0000000400127825 */ /* 0x002fc800078e020a */
[----:B----4-:R-:W-:-:S05]  /*0500*/  FADD R17, R23, R8 ;  /* 0x0000000817117221 */ /* 0x010fca0000000000 */
[----:B------:R3:W-:Y:S04]  /*0510*/  STG.E desc[UR6][R2.64], R17 ;  /* 0x0000001102007986 */ /* 0x0007e8000c101906 */
[----:B------:R-:W4:Y:S01]  /*0520*/  LDG.E R8, desc[UR6][R18.64] ;  /* 0x0000000612087981 */ /* 0x000f22000c1e1900 */
[----:B------:R-:W-:-:S04]  /*0530*/  IMAD.WIDE R12, R0, 0x4, R18 ;  /* 0x00000004000c7825 */ /* 0x000fc800078e0212 */
[----:B----4-:R-:W-:-:S05]  /*0540*/  FADD R25, R17, R8 ;  /* 0x0000000811197221 */ /* 0x010fca0000000000 */
[----:B------:R3:W-:Y:S04]  /*0550*/  STG.E desc[UR6][R2.64], R25 ;  /* 0x0000001902007986 */ /* 0x0007e8000c101906 */
[----:B------:R-:W2:Y:S01]  /*0560*/  LDG.E R8, desc[UR6][R12.64] ;  /* 0x000000060c087981 */ /* 0x000ea2000c1e1900 */
[----:B------:R-:W-:Y:S01]  /*0570*/  IMAD.WIDE R14, R0, 0x4, R12 ;  /* 0x00000004000e7825 */ /* 0x000fe200078e020c */
[----:B------:R-:W-:-:S03]  /*0580*/  IADD3 R6, PT, PT, R6, 0x10, RZ ;  /* 0x0000001006067810 */ /* 0x000fc60007ffe0ff */
[----:B--2---:R-:W-:-:S05]  /*0590*/  FADD R21, R25, R8 ;  /* 0x0000000819157221 */ /* 0x004fca0000000000 */
[----:B------:R3:W-:Y:S04]  /*05a0*/  STG.E desc[UR6][R2.64], R21 ;  /* 0x0000001502007986 */ /* 0x0007e8000c101906 */
[----:B------:R-:W2:Y:S01]  /*05b0*/  LDG.E R14, desc[UR6][R14.64] ;  /* 0x000000060e0e7981 */ /* 0x000ea2000c1e1900 */
[----:B------:R-:W-:Y:S01]  /*05c0*/  ISETP.NE.AND P0, PT, R6, RZ, PT ;  /* 0x000000ff0600720c */ /* 0x000fe20003f05270 */
[----:B------:R-:W-:Y:S01]  /*05d0*/  UIADD3 UR4, UPT, UPT, UR4, 0x10, URZ ;  /* 0x0000001004047890 */ /* 0x000fe2000fffe0ff */
[----:B------:R-:W-:Y:S01]  /*05e0*/  LEA R7, R0, R7, 0x4 ;  /* 0x0000000700077211 */ /* 0x000fe200078e20ff */
[----:B--2---:R-:W-:-:S05]  /*05f0*/  FADD R9, R21, R14 ;  /* 0x0000000e15097221 */ /* 0x004fca0000000000 */
[----:B------:R3:W-:Y:S05]  /*0600*/  STG.E desc[UR6][R2.64], R9 ;  /* 0x0000000902007986 */ /* 0x0007ea000c101906 */
[----:B------:R-:W-:Y:S05]  /*0610*/  @P0 BRA `(.L_x_106) ;  /* 0xfffffff800e80947 */ /* 0x000fea000383ffff */
[----:B------:R-:W-:-:S12]  /*0620*/  UIADD3 UR4, UPT, UPT, UR4, 0x1, URZ ;  /* 0x0000000104047890 */ /* 0x000fd8000fffe0ff */
.L_x_105:
[----:B------:R-:W-:-:S13]  /*0630*/  ISETP.NE.AND P0, PT, R16, RZ, PT ;  /* 0x000000ff1000720c */ /* 0x000fda0003f05270 */
[----:B------:R-:W-:Y:S05]  /*0640*/  @!P0 EXIT ;  /* 0x000000000000894d */ /* 0x000fea0003800000 */
[----:B------:R-:W-:Y:S02]  /*0650*/  ISETP.GE.U32.AND P0, PT, R16, 0x8, PT ;  /* 0x000000081000780c */ /* 0x000fe40003f06070 */
[----:B---3--:R-:W-:-:S04]  /*0660*/  LOP3.LUT R17, R4, 0x7, RZ, 0xc0, !PT ;  /* 0x0000000704117812 */ /* 0x008fc800078ec0ff */
[----:B------:R-:W-:-:S07]  /*0670*/  ISETP.NE.AND P1, PT, R17, RZ, PT ;  /* 0x000000ff1100720c */ /* 0x000fce0003f25270 */
[----:B------:R-:W-:Y:S06]  /*0680*/  @!P0 BRA `(.L_x_107) ;  /* 0x00000000008c8947 */ /* 0x000fec0003800000 */
[----:B------:R-:W1:Y:S01]  /*0690*/  LDC.64 R6, c[0x0][0x388] ;  /* 0x0000e200ff067b82 */ /* 0x000e620000000a00 */
[----:B------:R-:W-:-:S04]  /*06a0*/  IMAD R11, R0, UR4, R5 ;  /* 0x00000004000b7c24 */ /* 0x000fc8000f8e0205 */
[----:B-1----:R-:W-:-:S05]  /*06b0*/  IMAD.WIDE R6, R11, 0x4, R6 ;  /* 0x000000040b067825 */ /* 0x002fca00078e0206 */
[----:B------:R-:W2:Y:S02]  /*06c0*/  LDG.E R8, desc[UR6][R6.64] ;  /* 0x0000000606087981 */ /* 0x000ea4000c1e1900 */
[----:B--2---:R-:W-:Y:S01]  /*06d0*/  FADD R15, R9, R8 ;  /* 0x00000008090f7221 */ /* 0x004fe20000000000 */
        /* <DEDUP_REMOVED lines=14> */
[----:B------:R-:W5:Y:S01]  /*07c0*/  LDG.E R8, desc[UR6][R6.64] ;  /* 0x0000000606087981 */ /* 0x000f62000c1e1900 */
[----:B-1----:R-:W-:-:S04]  /*07d0*/  IMAD.WIDE R14, R0, 0x4, R6 ;  /* 0x00000004000e7825 */ /* 0x002fc800078e0206 */
[----:B-----5:R-:W-:-:S05]  /*07e0*/  FADD R25, R23, R8 ;  /* 0x0000000817197221 */ /* 0x020fca0000000000 */
[----:B------:R4:W-:Y:S04]  /*07f0*/  STG.E desc[UR6][R2.64], R25 ;  /* 0x0000001902007986 */ /* 0x0009e8000c101906 */
[----:B------:R-:W2:Y:S01]  /*0800*/  LDG.E R8, desc[UR6][R14.64] ;  /* 0x000000060e087981 */ /* 0x000ea2000c1e1900 */
[----:B------:R-:W-:-:S04]  /*0810*/  IMAD.WIDE R10, R0, 0x4, R14 ;  /* 0x00000004000a7825 */ /* 0x000fc800078e020e */
[----:B--2---:R-:W-:-:S05]  /*0820*/  FADD R19, R25, R8 ;  /* 0x0000000819137221 */ /* 0x004fca0000000000 */
[----:B------:R4:W-:Y:S04]  /*0830*/  STG.E desc[UR6][R2.64], R19 ;  /* 0x0000001302007986 */ /* 0x0009e8000c101906 */
[----:B------:R-:W3:Y:S01]  /*0840*/  LDG.E R8, desc[UR6][R10.64] ;  /* 0x000000060a087981 */ /* 0x000ee2000c1e1900 */
[----:B------:R-:W-:-:S04]  /*0850*/  IMAD.WIDE R12, R0, 0x4, R10 ;  /* 0x00000004000c7825 */ /* 0x000fc800078e020a */
[----:B---3--:R-:W-:-:S05]  /*0860*/  FADD R21, R19, R8 ;  /* 0x0000000813157221 */ /* 0x008fca0000000000 */
[----:B------:R4:W-:Y:S04]  /*0870*/  STG.E desc[UR6][R2.64], R21 ;  /* 0x0000001502007986 */ /* 0x0009e8000c101906 */
[----:B------:R-:W2:Y:S01]  /*0880*/  LDG.E R12, desc[UR6][R12.64] ;  /* 0x000000060c0c7981 */ /* 0x000ea2000c1e1900 */
[----:B------:R-:W-:Y:S01]  /*0890*/  UIADD3 UR4, UPT, UPT, UR4, 0x8, URZ ;  /* 0x0000000804047890 */ /* 0x000fe2000fffe0ff */
[----:B--2---:R-:W-:-:S05]  /*08a0*/  FADD R9, R21, R12 ;  /* 0x0000000c15097221 */ /* 0x004fca0000000000 */
[----:B------:R4:W-:Y:S06]  /*08b0*/  STG.E desc[UR6][R2.64], R9 ;  /* 0x0000000902007986 */ /* 0x0009ec000c101906 */
.L_x_107:
[----:B------:R-:W-:Y:S05]  /*08c0*/  @!P1 EXIT ;  /* 0x000000000000994d */ /* 0x000fea0003800000 */
[----:B------:R-:W-:Y:S02]  /*08d0*/  ISETP.GE.U32.AND P0, PT, R17, 0x4, PT ;  /* 0x000000041100780c */ /* 0x000fe40003f06070 */
[----:B------:R-:W-:-:S04]  /*08e0*/  LOP3.LUT R4, R4, 0x3, RZ, 0xc0, !PT ;  /* 0x0000000304047812 */ /* 0x000fc800078ec0ff */
[----:B------:R-:W-:-:S07]  /*08f0*/  ISETP.NE.AND P1, PT, R4, RZ, PT ;  /* 0x000000ff0400720c */ /* 0x000fce0003f25270 */
[----:B------:R-:W-:Y:S06]  /*0900*/  @!P0 BRA `(.L_x_108) ;  /* 0x00000000004c8947 */ /* 0x000fec0003800000 */
[----:B------:R-:W1:Y:S01]  /*0910*/  LDC.64 R6, c[0x0][0x388] ;  /* 0x0000e200ff067b82 */ /* 0x000e620000000a00 */
[----:B------:R-:W-:-:S04]  /*0920*/  IMAD R11, R0, UR4, R5 ;  /* 0x00000004000b7c24 */ /* 0x000fc8000f8e0205 */
[----:B-1----:R-:W-:-:S05]  /*0930*/  IMAD.WIDE R6, R11, 0x4, R6 ;  /* 0x000000040b067825 */ /* 0x002fca00078e0206 */
[----:B------:R-:W2:Y:S01]  /*0940*/  LDG.E R8, desc[UR6][R6.64] ;  /* 0x0000000606087981 */ /* 0x000ea2000c1e1900 */
[----:B------:R-:W-:-:S04]  /*0950*/  IMAD.WIDE R10, R0, 0x4, R6 ;  /* 0x00000004000a7825 */ /* 0x000fc800078e0206 */
[----:B--2---:R-:W-:-:S05]  /*0960*/  FADD R17, R9, R8 ;  /* 0x0000000809117221 */ /* 0x004fca0000000000 */
[----:B------:R1:W-:Y:S04]  /*0970*/  STG.E desc[UR6][R2.64], R17 ;  /* 0x0000001102007986 */ /* 0x0003e8000c101906 */
[----:B------:R-:W4:Y:S01]  /*0980*/  LDG.E R8, desc[UR6][R10.64] ;  /* 0x000000060a087981 */ /* 0x000f22000c1e1900 */
[----:B------:R-:W-:-:S04]  /*0990*/  IMAD.WIDE R12, R0, 0x4, R10 ;  /* 0x00000004000c7825 */ /* 0x000fc800078e020a */
[----:B----4-:R-:W-:-:S05]  /*09a0*/  FADD R19, R17, R8 ;  /* 0x0000000811137221 */ /* 0x010fca0000000000 */
[----:B------:R1:W-:Y:S04]  /*09b0*/  STG.E desc[UR6][R2.64], R19 ;  /* 0x0000001302007986 */ /* 0x0003e8000c101906 */
[----:B------:R-:W2:Y:S01]  /*09c0*/  LDG.E R8, desc[UR6][R12.64] ;  /* 0x000000060c087981 */ /* 0x000ea2000c1e1900 */
[----:B------:R-:W-:-:S04]  /*09d0*/  IMAD.WIDE R14, R0, 0x4, R12 ;  /* 0x00000004000e7825 */ /* 0x000fc800078e020c */
[----:B--2---:R-:W-:-:S05]  /*09e0*/  FADD R21, R19, R8 ;  /* 0x0000000813157221 */ /* 0x004fca0000000000 */
[----:B------:R1:W-:Y:S04]  /*09f0*/  STG.E desc[UR6][R2.64], R21 ;  /* 0x0000001502007986 */ /* 0x0003e8000c101906 */
[----:B------:R-:W2:Y:S01]  /*0a00*/  LDG.E R14, desc[UR6][R14.64] ;  /* 0x000000060e0e7981 */ /* 0x000ea2000c1e1900 */
[----:B------:R-:W-:Y:S01]  /*0a10*/  UIADD3 UR4, UPT, UPT, UR4, 0x4, URZ ;  /* 0x0000000404047890 */ /* 0x000fe2000fffe0ff */
[----:B--2---:R-:W-:-:S05]  /*0a20*/  FADD R9, R21, R14 ;  /* 0x0000000e15097221 */ /* 0x004fca0000000000 */
[----:B------:R1:W-:Y:S06]  /*0a30*/  STG.E desc[UR6][R2.64], R9 ;  /* 0x0000000902007986 */ /* 0x0003ec000c101906 */
.L_x_108:
[----:B------:R-:W-:Y:S05]  /*0a40*/  @!P1 EXIT ;  /* 0x000000000000994d */ /* 0x000fea0003800000 */
[----:B------:R-:W2:Y:S01]  /*0a50*/  LDC.64 R6, c[0x0][0x388] ;  /* 0x0000e200ff067b82 */ /* 0x000ea20000000a00 */
[----:B------:R-:W-:Y:S01]  /*0a60*/  IMAD R11, R0, UR4, R5 ;  /* 0x00000004000b7c24 */ /* 0x000fe2000f8e0205 */
[----:B------:R-:W-:-:S07]  /*0a70*/  IADD3 R8, PT, PT, -R4, RZ, RZ ;  /* 0x000000ff04087210 */ /* 0x000fce0007ffe1ff */
.L_x_109:
[----:B--2---:R-:W-:-:S06]  /*0a80*/  IMAD.WIDE R4, R11, 0x4, R6 ;  /* 0x000000040b047825 */ /* 0x004fcc00078e0206 */
[----:B------:R-:W1:Y:S01]  /*0a90*/  LDG.E R4, desc[UR6][R4.64] ;  /* 0x0000000604047981 */ /* 0x000e62000c1e1900 */
[----:B------:R-:W-:Y:S02]  /*0aa0*/  IADD3 R8, PT, PT, R8, 0x1, RZ ;  /* 0x0000000108087810 */ /* 0x000fe40007ffe0ff */
[----:B------:R-:W-:Y:S02]  /*0ab0*/  IADD3 R11, PT, PT, R11, R0, RZ ;  /* 0x000000000b0b7210 */ /* 0x000fe40007ffe0ff */
[----:B------:R-:W-:Y:S01]  /*0ac0*/  ISETP.NE.AND P0, PT, R8, RZ, PT ;  /* 0x000000ff0800720c */ /* 0x000fe20003f05270 */
[----:B-1-34-:R-:W-:-:S05]  /*0ad0*/  FADD R9, R4, R9 ;  /* 0x0000000904097221 */ /* 0x01afca0000000000 */
[----:B------:R3:W-:Y:S07]  /*0ae0*/  STG.E desc[UR6][R2.64], R9 ;  /* 0x0000000902007986 */ /* 0x0007ee000c101906 */
[----:B------:R-:W-:Y:S05]  /*0af0*/  @P0 BRA `(.L_x_109) ;  /* 0xfffffffc00e00947 */ /* 0x000fea000383ffff */
[----:B------:R-:W-:Y:S05]  /*0b00*/  EXIT ;  /* 0x000000000000794d */ /* 0x000fea0003800000 */
.L_x_110:
        /* <DEDUP_REMOVED lines=15> */
.L_x_183:


//--------------------- .text._Z9GPURowSumPfS_ii  --------------------------
	.section	.text._Z9GPURowSumPfS_ii,"ax",@progbits
	.align	128
        .global         _Z9GPURowSumPfS_ii
        .type           _Z9GPURowSumPfS_ii,@function
        .size           _Z9GPURowSumPfS_ii,(.L_x_184 - _Z9GPURowSumPfS_ii)
        .other          _Z9GPURowSumPfS_ii,@"STO_CUDA_ENTRY STV_DEFAULT"
_Z9GPURowSumPfS_ii:
.text._Z9GPURowSumPfS_ii:
        /* <DEDUP_REMOVED lines=15> */
[C---:B------:R-:W-:Y:S01]  /*00f0*/  ISETP.GE.U32.AND P1, PT, R6.reuse, 0x10, PT ;  /* 0x000000100600780c */ /* 0x040fe20003f26070 */
[----:B------:R-:W-:Y:S01]  /*0100*/  HFMA2 R7, -RZ, RZ, 0, 0 ;  /* 0x00000000ff077431 */ /* 0x000fe200000001ff */
[----:B------:R-:W-:Y:S01]  /*0110*/  LOP3.LUT R12, R6, 0xf, RZ, 0xc0, !PT ;  /* 0x0000000f060c7812 */ /* 0x000fe200078ec0ff */
[----:B------:R-:W-:Y:S01]  /*0120*/  IMAD R0, R5, R6, RZ ;  /* 0x0000000605007224 */ /* 0x000fe200078e02ff */
[----:B------:R-:W-:Y:S02]  /*0130*/  MOV R11, RZ ;  /* 0x000000ff000b7202 */ /* 0x000fe40000000f00 */
[----:B------:R-:W-:-:S07]  /*0140*/  ISETP.NE.AND P0, PT, R12, RZ, PT ;  /* 0x000000ff0c00720c */ /* 0x000fce0003f05270 */
[----:B------:R-:W-:Y:S06]  /*0150*/  @!P1 BRA `(.L_x_111) ;  /* 0x0000000000f89947 */ /* 0x000fec0003800000 */
[----:B------:R-:W1:Y:S01]  /*0160*/  LDCU.64 UR4, c[0x0][0x388] ;  /* 0x00007100ff0477ac */ /* 0x000e620008000a00 */
[----:B------:R-:W-:Y:S02]  /*0170*/  LOP3.LUT R7, R6, 0x7ffffff0, RZ, 0xc0, !PT ;  /* 0x7ffffff006077812 */ /* 0x000fe400078ec0ff */
[----:B------:R-:W-:Y:S02]  /*0180*/  MOV R11, RZ ;  /* 0x000000ff000b7202 */ /* 0x000fe40000000f00 */
[----:B------:R-:W-:Y:S02]  /*0190*/  MOV R9, R0 ;  /* 0x0000000000097202 */ /* 0x000fe40000000f00 */
[----:B------:R-:W-:Y:S01]  /*01a0*/  IADD3 R8, PT, PT, -R7, RZ, RZ ;  /* 0x000000ff07087210 */ /* 0x000fe20007ffe1ff */
[----:B-1----:R-:W-:-:S04]  /*01b0*/  UIADD3 UR4, UP0, UPT, UR4, 0x20, URZ ;  /* 0x0000002004047890 */ /* 0x002fc8000ff1e0ff */
[----:B------:R-:W-:-:S12]  /*01c0*/  UIADD3.X UR5, UPT, UPT, URZ, UR5, URZ, UP0, !UPT ;  /* 0x00000005ff057290 */ /* 0x000fd800087fe4ff */
.L_x_112:
[----:B------:R-:W-:Y:S02]  /*01d0*/  MOV R4, UR4 ;  /* 0x0000000400047c02 */ /* 0x000fe40008000f00 */
[----:B------:R-:W-:-:S03]  /*01e0*/  MOV R5, UR5 ;  /* 0x0000000500057c02 */ /* 0x000fc60008000f00 */
[----:B------:R-:W-:-:S05]  /*01f0*/  IMAD.WIDE R4, R9, 0x4, R4 ;  /* 0x0000000409047825 */ /* 0x000fca00078e0204 */
        /* <DEDUP_REMOVED lines=42> */
[----:B------:R-:W2:Y:S01]  /*04a0*/  LDG.E R10, desc[UR6][R4.64+0x18] ;  /* 0x00001806040a7981 */ /* 0x000ea2000c1e1900 */
[----:B------:R-:W-:Y:S01]  /*04b0*/  IADD3 R8, PT, PT, R8, 0x10, RZ ;  /* 0x0000001008087810 */ /* 0x000fe20007ffe0ff */
[----:B--2---:R-:W-:-:S05]  /*04c0*/  FADD R15, R13, R10 ;  /* 0x0000000a0d0f7221 */ /* 0x004fca0000000000 */
[----:B------:R3:W-:Y:S04]  /*04d0*/  STG.E desc[UR6][R2.64], R15 ;  /* 0x0000000f02007986 */ /* 0x0007e8000c101906 */
[----:B------:R-:W2:Y:S01]  /*04e0*/  LDG.E R10, desc[UR6][R4.64+0x1c] ;  /* 0x00001c06040a7981 */ /* 0x000ea2000c1e1900 */
[----:B------:R-:W-:Y:S02]  /*04f0*/  ISETP.NE.AND P1, PT, R8, RZ, PT ;  /* 0x000000ff0800720c */ /* 0x000fe40003f25270 */
[----:B------:R-:W-:Y:S01]  /*0500*/  IADD3 R9, PT, PT, R9, 0x10, RZ ;  /* 0x0000001009097810 */ /* 0x000fe20007ffe0ff */
[----:B--2---:R-:W-:-:S05]  /*0510*/  FADD R11, R15, R10 ;  /* 0x0000000a0f0b7221 */ /* 0x004fca0000000000 */
[----:B------:R3:W-:Y:S05]  /*0520*/  STG.E desc[UR6][R2.64], R11 ;  /* 0x0000000b02007986 */ /* 0x0007ea000c101906 */
[----:B------:R-:W-:Y:S05]  /*0530*/  @P1 BRA `(.L_x_112) ;  /* 0xfffffffc00241947 */ /* 0x000fea000383ffff */
.L_x_111:
[----:B------:R-:W-:Y:S05]  /*0540*/  @!P0 EXIT ;  /* 0x000000000000894d */ /* 0x000fea0003800000 */
[----:B------:R-:W-:Y:S02]  /*0550*/  ISETP.GE.U32.AND P0, PT, R12, 0x8, PT ;  /* 0x000000080c00780c */ /* 0x000fe40003f06070 */
[----:B------:R-:W-:-:S04]  /*0560*/  LOP3.LUT R10, R6, 0x7, RZ, 0xc0, !PT ;  /* 0x00000007060a7812 */ /* 0x000fc800078ec0ff */
[----:B------:R-:W-:-:S07]  /*0570*/  ISETP.NE.AND P1, PT, R10, RZ, PT ;  /* 0x000000ff0a00720c */ /* 0x000fce0003f25270 */
[----:B------:R-:W-:Y:S06]  /*0580*/  @!P0 BRA `(.L_x_113) ;  /* 0x0000000000708947 */ /* 0x000fec0003800000 */
[----:B------:R-:W1:Y:S01]  /*0590*/  LDC.64 R4, c[0x0][0x388] ;  /* 0x0000e200ff047b82 */ /* 0x000e620000000a00 */
[----:B------:R-:W-:-:S05]  /*05a0*/  IADD3 R9, PT, PT, R0, R7, RZ ;  /* 0x0000000700097210 */ /* 0x000fca0007ffe0ff */
[----:B-1----:R-:W-:-:S05]  /*05b0*/  IMAD.WIDE R4, R9, 0x4, R4 ;  /* 0x0000000409047825 */ /* 0x002fca00078e0204 */
        /* <DEDUP_REMOVED lines=22> */
[----:B------:R-:W-:Y:S01]  /*0720*/  IADD3 R7, PT, PT, R7, 0x8, RZ ;  /* 0x0000000807077810 */ /* 0x000fe20007ffe0ff */
[----:B--2---:R-:W-:-:S05]  /*0730*/  FADD R11, R13, R8 ;  /* 0x000000080d0b7221 */ /* 0x004fca0000000000 */
[----:B------:R4:W-:Y:S02]  /*0740*/  STG.E desc[UR6][R2.64], R11 ;  /* 0x0000000b02007986 */ /* 0x0009e4000c101906 */
.L_x_113:
[----:B------:R-:W-:Y:S05]  /*0750*/  @!P1 EXIT ;  /* 0x000000000000994d */ /* 0x000fea0003800000 */
[----:B------:R-:W-:Y:S02]  /*0760*/  ISETP.GE.U32.AND P0, PT, R10, 0x4, PT ;  /* 0x000000040a00780c */ /* 0x000fe40003f06070 */
[----:B------:R-:W-:-:S04]  /*0770*/  LOP3.LUT R6, R6, 0x3, RZ, 0xc0, !PT ;  /* 0x0000000306067812 */ /* 0x000fc800078ec0ff */
[----:B------:R-:W-:-:S07]  /*0780*/  ISETP.NE.AND P1, PT, R6, RZ, PT ;  /* 0x000000ff0600720c */ /* 0x000fce0003f25270 */
[----:B------:R-:W-:Y:S06]  /*0790*/  @!P0 BRA `(.L_x_114) ;  /* 0x0000000000408947 */ /* 0x000fec0003800000 */
[----:B------:R-:W1:Y:S01]  /*07a0*/  LDC.64 R4, c[0x0][0x388] ;  /* 0x0000e200ff047b82 */ /* 0x000e620000000a00 */
[----:B----4-:R-:W-:-:S05]  /*07b0*/  IADD3 R9, PT, PT, R0, R7, RZ ;  /* 0x0000000700097210 */ /* 0x010fca0007ffe0ff */
[----:B-1----:R-:W-:-:S05]  /*07c0*/  IMAD.WIDE R4, R9, 0x4, R4 ;  /* 0x0000000409047825 */ /* 0x002fca00078e0204 */
[----:B------:R-:W2:Y:S02]  /*07d0*/  LDG.E R8, desc[UR6][R4.64] ;  /* 0x0000000604087981 */ /* 0x000ea4000c1e1900 */
[----:B--2---:R-:W-:-:S05]  /*07e0*/  FADD R9, R11, R8 ;  /* 0x000000080b097221 */ /* 0x004fca0000000000 */
[----:B------:R1:W-:Y:S04]  /*07f0*/  STG.E desc[UR6][R2.64], R9 ;  /* 0x0000000902007986 */ /* 0x0003e8000c101906 */
[----:B------:R-:W3:Y:S02]  /*0800*/  LDG.E R8, desc[UR6][R4.64+0x4] ;  /* 0x0000040604087981 */ /* 0x000ee4000c1e1900 */
[----:B---3--:R-:W-:-:S05]  /*0810*/  FADD R13, R9, R8 ;  /* 0x00000008090d7221 */ /* 0x008fca0000000000 */
        /* <DEDUP_REMOVED lines=8> */
.L_x_114:
[----:B------:R-:W-:Y:S05]  /*08a0*/  @!P1 EXIT ;  /* 0x000000000000994d */ /* 0x000fea0003800000 */
[----:B-1--4-:R-:W1:Y:S01]  /*08b0*/  LDC.64 R8, c[0x0][0x388] ;  /* 0x0000e200ff087b82 */ /* 0x012e620000000a00 */
[----:B------:R-:W-:Y:S02]  /*08c0*/  IADD3 R7, PT, PT, R0, R7, RZ ;  /* 0x0000000700077210 */ /* 0x000fe40007ffe0ff */
[----:B------:R-:W-:-:S07]  /*08d0*/  IADD3 R6, PT, PT, -R6, RZ, RZ ;  /* 0x000000ff06067210 */ /* 0x000fce0007ffe1ff */
.L_x_115:
[----:B-1----:R-:W-:-:S06]  /*08e0*/  IMAD.WIDE R4, R7, 0x4, R8 ;  /* 0x0000000407047825 */ /* 0x002fcc00078e0208 */
[----:B------:R-:W3:Y:S01]  /*08f0*/  LDG.E R4, desc[UR6][R4.64] ;  /* 0x0000000604047981 */ /* 0x000ee2000c1e1900 */
[----:B------:R-:W-:Y:S02]  /*0900*/  IADD3 R6, PT, PT, R6, 0x1, RZ ;  /* 0x0000000106067810 */ /* 0x000fe40007ffe0ff */
[----:B------:R-:W-:Y:S02]  /*0910*/  IADD3 R7, PT, PT, R7, 0x1, RZ ;  /* 0x0000000107077810 */ /* 0x000fe40007ffe0ff */
[----:B------:R-:W-:Y:S01]  /*0920*/  ISETP.NE.AND P0, PT, R6, RZ, PT ;  /* 0x000000ff0600720c */ /* 0x000fe20003f05270 */
[----:B--23--:R-:W-:-:S05]  /*0930*/  FADD R11, R4, R11 ;  /* 0x0000000b040b7221 */ /* 0x00cfca0000000000 */
[----:B------:R2:W-:Y:S07]  /*0940*/  STG.E desc[UR6][R2.64], R11 ;  /* 0x0000000b02007986 */ /* 0x0005ee000c101906 */
[----:B------:R-:W-:Y:S05]  /*0950*/  @P0 BRA `(.L_x_115) ;  /* 0xfffffffc00e00947 */ /* 0x000fea000383ffff */
[----:B------:R-:W-:Y:S05]  /*0960*/  EXIT ;  /* 0x000000000000794d */ /* 0x000fea0003800000 */
.L_x_116:
        /* <DEDUP_REMOVED lines=9> */
.L_x_184:


//--------------------- .text._Z12GPUMatrixSumPfS_ii --------------------------
	.section	.text._Z12GPUMatrixSumPfS_ii,"ax",@progbits
	.align	128
        .global         _Z12GPUMatrixSumPfS_ii
        .type           _Z12GPUMatrixSumPfS_ii,@function
        .size           _Z12GPUMatrixSumPfS_ii,(.L_x_185 - _Z12GPUMatrixSumPfS_ii)
        .other          _Z12GPUMatrixSumPfS_ii,@"STO_CUDA_ENTRY STV_DEFAULT"
_Z12GPUMatrixSumPfS_ii:
.text._Z12GPUMatrixSumPfS_ii:
[----:B------:R-:W-:Y:S01]  /*0000*/  LDC R1, c[0x0][0x37c] ;  /* 0x0000df00ff017b82 */ /* 0x000fe20000000800 */
[----:B------:R-:W0:Y:S07]  /*0010*/  LDCU UR11, c[0x0][0x394] ;  /* 0x00007280ff0b77ac */ /* 0x000e2e0008000800 */
[----:B------:R-:W1:Y:S01]  /*0020*/  LDC.64 R2, c[0x0][0x388] ;  /* 0x0000e200ff027b82 */ /* 0x000e620000000a00 */
[----:B------:R-:W1:Y:S01]  /*0030*/  LDCU.64 UR22, c[0x0][0x358] ;  /* 0x00006b00ff1677ac */ /* 0x000e620008000a00 */
[----:B0-----:R-:W-:Y:S01]  /*0040*/  ISETP.NE.AND P0, PT, RZ, UR11, PT ;  /* 0x0000000bff007c0c */ /* 0x001fe2000bf05270 */
[----:B-1----:R0:W-:-:S12]  /*0050*/  STG.E desc[UR22][R2.64], RZ ;  /* 0x000000ff02007986 */ /* 0x0021d8000c101916 */
[----:B------:R-:W-:Y:S05]  /*0060*/  @!P0 EXIT ;  /* 0x000000000000894d */ /* 0x000fea0003800000 */
[----:B------:R-:W1:Y:S02]  /*0070*/  LDCU UR14, c[0x0][0x390] ;  /* 0x00007200ff0e77ac */ /* 0x000e640008000800 */
[----:B-1----:R-:W-:-:S13]  /*0080*/  ISETP.NE.AND P0, PT, RZ, UR14, PT ;  /* 0x0000000eff007c0c */ /* 0x002fda000bf05270 */
[----:B------:R-:W-:Y:S05]  /*0090*/  @!P0 EXIT ;  /* 0x000000000000894d */ /* 0x000fea0003800000 */
[----:B------:R-:W1:Y:S01]  /*00a0*/  LDCU.64 UR4, c[0x0][0x380] ;  /* 0x00007000ff0477ac */ /* 0x000e620008000a00 */
[----:B------:R-:W-:Y:S01]  /*00b0*/  HFMA2 R7, -RZ, RZ, 0, 0 ;  /* 0x00000000ff077431 */ /* 0x000fe200000001ff */
[----:B------:R-:W-:Y:S02]  /*00c0*/  ULOP3.LUT UR24, UR14, 0xf, URZ, 0xc0, !UPT ;  /* 0x0000000f0e187892 */ /* 0x000fe4000f8ec0ff */
[----:B------:R-:W-:Y:S02]  /*00d0*/  ULOP3.LUT UR25, UR14, 0x7, URZ, 0xc0, !UPT ;  /* 0x000000070e197892 */ /* 0x000fe4000f8ec0ff */
[----:B------:R-:W-:Y:S02]  /*00e0*/  USHF.R.S32.HI UR10, URZ, 0x1f, UR14 ;  /* 0x0000001fff0a7899 */ /* 0x000fe4000801140e */
[----:B------:R-:W-:Y:S02]  /*00f0*/  ULOP3.LUT UR17, UR14, 0xfffffff0, URZ, 0xc0, !UPT ;  /* 0xfffffff00e117892 */ /* 0x000fe4000f8ec0ff */
[----:B------:R-:W-:-:S02]  /*0100*/  ULOP3.LUT UR26, UR14, 0x3, URZ, 0xc0, !UPT ;  /* 0x000000030e1a7892 */ /* 0x000fc4000f8ec0ff */
[----:B------:R-:W-:Y:S02]  /*0110*/  USHF.L.U32 UR27, UR14, 0x2, URZ ;  /* 0x000000020e1b7899 */ /* 0x000fe400080006ff */
[----:B------:R-:W-:Y:S02]  /*0120*/  USHF.R.S32.HI UR11, URZ, 0x1f, UR11 ;  /* 0x0000001fff0b7899 */ /* 0x000fe4000801140b */
[----:B-1----:R-:W-:Y:S02]  /*0130*/  UIADD3 UR15, UP0, UPT, UR4, 0x20, URZ ;  /* 0x00000020040f7890 */ /* 0x002fe4000ff1e0ff */
[----:B------:R-:W-:Y:S02]  /*0140*/  UIADD3 UR4, UPT, UPT, UR24, -0x1, URZ ;  /* 0xffffffff18047890 */ /* 0x000fe4000fffe0ff */
[----:B------:R-:W-:Y:S02]  /*0150*/  UIADD3.X UR16, UPT, UPT, URZ, UR5, URZ, UP0, !UPT ;  /* 0x00000005ff107290 */ /* 0x000fe400087fe4ff */
[----:B------:R-:W-:-:S02]  /*0160*/  UIADD3 UR5, UPT, UPT, UR25, -0x1, URZ ;  /* 0xffffffff19057890 */ /* 0x000fc4000fffe0ff */
[----:B------:R-:W-:Y:S02]  /*0170*/  USHF.L.U64.HI UR14, UR14, 0x2, UR10 ;  /* 0x000000020e0e7899 */ /* 0x000fe4000801020a */
[----:B------:R-:W-:Y:S02]  /*0180*/  UISETP.GE.U32.AND UP1, UPT, UR4, 0x7, UPT ;  /* 0x000000070400788c */ /* 0x000fe4000bf26070 */
[----:B------:R-:W-:Y:S01]  /*0190*/  UISETP.GE.U32.AND UP2, UPT, UR5, 0x3, UPT ;  /* 0x000000030500788c */ /* 0x000fe2000bf46070 */
[----:B------:R-:W-:Y:S01]  /*01a0*/  UMOV UR6, URZ ;  /* 0x000000ff00067c82 */ /* 0x000fe20008000000 */
[----:B------:R-:W-:-:S09]  /*01b0*/  UMOV UR7, URZ ;  /* 0x000000ff00077c82 */ /* 0x000fd20008000000 */
.L_x_122:
[----:B-1----:R-:W1:Y:S02]  /*01c0*/  LDCU UR5, c[0x0][0x390] ;  /* 0x00007200ff0577ac */ /* 0x002e640008000800 */
[----:B-1----:R-:W-:Y:S02]  /*01d0*/  UISETP.GE.U32.AND UP0, UPT, UR5, 0x10, UPT ;  /* 0x000000100500788c */ /* 0x002fe4000bf06070 */
[----:B------:R-:W-:Y:S02]  /*01e0*/  UIMAD UR4, UR7, UR5, URZ ;  /* 0x00000005070472a4 */ /* 0x000fe4000f8e02ff */
[----:B------:R-:W-:Y:S02]  /*01f0*/  UIMAD.WIDE.U32 UR8, UR6, UR5, URZ ;  /* 0x00000005060872a5 */ /* 0x000fe4000f8e00ff */
[----:B------:R-:W-:Y:S01]  /*0200*/  UIMAD UR4, UR10, UR6, UR4 ;  /* 0x000000060a0472a4 */ /* 0x000fe2000f8e0204 */
[----:B------:R-:W-:-:S03]  /*0210*/  UMOV UR5, URZ ;  /* 0x000000ff00057c82 */ /* 0x000fc60008000000 */
[----:B------:R-:W-:-:S03]  /*0220*/  UIADD3 UR19, UPT, UPT, UR9, UR4, URZ ;  /* 0x0000000409137290 */ /* 0x000fc6000fffe0ff */
[----:B------:R-:W-:Y:S01]  /*0230*/  UMOV UR4, URZ ;  /* 0x000000ff00047c82 */ /* 0x000fe20008000000 */
[----:B0-234-:R-:W-:Y:S08]  /*0240*/  BRA.U !UP0, `(.L_x_117) ;  /* 0x0000000508147547 */ /* 0x01dff0000b800000 */
[----:B0-----:R-:W0:Y:S01]  /*0250*/  LDC.64 R2, c[0x0][0x388] ;  /* 0x0000e200ff027b82 */ /* 0x001e220000000a00 */
[----:B------:R-:W-:Y:S01]  /*0260*/  UIMAD UR12, UR14, UR6, URZ ;  /* 0x000000060e0c72a4 */ /* 0x000fe2000f8e02ff */
[----:B------:R-:W-:Y:S01]  /*0270*/  UMOV UR4, UR15 ;  /* 0x0000000f00047c82 */ /* 0x000fe20008000000 */
[----:B------:R-:W-:Y:S02]  /*0280*/  UMOV UR5, UR16 ;  /* 0x0000001000057c82 */ /* 0x000fe40008000000 */
[----:B------:R-:W-:Y:S02]  /*0290*/  UIMAD.WIDE.U32 UR20, UR6, UR27, UR4 ;  /* 0x0000001b061472a5 */ /* 0x000fe4000f8e0004 */
[----:B------:R-:W-:Y:S01]  /*02a0*/  UIMAD UR4, UR7, UR27, UR12 ;  /* 0x0000001b070472a4 */ /* 0x000fe2000f8e020c */
[----:B------:R-:W-:-:S03]  /*02b0*/  UMOV UR5, UR10 ;  /* 0x0000000a00057c82 */ /* 0x000fc60008000000 */
[----:B------:R-:W-:Y:S01]  /*02c0*/  UIADD3 UR4, UPT, UPT, UR21, UR4, URZ ;  /* 0x0000000415047290 */ /* 0x000fe2000fffe0ff */
[----:B------:R-:W-:Y:S02]  /*02d0*/  MOV R4, UR20 ;  /* 0x0000001400047c02 */ /* 0x000fe40008000f00 */
[----:B------:R-:W-:-:S03]  /*02e0*/  MOV R5, UR21 ;  /* 0x0000001500057c02 */ /* 0x000fc60008000f00 */
[----:B------:R-:W-:Y:S01]  /*02f0*/  MOV R5, UR4 ;  /* 0x0000000400057c02 */ /* 0x000fe20008000f00 */
[----:B------:R-:W-:-:S06]  /*0300*/  UMOV UR4, UR17 ;  /* 0x0000001100047c82 */ /* 0x000fcc0008000000 */
.L_x_118:
[----:B--2---:R-:W2:Y:S02]  /*0310*/  LDG.E R0, desc[UR22][R4.64+-0x20] ;  /* 0xffffe01604007981 */ /* 0x004ea4000c1e1900 */
[----:B--2---:R-:W-:-:S05]  /*0320*/  FADD R7, R0, R7 ;  /* 0x0000000700077221 */ /* 0x004fca0000000000 */
[----:B0-----:R0:W-:Y:S04]  /*0330*/  STG.E desc[UR22][R2.64], R7 ;  /* 0x0000000702007986 */ /* 0x0011e8000c101916 */
        /* <DEDUP_REMOVED lines=9> */
[----:B------:R-:W0:Y:S02]  /*03d0*/  LDG.E R0, desc[UR22][R4.64+-0x10] ;  /* 0xfffff01604007981 */ /* 0x000e24000c1e1900 */
[----:B0-----:R-:W-:-:S05]  /*03e0*/  FADD R7, R13, R0 ;  /* 0x000000000d077221 */ /* 0x001fca0000000000 */
        /* <DEDUP_REMOVED lines=12> */
[----:B------:R-:W-:Y:S04]  /*04b0*/  STG.E desc[UR22][R2.64], R7 ;  /* 0x0000000702007986 */ /* 0x000fe8000c101916 */
        /* <DEDUP_REMOVED lines=18> */
[----:B------:R0:W3:Y:S01]  /*05e0*/  LDG.E R0, desc[UR22][R4.64+0x1c] ;  /* 0x00001c1604007981 */ /* 0x0000e2000c1e1900 */
[----:B------:R-:W-:-:S04]  /*05f0*/  UIADD3 UR4, UP0, UPT, UR4, -0x10, URZ ;  /* 0xfffffff004047890 */ /* 0x000fc8000ff1e0ff */
[----:B------:R-:W-:Y:S02]  /*0600*/  UIADD3.X UR5, UPT, UPT, UR5, -0x1, URZ, UP0, !UPT ;  /* 0xffffffff05057890 */ /* 0x000fe400087fe4ff */
[----:B------:R-:W-:Y:S01]  /*0610*/  UISETP.NE.U32.AND UP0, UPT, UR4, URZ, UPT ;  /* 0x000000ff0400728c */ /* 0x000fe2000bf05070 */
[----:B0-----:R-:W-:-:S03]  /*0620*/  IADD3 R4, P0, PT, R4, 0x40, RZ ;  /* 0x0000004004047810 */ /* 0x001fc60007f1e0ff */
[----:B------:R-:W-:Y:S01]  /*0630*/  UISETP.NE.AND.EX UP0, UPT, UR5, URZ, UPT, UP0 ;  /* 0x000000ff0500728c */ /* 0x000fe2000bf05300 */
[----:B------:R-:W-:Y:S01]  /*0640*/  IADD3.X R5, PT, PT, RZ, R5, RZ, P0, !PT ;  /* 0x00000005ff057210 */ /* 0x000fe200007fe4ff */
[----:B---3--:R-:W-:-:S05]  /*0650*/  FADD R7, R11, R0 ;  /* 0x000000000b077221 */ /* 0x008fca0000000000 */
[----:B------:R2:W-:Y:S02]  /*0660*/  STG.E desc[UR22][R2.64], R7 ;  /* 0x0000000702007986 */ /* 0x0005e4000c101916 */
[----:B------:R-:W-:Y:S05]  /*0670*/  BRA.U UP0, `(.L_x_118) ;  /* 0xfffffffd00247547 */ /* 0x000fea000b83ffff */
[----:B------:R-:W-:Y:S01]  /*0680*/  UMOV UR4, UR17 ;  /* 0x0000001100047c82 */ /* 0x000fe20008000000 */
[----:B------:R-:W-:-:S05]  /*0690*/  UMOV UR5, UR10 ;  /* 0x0000000a00057c82 */ /* 0x000fca0008000000 */
.L_x_117:
[----:B------:R-:W-:-:S09]  /*06a0*/  UISETP.NE.AND UP0, UPT, UR24, URZ, UPT ;  /* 0x000000ff1800728c */ /* 0x000fd2000bf05270 */
[----:B------:R-:W-:Y:S05]  /*06b0*/  BRA.U !UP0, `(.L_x_119) ;  /* 0x00000005084c7547 */ /* 0x000fea000b800000 */
[----:B------:R-:W-:Y:S01]  /*06c0*/  UISETP.NE.AND UP0, UPT, UR25, URZ, UPT ;  /* 0x000000ff1900728c */ /* 0x000fe2000bf05270 */
[----:B------:R-:W-:Y:S10]  /*06d0*/  BRA.U !UP1, `(.L_x_120) ;  /* 0x0000000109887547 */ /* 0x000ff4000b800000 */
[----:B------:R-:W1:Y:S01]  /*06e0*/  LDCU.64 UR20, c[0x0][0x380] ;  /* 0x00007000ff1477ac */ /* 0x000e620008000a00 */
[----:B------:R-:W-:-:S04]  /*06f0*/  UIADD3 UR12, UP3, UPT, UR4, UR8, URZ ;  /* 0x00000008040c7290 */ /* 0x000fc8000ff7e0ff */
[----:B------:R-:W-:Y:S02]  /*0700*/  UIADD3.X UR13, UPT, UPT, UR5, UR19, URZ, UP3, !UPT ;  /* 0x00000013050d7290 */ /* 0x000fe40009ffe4ff */
[----:B-1----:R-:W-:-:S04]  /*0710*/  ULEA UR18, UP3, UR12, UR20, 0x2 ;  /* 0x000000140c127291 */ /* 0x002fc8000f8610ff */
[----:B------:R-:W-:Y:S02]  /*0720*/  ULEA.HI.X UR13, UR12, UR21, UR13, 0x2, UP3 ;  /* 0x000000150c0d7291 */ /* 0x000fe400098f140d */
[----:B------:R-:W-:-:S04]  /*0730*/  MOV R4, UR18 ;  /* 0x0000001200047c02 */ /* 0x000fc80008000f00 */
[----:B------:R-:W-:-:S05]  /*0740*/  MOV R5, UR13 ;  /* 0x0000000d00057c02 */ /* 0x000fca0008000f00 */
[----:B------:R-:W3:Y:S01]  /*0750*/  LDG.E R0, desc[UR22][R4.64] ;  /* 0x0000001604007981 */ /* 0x000ee2000c1e1900 */
[----:B0-2---:R-:W0:Y:S01]  /*0760*/  LDC.64 R2, c[0x0][0x388] ;  /* 0x0000e200ff027b82 */ /* 0x005e220000000a00 */
[----:B---3--:R-:W-:-:S05]  /*0770*/  FADD R7, R7, R0 ;  /* 0x0000000007077221 */ /* 0x008fca0000000000 */
[----:B0-----:R-:W-:Y:S04]  /*0780*/  STG.E desc[UR22][R2.64], R7 ;  /* 0x0000000702007986 */ /* 0x001fe8000c101916 */
[----:B------:R-:W2:Y:S02]  /*0790*/  LDG.E R0, desc[UR22][R4.64+0x4] ;  /* 0x0000041604007981 */ /* 0x000ea4000c1e1900 */
[----:B--2---:R-:W-:-:S05]  /*07a0*/  FADD R9, R7, R0 ;  /* 0x0000000007097221 */ /* 0x004fca0000000000 */
[----:B------:R0:W-:Y:S04]  /*07b0*/  STG.E desc[UR22][R2.64], R9 ;  /* 0x0000000902007986 */ /* 0x0001e8000c101916 */
        /* <DEDUP_REMOVED lines=9> */
[----:B------:R-:W0:Y:S02]  /*0850*/  LDG.E R0, desc[UR22][R4.64+0x14] ;  /* 0x0000141604007981 */ /* 0x000e24000c1e1900 */
[----:B0-----:R-:W-:-:S05]  /*0860*/  FADD R9, R15, R0 ;  /* 0x000000000f097221 */ /* 0x001fca0000000000 */
[----:B------:R3:W-:Y:S04]  /*0870*/  STG.E desc[UR22][R2.64], R9 ;  /* 0x0000000902007986 */ /* 0x0007e8000c101916 */
[----:B------:R-:W1:Y:S02]  /*0880*/  LDG.E R0, desc[UR22][R4.64+0x18] ;  /* 0x0000181604007981 */ /* 0x000e64000c1e1900 */
[----:B-1----:R-:W-:-:S05]  /*0890*/  FADD R11, R9, R0 ;  /* 0x00000000090b7221 */ /* 0x002fca0000000000 */
[----:B------:R3:W-:Y:S04]  /*08a0*/  STG.E desc[UR22][R2.64], R11 ;  /* 0x0000000b02007986 */ /* 0x0007e8000c101916 */
[----:B------:R-:W2:Y:S01]  /*08b0*/  LDG.E R0, desc[UR22][R4.64+0x1c] ;  /* 0x00001c1604007981 */ /* 0x000ea2000c1e1900 */
[----:B------:R-:W-:-:S04]  /*08c0*/  UIADD3 UR4, UP3, UPT, UR4, 0x8, URZ ;  /* 0x0000000804047890 */ /* 0x000fc8000ff7e0ff */
[----:B------:R-:W-:Y:S01]  /*08d0*/  UIADD3.X UR5, UPT, UPT, URZ, UR5, URZ, UP3, !UPT ;  /* 0x00000005ff057290 */ /* 0x000fe20009ffe4ff */
[----:B--2---:R-:W-:-:S05]  /*08e0*/  FADD R7, R11, R0 ;  /* 0x000000000b077221 */ /* 0x004fca0000000000 */
[----:B------:R3:W-:Y:S06]  /*08f0*/  STG.E desc[UR22][R2.64], R7 ;  /* 0x0000000702007986 */ /* 0x0007ec000c101916 */
.L_x_120:
        /* <DEDUP_REMOVED lines=8> */
[----:B0-23--:R-:W-:-:S04]  /*0980*/  MOV R2, UR20 ;  /* 0x0000001400027c02 */ /* 0x00dfc80008000f00 */
[----:B------:R-:W-:-:S05]  /*0990*/  MOV R3, UR13 ;  /* 0x0000000d00037c02 */ /* 0x000fca0008000f00 */
[----:B------:R-:W2:Y:S01]  /*09a0*/  LDG.E R0, desc[UR22][R2.64] ;  /* 0x0000001602007981 */ /* 0x000ea2000c1e1900 */
[----:B------:R-:W0:Y:S01]  /*09b0*/  LDC.64 R4, c[0x0][0x388] ;  /* 0x0000e200ff047b82 */ /* 0x000e220000000a00 */
        /* <DEDUP_REMOVED lines=13> */
.L_x_121:
[----:B------:R-:W-:Y:S05]  /*0a90*/  BRA.U !UP0, `(.L_x_119) ;  /* 0x0000000108547547 */ /* 0x000fea000b800000 */
[----:B------:R-:W4:Y:S01]  /*0aa0*/  LDCU.64 UR12, c[0x0][0x380] ;  /* 0x00007000ff0c77ac */ /* 0x000f220008000a00 */
[----:B------:R-:W-:-:S04]  /*0ab0*/  UIADD3 UR8, UP0, UPT, UR4, UR8, URZ ;  /* 0x0000000804087290 */ /* 0x000fc8000ff1e0ff */
[----:B------:R-:W-:Y:S02]  /*0ac0*/  UIADD3.X UR4, UPT, UPT, UR5, UR19, URZ, UP0, !UPT ;  /* 0x0000001305047290 */ /* 0x000fe400087fe4ff */
[----:B----4-:R-:W-:-:S04]  /*0ad0*/  ULEA UR5, UP0, UR8, UR12, 0x2 ;  /* 0x0000000c08057291 */ /* 0x010fc8000f8010ff */
[----:B------:R-:W-:Y:S02]  /*0ae0*/  ULEA.HI.X UR4, UR8, UR13, UR4, 0x2, UP0 ;  /* 0x0000000d08047291 */ /* 0x000fe400080f1404 */
[----:B0-23--:R-:W-:-:S04]  /*0af0*/  MOV R2, UR5 ;  /* 0x0000000500027c02 */ /* 0x00dfc80008000f00 */
[----:B------:R-:W-:-:S05]  /*0b00*/  MOV R3, UR4 ;  /* 0x0000000400037c02 */ /* 0x000fca0008000f00 */
[----:B------:R-:W2:Y:S01]  /*0b10*/  LDG.E R0, desc[UR22][R2.64] ;  /* 0x0000001602007981 */ /* 0x000ea2000c1e1900 */
[----:B-1----:R-:W0:Y:S01]  /*0b20*/  LDC.64 R4, c[0x0][0x388] ;  /* 0x0000e200ff047b82 */ /* 0x002e220000000a00 */
[----:B------:R-:W-:Y:S01]  /*0b30*/  UISETP.NE.AND UP0, UPT, UR26, 0x1, UPT ;  /* 0x000000011a00788c */ /* 0x000fe2000bf05270 */
[----:B--2---:R-:W-:-:S05]  /*0b40*/  FADD R7, R7, R0 ;  /* 0x0000000007077221 */ /* 0x004fca0000000000 */
[----:B0-----:R4:W-:Y:S03]  /*0b50*/  STG.E desc[UR22][R4.64], R7 ;  /* 0x0000000704007986 */ /* 0x0019e6000c101916 */
[----:B------:R-:W-:Y:S05]  /*0b60*/  BRA.U !UP0, `(.L_x_119) ;  /* 0x0000000108207547 */ /* 0x000fea000b800000 */
[----:B------:R-:W4:Y:S01]  /*0b70*/  LDG.E R0, desc[UR22][R2.64+0x4] ;  /* 0x0000041602007981 */ /* 0x000f22000c1e1900 */
[----:B------:R-:W-:Y:S01]  /*0b80*/  UISETP.NE.AND UP0, UPT, UR26, 0x2, UPT ;  /* 0x000000021a00788c */ /* 0x000fe2000bf05270 */
[----:B----4-:R-:W-:-:S05]  /*0b90*/  FADD R7, R7, R0 ;  /* 0x0000000007077221 */ /* 0x010fca0000000000 */
[----:B------:R0:W-:Y:S03]  /*0ba0*/  STG.E desc[UR22][R4.64], R7 ;  /* 0x0000000704007986 */ /* 0x0001e6000c101916 */
[----:B------:R-:W-:Y:S05]  /*0bb0*/  BRA.U !UP0, `(.L_x_119) ;  /* 0x00000001080c7547 */ /* 0x000fea000b800000 */
[----:B------:R-:W0:Y:S02]  /*0bc0*/  LDG.E R2, desc[UR22][R2.64+0x8] ;  /* 0x0000081602027981 */ /* 0x000e24000c1e1900 */
[----:B0-----:R-:W-:-:S05]  /*0bd0*/  FADD R7, R7, R2 ;  /* 0x0000000207077221 */ /* 0x001fca0000000000 */
[----:B------:R0:W-:Y:S02]  /*0be0*/  STG.E desc[UR22][R4.64], R7 ;  /* 0x0000000704007986 */ /* 0x0001e4000c101916 */
.L_x_119:
[----:B------:R-:W5:Y:S01]  /*0bf0*/  LDCU UR4, c[0x0][0x394] ;  /* 0x00007280ff0477ac */ /* 0x000f620008000800 */
[----:B------:R-:W-:-:S04]  /*0c00*/  UIADD3 UR6, UP0, UPT, UR6, 0x1, URZ ;  /* 0x0000000106067890 */ /* 0x000fc8000ff1e0ff */
[----:B------:R-:W-:Y:S02]  /*0c10*/  UIADD3.X UR7, UPT, UPT, URZ, UR7, URZ, UP0, !UPT ;  /* 0x00000007ff077290 */ /* 0x000fe400087fe4ff */
[----:B-----5:R-:W-:-:S04]  /*0c20*/  UISETP.NE.U32.AND UP0, UPT, UR6, UR4, UPT ;  /* 0x000000040600728c */ /* 0x020fc8000bf05070 */
[----:B------:R-:W-:-:S09]  /*0c30*/  UISETP.NE.AND.EX UP0, UPT, UR7, UR11, UPT, UP0 ;  /* 0x0000000b0700728c */ /* 0x000fd2000bf05300 */
[----:B------:R-:W-:Y:S05]  /*0c40*/  BRA.U UP0, `(.L_x_122) ;  /* 0xfffffff5005c7547 */ /* 0x000fea000b83ffff */
[----:B------:R-:W-:Y:S05]  /*0c50*/  EXIT ;  /* 0x000000000000794d */ /* 0x000fea0003800000 */
.L_x_123:
        /* <DEDUP_REMOVED lines=10> */
.L_x_185:


//--------------------- .text._Z12GPURowArgmaxPfS_ii --------------------------
	.section	.text._Z12GPURowArgmaxPfS_ii,"ax",@progbits
	.align	128
        .global         _Z12GPURowArgmaxPfS_ii
        .type           _Z12GPURowArgmaxPfS_ii,@function
        .size           _Z12GPURowArgmaxPfS_ii,(.L_x_186 - _Z12GPURowArgmaxPfS_ii)
        .other          _Z12GPURowArgmaxPfS_ii,@"STO_CUDA_ENTRY STV_DEFAULT"
_Z12GPURowArgmaxPfS_ii:
.text._Z12GPURowArgmaxPfS_ii:
        /* <DEDUP_REMOVED lines=8> */
[----:B------:R-:W0:Y:S01]  /*0080*/  LDCU UR5, c[0x0][0x390] ;  /* 0x00007200ff0577ac */ /* 0x000e220008000800 */
[----:B------:R-:W-:Y:S01]  /*0090*/  IMAD.MOV.U32 R5, RZ, RZ, RZ ;  /* 0x000000ffff057224 */ /* 0x000fe200078e00ff */
[----:B------:R-:W1:Y:S01]  /*00a0*/  LDCU.64 UR8, c[0x0][0x358] ;  /* 0x00006b00ff0877ac */ /* 0x000e620008000a00 */
[----:B0-----:R-:W-:-:S09]  /*00b0*/  UISETP.GE.AND UP0, UPT, UR5, 0x2, UPT ;  /* 0x000000020500788c */ /* 0x001fd2000bf06270 */
[----:B-1----:R-:W-:Y:S05]  /*00c0*/  BRA.U !UP0, `(.L_x_124) ;  /* 0x00000009087c7547 */ /* 0x002fea000b800000 */
[----:B------:R-:W0:Y:S01]  /*00d0*/  LDC.64 R2, c[0x0][0x388] ;  /* 0x0000e200ff027b82 */ /* 0x000e220000000a00 */
[----:B------:R-:W-:-:S04]  /*00e0*/  IMAD R5, R0, UR5, RZ ;  /* 0x0000000500057c24 */ /* 0x000fc8000f8e02ff */
[----:B0-----:R-:W-:-:S05]  /*00f0*/  IMAD.WIDE R2, R5, 0x4, R2 ;  /* 0x0000000405027825 */ /* 0x001fca00078e0202 */
[----:B------:R0:W5:Y:S01]  /*0100*/  LDG.E R7, desc[UR8][R2.64] ;  /* 0x0000000802077981 */ /* 0x000162000c1e1900 */
[----:B------:R-:W-:Y:S01]  /*0110*/  UIADD3 UR4, UPT, UPT, UR5, -0x1, URZ ;  /* 0xffffffff05047890 */ /* 0x000fe2000fffe0ff */
[----:B------:R-:W-:Y:S01]  /*0120*/  IMAD.MOV.U32 R6, RZ, RZ, RZ ;  /* 0x000000ffff067224 */ /* 0x000fe200078e00ff */
[----:B------:R-:W-:Y:S01]  /*0130*/  UIADD3 UR5, UPT, UPT, UR5, -0x2, URZ ;  /* 0xfffffffe05057890 */ /* 0x000fe2000fffe0ff */
[----:B------:R-:W-:Y:S01]  /*0140*/  IMAD.MOV.U32 R5, RZ, RZ, 0x1 ;  /* 0x00000001ff057424 */ /* 0x000fe200078e00ff */
[----:B------:R-:W-:Y:S02]  /*0150*/  ULOP3.LUT UR6, UR4, 0xf, URZ, 0xc0, !UPT ;  /* 0x0000000f04067892 */ /* 0x000fe4000f8ec0ff */
[----:B------:R-:W-:-:S09]  /*0160*/  UISETP.GE.U32.AND UP0, UPT, UR5, 0xf, UPT ;  /* 0x0000000f0500788c */ /* 0x000fd2000bf06070 */
[----:B0-----:R-:W-:Y:S05]  /*0170*/  BRA.U !UP0, `(.L_x_125) ;  /* 0x0000000508247547 */ /* 0x001fea000b800000 */
[----:B------:R-:W-:Y:S01]  /*0180*/  IMAD.MOV.U32 R8, RZ, RZ, RZ ;  /* 0x000000ffff087224 */ /* 0x000fe200078e00ff */
[----:B------:R-:W-:Y:S01]  /*0190*/  ULOP3.LUT UR5, UR4, 0xfffffff0, URZ, 0xc0, !UPT ;  /* 0xfffffff004057892 */ /* 0x000fe2000f8ec0ff */
[----:B------:R-:W-:-:S11]  /*01a0*/  IMAD.MOV.U32 R6, RZ, RZ, RZ ;  /* 0x000000ffff067224 */ /* 0x000fd600078e00ff */
.L_x_126:
[----:B------:R-:W-:-:S04]  /*01b0*/  VIADD R17, R8, 0x1 ;  /* 0x0000000108117836 */ /* 0x000fc80000000000 */
[----:B------:R-:W-:-:S05]  /*01c0*/  IMAD.WIDE R4, R17, 0x4, R2 ;  /* 0x0000000411047825 */ /* 0x000fca00078e0202 */
[----:B------:R-:W2:Y:S04]  /*01d0*/  LDG.E R22, desc[UR8][R4.64] ;  /* 0x0000000804167981 */ /* 0x000ea8000c1e1900 */
[----:B------:R-:W3:Y:S04]  /*01e0*/  LDG.E R24, desc[UR8][R4.64+0x4] ;  /* 0x0000040804187981 */ /* 0x000ee8000c1e1900 */
[----:B------:R-:W4:Y:S04]  /*01f0*/  LDG.E R26, desc[UR8][R4.64+0x8] ;  /* 0x00000808041a7981 */ /* 0x000f28000c1e1900 */
        /* <DEDUP_REMOVED lines=12> */
[----:B------:R-:W4:Y:S01]  /*02c0*/  LDG.E R20, desc[UR8][R4.64+0x3c] ;  /* 0x00003c0804147981 */ /* 0x000f22000c1e1900 */
[----:B--2--5:R-:W-:-:S04]  /*02d0*/  FSETP.GT.AND P2, PT, R22, R7, PT ;  /* 0x000000071600720b */ /* 0x024fc80003f44000 */
[----:B------:R-:W-:Y:S02]  /*02e0*/  FSEL R7, R22, R7, P2 ;  /* 0x0000000716077208 */ /* 0x000fe40001000000 */
[----:B------:R-:W-:Y:S02]  /*02f0*/  SEL R17, R17, R6, P2 ;  /* 0x0000000611117207 */ /* 0x000fe40001000000 */
[----:B---3--:R-:W-:-:S04]  /*0300*/  FSETP.GT.AND P3, PT, R24, R7, PT ;  /* 0x000000071800720b */ /* 0x008fc80003f64000 */
[----:B------:R-:W-:-:S04]  /*0310*/  FSEL R7, R24, R7, P3 ;  /* 0x0000000718077208 */ /* 0x000fc80001800000 */
[----:B----4-:R-:W-:-:S04]  /*0320*/  FSETP.GT.AND P1, PT, R26, R7, PT ;  /* 0x000000071a00720b */ /* 0x010fc80003f24000 */
[----:B------:R-:W-:Y:S01]  /*0330*/  FSEL R7, R26, R7, P1 ;  /* 0x000000071a077208 */ /* 0x000fe20000800000 */
[----:B------:R-:W-:-:S03]  /*0340*/  @P3 VIADD R17, R8, 0x2 ;  /* 0x0000000208113836 */ /* 0x000fc60000000000 */
[----:B------:R-:W-:-:S04]  /*0350*/  FSETP.GT.AND P6, PT, R28, R7, PT ;  /* 0x000000071c00720b */ /* 0x000fc80003fc4000 */
        /* <DEDUP_REMOVED lines=37> */
[C---:B------:R-:W-:Y:S02]  /*05b0*/  @P1 VIADD R17, R8.reuse, 0xf ;  /* 0x0000000f08111836 */ /* 0x040fe40000000000 */
[----:B------:R-:W-:-:S05]  /*05c0*/  VIADD R8, R8, 0x10 ;  /* 0x0000001008087836 */ /* 0x000fca0000000000 */
[C---:B------:R-:W-:Y:S02]  /*05d0*/  ISETP.NE.AND P1, PT, R8.reuse, UR5, PT ;  /* 0x0000000508007c0c */ /* 0x040fe4000bf25270 */
[----:B------:R-:W-:-:S11]  /*05e0*/  SEL R6, R8, R17, P0 ;  /* 0x0000001108067207 */ /* 0x000fd60000000000 */
[----:B------:R-:W-:Y:S05]  /*05f0*/  @P1 BRA `(.L_x_126) ;  /* 0xfffffff800ec1947 */ /* 0x000fea000383ffff */
[----:B------:R-:W-:-:S07]  /*0600*/  VIADD R5, R8, 0x1 ;  /* 0x0000000108057836 */ /* 0x000fce0000000000 */
.L_x_125:
[----:B------:R-:W-:-:S09]  /*0610*/  UISETP.NE.AND UP0, UPT, UR6, URZ, UPT ;  /* 0x000000ff0600728c */ /* 0x000fd2000bf05270 */
[----:B------:R-:W-:Y:S05]  /*0620*/  BRA.U !UP0, `(.L_x_127) ;  /* 0x0000000508207547 */ /* 0x000fea000b800000 */
[----:B------:R-:W-:Y:S02]  /*0630*/  UISETP.GE.U32.AND UP0, UPT, UR6, 0x8, UPT ;  /* 0x000000080600788c */ /* 0x000fe4000bf06070 */
[----:B------:R-:W-:-:S04]  /*0640*/  ULOP3.LUT UR5, UR4, 0x7, URZ, 0xc0, !UPT ;  /* 0x0000000704057892 */ /* 0x000fc8000f8ec0ff */
[----:B------:R-:W-:-:S03]  /*0650*/  UISETP.NE.AND UP1, UPT, UR5, URZ, UPT ;  /* 0x000000ff0500728c */ /* 0x000fc6000bf25270 */
[----:B------:R-:W-:Y:S08]  /*0660*/  BRA.U !UP0, `(.L_x_128) ;  /* 0x0000000108887547 */ /* 0x000ff0000b800000 */
        /* <DEDUP_REMOVED lines=31> */
[----:B------:R-:W-:-:S08]  /*0860*/  @P2 VIADD R6, R5, 0x6 ;  /* 0x0000000605062836 */ /* 0x000fd00000000000 */
[C---:B------:R-:W-:Y:S02]  /*0870*/  @P3 VIADD R6, R5.reuse, 0x7 ;  /* 0x0000000705063836 */ /* 0x040fe40000000000 */
[----:B------:R-:W-:-:S07]  /*0880*/  VIADD R5, R5, 0x8 ;  /* 0x0000000805057836 */ /* 0x000fce0000000000 */
.L_x_128:
        /* <DEDUP_REMOVED lines=20> */
[----:B------:R-:W-:-:S08]  /*09d0*/  @P2 VIADD R6, R5, 0x2 ;  /* 0x0000000205062836 */ /* 0x000fd00000000000 */
[C---:B------:R-:W-:Y:S02]  /*09e0*/  @P3 VIADD R6, R5.reuse, 0x3 ;  /* 0x0000000305063836 */ /* 0x040fe40000000000 */
[----:B------:R-:W-:-:S07]  /*09f0*/  VIADD R5, R5, 0x4 ;  /* 0x0000000405057836 */ /* 0x000fce0000000000 */
.L_x_129:
[----:B------:R-:W-:Y:S05]  /*0a00*/  BRA.U !UP1, `(.L_x_127) ;  /* 0x0000000109287547 */ /* 0x000fea000b800000 */
[----:B------:R-:W-:-:S12]  /*0a10*/  UIADD3 UR4, UPT, UPT, -UR4, URZ, URZ ;  /* 0x000000ff04047290 */ /* 0x000fd8000fffe1ff */
.L_x_130:
[----:B------:R-:W-:-:S06]  /*0a20*/  IMAD.WIDE R8, R5, 0x4, R2 ;  /* 0x0000000405087825 */ /* 0x000fcc00078e0202 */
[----:B------:R-:W2:Y:S01]  /*0a30*/  LDG.E R8, desc[UR8][R8.64] ;  /* 0x0000000808087981 */ /* 0x000ea2000c1e1900 */
[----:B------:R-:W-:-:S04]  /*0a40*/  UIADD3 UR4, UPT, UPT, UR4, 0x1, URZ ;  /* 0x0000000104047890 */ /* 0x000fc8000fffe0ff */
[----:B------:R-:W-:Y:S01]  /*0a50*/  UISETP.NE.AND UP0, UPT, UR4, URZ, UPT ;  /* 0x000000ff0400728c */ /* 0x000fe2000bf05270 */
[----:B--2--5:R-:W-:-:S04]  /*0a60*/  FSETP.GT.AND P0, PT, R8, R7, PT ;  /* 0x000000070800720b */ /* 0x024fc80003f04000 */
[C---:B------:R-:W-:Y:S01]  /*0a70*/  SEL R6, R5.reuse, R6, P0 ;  /* 0x0000000605067207 */ /* 0x040fe20000000000 */
[----:B------:R-:W-:Y:S01]  /*0a80*/  VIADD R5, R5, 0x1 ;  /* 0x0000000105057836 */ /* 0x000fe20000000000 */
[----:B------:R-:W-:Y:S02]  /*0a90*/  FSEL R7, R8, R7, P0 ;  /* 0x0000000708077208 */ /* 0x000fe40000000000 */
[----:B------:R-:W-:Y:S05]  /*0aa0*/  BRA.U UP0, `(.L_x_130) ;  /* 0xfffffffd00dc7547 */ /* 0x000fea000b83ffff */
.L_x_127:
[----:B------:R-:W-:-:S07]  /*0ab0*/  I2FP.F32.U32 R5, R6 ;  /* 0x0000000600057245 */ /* 0x000fce0000201000 */
.L_x_124:
[----:B------:R-:W0:Y:S02]  /*0ac0*/  LDC.64 R2, c[0x0][0x380] ;  /* 0x0000e000ff027b82 */ /* 0x000e240000000a00 */
[----:B0-----:R-:W-:-:S05]  /*0ad0*/  IMAD.WIDE R2, R0, 0x4, R2 ;  /* 0x0000000400027825 */ /* 0x001fca00078e0202 */
[----:B------:R-:W-:Y:S01]  /*0ae0*/  STG.E desc[UR8][R2.64], R5 ;  /* 0x0000000502007986 */ /* 0x000fe2000c101908 */
[----:B------:R-:W-:Y:S05]  /*0af0*/  EXIT ;  /* 0x000000000000794d */ /* 0x000fea0003800000 */
.L_x_131:
        /* <DEDUP_REMOVED lines=16> */
.L_x_186:


//--------------------- .text._Z9GPURowMaxPfS_ii  --------------------------
	.section	.text._Z9GPURowMaxPfS_ii,"ax",@progbits
	.align	128
        .global         _Z9GPURowMaxPfS_ii
        .type           _Z9GPURowMaxPfS_ii,@function
        .size           _Z9GPURowMaxPfS_ii,(.L_x_187 - _Z9GPURowMaxPfS_ii)
        .other          _Z9GPURowMaxPfS_ii,@"STO_CUDA_ENTRY STV_DEFAULT"
_Z9GPURowMaxPfS_ii:
.text._Z9GPURowMaxPfS_ii:
        /* <DEDUP_REMOVED lines=10> */
[----:B------:R-:W2:Y:S01]  /*00a0*/  LDCU.64 UR8, c[0x0][0x358] ;  /* 0x00006b00ff0877ac */ /* 0x000ea20008000a00 */
[----:B-1----:R-:W-:-:S04]  /*00b0*/  IMAD R5, R0, UR5, RZ ;  /* 0x0000000500057c24 */ /* 0x002fc8000f8e02ff */
[----:B0-----:R-:W-:-:S05]  /*00c0*/  IMAD.WIDE R2, R5, 0x4, R2 ;  /* 0x0000000405027825 */ /* 0x001fca00078e0202 */
[----:B--2---:R0:W5:Y:S01]  /*00d0*/  LDG.E R6, desc[UR8][R2.64] ;  /* 0x0000000802067981 */ /* 0x004162000c1e1900 */
[----:B------:R-:W-:-:S09]  /*00e0*/  UISETP.GE.AND UP0, UPT, UR5, 0x2, UPT ;  /* 0x000000020500788c */ /* 0x000fd2000bf06270 */
[----:B0-----:R-:W-:Y:S05]  /*00f0*/  BRA.U !UP0, `(.L_x_132) ;  /* 0x0000000508fc7547 */ /* 0x001fea000b800000 */
[----:B------:R-:W-:Y:S01]  /*0100*/  UIADD3 UR4, UPT, UPT, UR5, -0x1, URZ ;  /* 0xffffffff05047890 */ /* 0x000fe2000fffe0ff */
[----:B------:R-:W-:Y:S01]  /*0110*/  IMAD.MOV.U32 R7, RZ, RZ, 0x1 ;  /* 0x00000001ff077424 */ /* 0x000fe200078e00ff */
[----:B------:R-:W-:Y:S02]  /*0120*/  UIADD3 UR5, UPT, UPT, UR5, -0x2, URZ ;  /* 0xfffffffe05057890 */ /* 0x000fe4000fffe0ff */
[----:B------:R-:W-:Y:S02]  /*0130*/  ULOP3.LUT UR6, UR4, 0xf, URZ, 0xc0, !UPT ;  /* 0x0000000f04067892 */ /* 0x000fe4000f8ec0ff */
[----:B------:R-:W-:-:S09]  /*0140*/  UISETP.GE.U32.AND UP0, UPT, UR5, 0xf, UPT ;  /* 0x0000000f0500788c */ /* 0x000fd2000bf06070 */
[----:B------:R-:W-:Y:S05]  /*0150*/  BRA.U !UP0, `(.L_x_133) ;  /* 0x0000000108f07547 */ /* 0x000fea000b800000 */
[----:B------:R-:W-:Y:S01]  /*0160*/  IADD3 R4, P0, PT, R2, 0x20, RZ ;  /* 0x0000002002047810 */ /* 0x000fe20007f1e0ff */
[----:B------:R-:W-:Y:S01]  /*0170*/  ULOP3.LUT UR5, UR4, 0xfffffff0, URZ, 0xc0, !UPT ;  /* 0xfffffff004057892 */ /* 0x000fe2000f8ec0ff */
[----:B------:R-:W-:-:S03]  /*0180*/  IMAD.MOV.U32 R7, RZ, RZ, RZ ;  /* 0x000000ffff077224 */ /* 0x000fc600078e00ff */
[----:B------:R-:W-:Y:S01]  /*0190*/  IMAD.X R5, RZ, RZ, R3, P0 ;  /* 0x000000ffff057224 */ /* 0x000fe200000e0603 */
[----:B------:R-:W-:-:S12]  /*01a0*/  UIADD3 UR5, UPT, UPT, -UR5, URZ, URZ ;  /* 0x000000ff05057290 */ /* 0x000fd8000fffe1ff */
.L_x_134:
        /* <DEDUP_REMOVED lines=15> */
[----:B------:R0:W4:Y:S01]  /*02a0*/  LDG.E R8, desc[UR8][R4.64+0x20] ;  /* 0x0000200804087981 */ /* 0x000122000c1e1900 */
[----:B------:R-:W-:Y:S01]  /*02b0*/  UIADD3 UR5, UPT, UPT, UR5, 0x10, URZ ;  /* 0x0000001005057890 */ /* 0x000fe2000fffe0ff */
[----:B------:R-:W-:-:S03]  /*02c0*/  VIADD R7, R7, 0x10 ;  /* 0x0000001007077836 */ /* 0x000fc60000000000 */
[----:B------:R-:W-:Y:S01]  /*02d0*/  UISETP.NE.AND UP0, UPT, UR5, URZ, UPT ;  /* 0x000000ff0500728c */ /* 0x000fe2000bf05270 */
[----:B0-----:R-:W-:-:S05]  /*02e0*/  IADD3 R4, P1, PT, R4, 0x40, RZ ;  /* 0x0000004004047810 */ /* 0x001fca0007f3e0ff */
[----:B------:R-:W-:Y:S01]  /*02f0*/  IMAD.X R5, RZ, RZ, R5, P1 ;  /* 0x000000ffff057224 */ /* 0x000fe200008e0605 */
[----:B--2--5:R-:W-:-:S04]  /*0300*/  FSETP.GT.AND P0, PT, R6, R17, PT ;  /* 0x000000110600720b */ /* 0x024fc80003f04000 */
[----:B------:R-:W-:-:S04]  /*0310*/  FSEL R6, R6, R17, P0 ;  /* 0x0000001106067208 */ /* 0x000fc80000000000 */
[----:B---3--:R-:W-:-:S04]  /*0320*/  FSETP.GT.AND P0, PT, R6, R19, PT ;  /* 0x000000130600720b */ /* 0x008fc80003f04000 */
[----:B------:R-:W-:-:S04]  /*0330*/  FSEL R6, R6, R19, P0 ;  /* 0x0000001306067208 */ /* 0x000fc80000000000 */
[----:B----4-:R-:W-:-:S04]  /*0340*/  FSETP.GT.AND P0, PT, R6, R21, PT ;  /* 0x000000150600720b */ /* 0x010fc80003f04000 */
[----:B------:R-:W-:-:S04]  /*0350*/  FSEL R6, R6, R21, P0 ;  /* 0x0000001506067208 */ /* 0x000fc80000000000 */
[----:B------:R-:W-:-:S04]  /*0360*/  FSETP.GT.AND P0, PT, R6, R23, PT ;  /* 0x000000170600720b */ /* 0x000fc80003f04000 */
        /* <DEDUP_REMOVED lines=24> */
[----:B------:R-:W-:Y:S01]  /*04f0*/  FSEL R6, R9, R8, P0 ;  /* 0x0000000809067208 */ /* 0x000fe20000000000 */
[----:B------:R-:W-:Y:S08]  /*0500*/  BRA.U UP0, `(.L_x_134) ;  /* 0xfffffffd00287547 */ /* 0x000ff0000b83ffff */
[----:B------:R-:W-:-:S07]  /*0510*/  VIADD R7, R7, 0x1 ;  /* 0x0000000107077836 */ /* 0x000fce0000000000 */
.L_x_133:
        /* <DEDUP_REMOVED lines=15> */
[----:B------:R-:W-:Y:S01]  /*0610*/  VIADD R7, R7, 0x8 ;  /* 0x0000000807077836 */ /* 0x000fe20000000000 */
        /* <DEDUP_REMOVED lines=15> */
[----:B------:R-:W-:-:S09]  /*0710*/  FSEL R6, R6, R23, P0 ;  /* 0x0000001706067208 */ /* 0x000fd20000000000 */
.L_x_135:
        /* <DEDUP_REMOVED lines=18> */
[----:B------:R-:W-:-:S09]  /*0840*/  FSEL R6, R6, R15, P0 ;  /* 0x0000000f06067208 */ /* 0x000fd20000000000 */
.L_x_136:
[----:B------:R-:W-:Y:S05]  /*0850*/  BRA.U !UP1, `(.L_x_132) ;  /* 0x0000000109247547 */ /* 0x000fea000b800000 */
[----:B------:R-:W-:-:S12]  /*0860*/  UIADD3 UR4, UPT, UPT, -UR4, URZ, URZ ;  /* 0x000000ff04047290 */ /* 0x000fd8000fffe1ff */
.L_x_137:
[----:B------:R-:W-:-:S06]  /*0870*/  IMAD.WIDE R4, R7, 0x4, R2 ;  /* 0x0000000407047825 */ /* 0x000fcc00078e0202 */
[----:B------:R-:W2:Y:S01]  /*0880*/  LDG.E R5, desc[UR8][R4.64] ;  /* 0x0000000804057981 */ /* 0x000ea2000c1e1900 */
[----:B------:R-:W-:Y:S01]  /*0890*/  UIADD3 UR4, UPT, UPT, UR4, 0x1, URZ ;  /* 0x0000000104047890 */ /* 0x000fe2000fffe0ff */
[----:B------:R-:W-:-:S03]  /*08a0*/  VIADD R7, R7, 0x1 ;  /* 0x0000000107077836 */ /* 0x000fc60000000000 */
[----:B------:R-:W-:Y:S01]  /*08b0*/  UISETP.NE.AND UP0, UPT, UR4, URZ, UPT ;  /* 0x000000ff0400728c */ /* 0x000fe2000bf05270 */
[----:B--2--5:R-:W-:-:S04]  /*08c0*/  FSETP.GT.AND P0, PT, R6, R5, PT ;  /* 0x000000050600720b */ /* 0x024fc80003f04000 */
[----:B------:R-:W-:-:S04]  /*08d0*/  FSEL R6, R6, R5, P0 ;  /* 0x0000000506067208 */ /* 0x000fc80000000000 */
[----:B------:R-:W-:Y:S05]  /*08e0*/  BRA.U UP0, `(.L_x_137) ;  /* 0xfffffffd00e07547 */ /* 0x000fea000b83ffff */
.L_x_132:
[----:B------:R-:W0:Y:S02]  /*08f0*/  LDC.64 R2, c[0x0][0x380] ;  /* 0x0000e000ff027b82 */ /* 0x000e240000000a00 */
[----:B0-----:R-:W-:-:S05]  /*0900*/  IMAD.WIDE R2, R0, 0x4, R2 ;  /* 0x0000000400027825 */ /* 0x001fca00078e0202 */
[----:B-----5:R-:W-:Y:S01]  /*0910*/  STG.E desc[UR8][R2.64], R6 ;  /* 0x0000000602007986 */ /* 0x020fe2000c101908 */
[----:B------:R-:W-:Y:S05]  /*0920*/  EXIT ;  /* 0x000000000000794d */ /* 0x000fea0003800000 */
.L_x_138:
        /* <DEDUP_REMOVED lines=13> */
.L_x_187:


//--------------------- .text._Z6GPUMaxPfS_fii    --------------------------
	.section	.text._Z6GPUMaxPfS_fii,"ax",@progbits
	.align	128
        .global         _Z6GPUMaxPfS_fii
        .type           _Z6GPUMaxPfS_fii,@function
        .size           _Z6GPUMaxPfS_fii,(.L_x_188 - _Z6GPUMaxPfS_fii)
        .other          _Z6GPUMaxPfS_fii,@"STO_CUDA_ENTRY STV_DEFAULT"
_Z6GPUMaxPfS_fii:
.text._Z6GPUMaxPfS_fii:
        /* <DEDUP_REMOVED lines=21> */
[----:B---3--:R-:W-:Y:S01]  /*0150*/  IMAD.WIDE R4, R7, 0x4, R4 ;  /* 0x0000000407047825 */ /* 0x008fe200078e0204 */
[----:B--2---:R-:W-:-:S04]  /*0160*/  FSETP.GEU.AND P0, PT, R2, UR6, PT ;  /* 0x0000000602007c0b */ /* 0x004fc8000bf0e000 */
[----:B------:R-:W-:-:S05]  /*0170*/  FSEL R7, R2, UR6, P0 ;  /* 0x0000000602077c08 */ /* 0x000fca0008000000 */
[----:B------:R-:W-:Y:S01]  /*0180*/  STG.E desc[UR4][R4.64], R7 ;  /* 0x0000000704007986 */ /* 0x000fe2000c101904 */
[----:B------:R-:W-:Y:S05]  /*0190*/  EXIT ;  /* 0x000000000000794d */ /* 0x000fea0003800000 */
.L_x_139:
        /* <DEDUP_REMOVED lines=14> */
.L_x_188:


//--------------------- .text._Z6GPUDotPfS_S_iii  --------------------------
	.section	.text._Z6GPUDotPfS_S_iii,"ax",@progbits
	.align	128
        .global         _Z6GPUDotPfS_S_iii
        .type           _Z6GPUDotPfS_S_iii,@function
        .size           _Z6GPUDotPfS_S_iii,(.L_x_189 - _Z6GPUDotPfS_S_iii)
        .other          _Z6GPUDotPfS_S_iii,@"STO_CUDA_ENTRY STV_DEFAULT"
_Z6GPUDotPfS_S_iii:
.text._Z6GPUDotPfS_S_iii:
[----:B------:R-:W-:Y:S01]  /*0000*/  LDC R1, c[0x0][0x37c] ;  /* 0x0000df00ff017b82 */ /* 0x000fe20000000800 */
[----:B------:R-:W0:Y:S07]  /*0010*/  S2R R5, SR_TID.X ;  /* 0x0000000000057919 */ /* 0x000e2e0000002100 */
[----:B------:R-:W1:Y:S01]  /*0020*/  LDC R16, c[0x0][0x364] ;  /* 0x0000d900ff107b82 */ /* 0x000e620000000800 */
[----:B------:R-:W2:Y:S01]  /*0030*/  LDCU UR6, c[0x0][0x39c] ;  /* 0x00007380ff0677ac */ /* 0x000ea20008000800 */
[----:B------:R-:W1:Y:S06]  /*0040*/  S2R R3, SR_TID.Y ;  /* 0x0000000000037919 */ /* 0x000e6c0000002200 */
[----:B------:R-:W0:Y:S08]  /*0050*/  S2UR UR5, SR_CTAID.X ;  /* 0x00000000000579c3 */ /* 0x000e300000002500 */
[----:B------:R-:W0:Y:S08]  /*0060*/  LDC R0, c[0x0][0x360] ;  /* 0x0000d800ff007b82 */ /* 0x000e300000000800 */
[----:B------:R-:W1:Y:S08]  /*0070*/  S2UR UR4, SR_CTAID.Y ;  /* 0x00000000000479c3 */ /* 0x000e700000002600 */
[----:B------:R-:W3:Y:S01]  /*0080*/  LDC R17, c[0x0][0x3a0] ;  /* 0x0000e800ff117b82 */ /* 0x000ee20000000800 */
[----:B0-----:R-:W-:-:S02]  /*0090*/  IMAD R0, R0, UR5, R5 ;  /* 0x0000000500007c24 */ /* 0x001fc4000f8e0205 */
[----:B-1----:R-:W-:-:S03]  /*00a0*/  IMAD R16, R16, UR4, R3 ;  /* 0x0000000410107c24 */ /* 0x002fc6000f8e0203 */
[----:B---3--:R-:W-:-:S04]  /*00b0*/  ISETP.GE.AND P0, PT, R0, R17, PT ;  /* 0x000000110000720c */ /* 0x008fc80003f06270 */
[----:B--2---:R-:W-:-:S13]  /*00c0*/  ISETP.GE.OR P0, PT, R16, UR6, P0 ;  /* 0x0000000610007c0c */ /* 0x004fda0008706670 */
[----:B------:R-:W-:Y:S05]  /*00d0*/  @P0 EXIT ;  /* 0x000000000000094d */ /* 0x000fea0003800000 */
[----:B------:R-:W0:Y:S01]  /*00e0*/  LDC R19, c[0x0][0x398] ;  /* 0x0000e600ff137b82 */ /* 0x000e220000000800 */
[----:B------:R-:W1:Y:S01]  /*00f0*/  LDCU.64 UR4, c[0x0][0x358] ;  /* 0x00006b00ff0477ac */ /* 0x000e620008000a00 */
[----:B------:R-:W-:Y:S01]  /*0100*/  HFMA2 R24, -RZ, RZ, 0, 0 ;  /* 0x00000000ff187431 */ /* 0x000fe200000001ff */
[----:B0-----:R-:W-:-:S13]  /*0110*/  ISETP.GE.AND P0, PT, R19, 0x1, PT ;  /* 0x000000011300780c */ /* 0x001fda0003f06270 */
[----:B-1----:R-:W-:Y:S05]  /*0120*/  @!P0 BRA `(.L_x_140) ;  /* 0x0000000400e08947 */ /* 0x002fea0003800000 */
[C---:B------:R-:W-:Y:S01]  /*0130*/  ISETP.GE.U32.AND P1, PT, R19.reuse, 0x8, PT ;  /* 0x000000081300780c */ /* 0x040fe20003f26070 */
[----:B------:R-:W-:Y:S01]  /*0140*/  IMAD R20, R16, R19, RZ ;  /* 0x0000001310147224 */ /* 0x000fe200078e02ff */
[----:B------:R-:W-:Y:S02]  /*0150*/  LOP3.LUT R27, R19, 0x7, RZ, 0xc0, !PT ;  /* 0x00000007131b7812 */ /* 0x000fe400078ec0ff */
[----:B------:R-:W-:Y:S02]  /*0160*/  MOV R24, RZ ;  /* 0x000000ff00187202 */ /* 0x000fe40000000f00 */
[----:B------:R-:W-:Y:S02]  /*0170*/  ISETP.NE.AND P0, PT, R27, RZ, PT ;  /* 0x000000ff1b00720c */ /* 0x000fe40003f05270 */
[----:B------:R-:W-:-:S05]  /*0180*/  MOV R21, RZ ;  /* 0x000000ff00157202 */ /* 0x000fca0000000f00 */
[----:B------:R-:W-:Y:S06]  /*0190*/  @!P1 BRA `(.L_x_141) ;  /* 0x0000000000c49947 */ /* 0x000fec0003800000 */
[----:B------:R-:W0:Y:S01]  /*01a0*/  LDC.64 R2, c[0x0][0x388] ;  /* 0x0000e200ff027b82 */ /* 0x000e220000000a00 */
[----:B------:R-:W-:Y:S02]  /*01b0*/  LOP3.LUT R21, R19, 0x7ffffff8, RZ, 0xc0, !PT ;  /* 0x7ffffff813157812 */ /* 0x000fe400078ec0ff */
[----:B------:R-:W-:Y:S02]  /*01c0*/  MOV R24, RZ ;  /* 0x000000ff00187202 */ /* 0x000fe40000000f00 */
[----:B------:R-:W-:Y:S02]  /*01d0*/  MOV R18, R0 ;  /* 0x0000000000127202 */ /* 0x000fe40000000f00 */
[----:B------:R-:W-:Y:S01]  /*01e0*/  IADD3 R22, PT, PT, -R21, RZ, RZ ;  /* 0x000000ff15167210 */ /* 0x000fe20007ffe1ff */
[----:B0-----:R-:W-:-:S03]  /*01f0*/  IMAD.WIDE.U32 R2, R20, 0x4, R2 ;  /* 0x0000000414027825 */ /* 0x001fc600078e0002 */
[----:B------:R-:W-:-:S04]  /*0200*/  IADD3 R4, P1, PT, R2, 0x10, RZ ;  /* 0x0000001002047810 */ /* 0x000fc80007f3e0ff */
[----:B------:R-:W-:-:S09]  /*0210*/  IADD3.X R5, PT, PT, RZ, R3, RZ, P1, !PT ;  /* 0x00000003ff057210 */ /* 0x000fd20000ffe4ff */
.L_x_142:
[----:B------:R-:W0:Y:S01]  /*0220*/  LDC.64 R14, c[0x0][0x390] ;  /* 0x0000e400ff0e7b82 */ /* 0x000e220000000a00 */
[----:B------:R-:W-:Y:S02]  /*0230*/  MOV R2, R4 ;  /* 0x0000000400027202 */ /* 0x000fe40000000f00 */
[----:B------:R-:W-:-:S05]  /*0240*/  MOV R3, R5 ;  /* 0x0000000500037202 */ /* 0x000fca0000000f00 */
[----:B------:R-:W2:Y:S04]  /*0250*/  LDG.E R25, desc[UR4][R2.64+-0x10] ;  /* 0xfffff00402197981 */ /* 0x000ea8000c1e1900 */
[----:B------:R-:W3:Y:S04]  /*0260*/  LDG.E R23, desc[UR4][R2.64+-0xc] ;  /* 0xfffff40402177981 */ /* 0x000ee8000c1e1900 */
[----:B------:R-:W4:Y:S04]  /*0270*/  LDG.E R29, desc[UR4][R2.64+-0x8] ;  /* 0xfffff804021d7981 */ /* 0x000f28000c1e1900 */
[----:B------:R-:W5:Y:S01]  /*0280*/  LDG.E R28, desc[UR4][R2.64+-0x4] ;  /* 0xfffffc04021c7981 */ /* 0x000f62000c1e1900 */
[----:B0-----:R-:W-:-:S05]  /*0290*/  IMAD.WIDE R14, R18, 0x4, R14 ;  /* 0x00000004120e7825 */ /* 0x001fca00078e020e */
[----:B------:R0:W2:Y:S01]  /*02a0*/  LDG.E R26, desc[UR4][R14.64] ;  /* 0x000000040e1a7981 */ /* 0x0000a2000c1e1900 */
[----:B------:R-:W-:-:S04]  /*02b0*/  IMAD.WIDE R12, R17, 0x4, R14 ;  /* 0x00000004110c7825 */ /* 0x000fc800078e020e */
[C---:B------:R-:W-:Y:S02]  /*02c0*/  IMAD.WIDE R4, R17.reuse, 0x4, R12 ;  /* 0x0000000411047825 */ /* 0x040fe400078e020c */
[----:B------:R-:W3:Y:S02]  /*02d0*/  LDG.E R12, desc[UR4][R12.64] ;  /* 0x000000040c0c7981 */ /* 0x000ee4000c1e1900 */
[C---:B------:R-:W-:Y:S02]  /*02e0*/  IMAD.WIDE R8, R17.reuse, 0x4, R4 ;  /* 0x0000000411087825 */ /* 0x040fe400078e0204 */
[----:B------:R-:W4:Y:S02]  /*02f0*/  LDG.E R4, desc[UR4][R4.64] ;  /* 0x0000000404047981 */ /* 0x000f24000c1e1900 */
[C---:B------:R-:W-:Y:S02]  /*0300*/  IMAD.WIDE R6, R17.reuse, 0x4, R8 ;  /* 0x0000000411067825 */ /* 0x040fe400078e0208 */
[----:B------:R-:W5:Y:S02]  /*0310*/  LDG.E R8, desc[UR4][R8.64] ;  /* 0x0000000408087981 */ /* 0x000f64000c1e1900 */
[----:B------:R-:W-:-:S02]  /*0320*/  IMAD.WIDE R10, R17, 0x4, R6 ;  /* 0x00000004110a7825 */ /* 0x000fc400078e0206 */
[----:B------:R-:W5:Y:S04]  /*0330*/  LDG.E R5, desc[UR4][R2.64] ;  /* 0x0000000402057981 */ /* 0x000f68000c1e1900 */
[----:B------:R-:W5:Y:S01]  /*0340*/  LDG.E R6, desc[UR4][R6.64] ;  /* 0x0000000406067981 */ /* 0x000f62000c1e1900 */
[----:B0-----:R-:W-:-:S03]  /*0350*/  IMAD.WIDE R14, R17, 0x4, R10 ;  /* 0x00000004110e7825 */ /* 0x001fc600078e020a */
[----:B------:R-:W5:Y:S04]  /*0360*/  LDG.E R10, desc[UR4][R10.64] ;  /* 0x000000040a0a7981 */ /* 0x000f68000c1e1900 */
[----:B------:R-:W5:Y:S04]  /*0370*/  LDG.E R13, desc[UR4][R14.64] ;  /* 0x000000040e0d7981 */ /* 0x000f68000c1e1900 */
[----:B------:R-:W5:Y:S04]  /*0380*/  LDG.E R7, desc[UR4][R2.64+0x4] ;  /* 0x0000040402077981 */ /* 0x000f68000c1e1900 */
[----:B------:R-:W5:Y:S01]  /*0390*/  LDG.E R9, desc[UR4][R2.64+0xc] ;  /* 0x00000c0402097981 */ /* 0x000f62000c1e1900 */
[----:B--2---:R-:W-:Y:S01]  /*03a0*/  FFMA R26, R25, R26, R24 ;  /* 0x0000001a191a7223 */ /* 0x004fe20000000018 */
[----:B------:R-:W-:-:S02]  /*03b0*/  IMAD.WIDE R24, R17, 0x4, R14 ;  /* 0x0000000411187825 */ /* 0x000fc400078e020e */
[----:B------:R-:W2:Y:S04]  /*03c0*/  LDG.E R14, desc[UR4][R2.64+0x8] ;  /* 0x00000804020e7981 */ /* 0x000ea8000c1e1900 */
[----:B------:R-:W2:Y:S01]  /*03d0*/  LDG.E R24, desc[UR4][R24.64] ;  /* 0x0000000418187981 */ /* 0x000ea2000c1e1900 */
[----:B---3--:R-:W-:Y:S01]  /*03e0*/  FFMA R12, R23, R12, R26 ;  /* 0x0000000c170c7223 */ /* 0x008fe2000000001a */
[----:B------:R-:W-:-:S03]  /*03f0*/  IADD3 R22, PT, PT, R22, 0x8, RZ ;  /* 0x0000000816167810 */ /* 0x000fc60007ffe0ff */
[----:B----4-:R-:W-:Y:S01]  /*0400*/  FFMA R29, R29, R4, R12 ;  /* 0x000000041d1d7223 */ /* 0x010fe2000000000c */
[----:B------:R-:W-:-:S03]  /*0410*/  ISETP.NE.AND P1, PT, R22, RZ, PT ;  /* 0x000000ff1600720c */ /* 0x000fc60003f25270 */
[----:B-----5:R-:W-:Y:S01]  /*0420*/  FFMA R8, R28, R8, R29 ;  /* 0x000000081c087223 */ /* 0x020fe2000000001d */
[----:B------:R-:W-:-:S03]  /*0430*/  IADD3 R4, P2, PT, R2, 0x20, RZ ;  /* 0x0000002002047810 */ /* 0x000fc60007f5e0ff */
[----:B------:R-:W-:Y:S01]  /*0440*/  FFMA R6, R5, R6, R8 ;  /* 0x0000000605067223 */ /* 0x000fe20000000008 */
[----:B------:R-:W-:Y:S02]  /*0450*/  IADD3.X R5, PT, PT, RZ, R3, RZ, P2, !PT ;  /* 0x00000003ff057210 */ /* 0x000fe400017fe4ff */
[----:B------:R-:W-:Y:S01]  /*0460*/  LEA R18, R17, R18, 0x3 ;  /* 0x0000001211127211 */ /* 0x000fe200078e18ff */
[----:B------:R-:W-:-:S04]  /*0470*/  FFMA R7, R7, R10, R6 ;  /* 0x0000000a07077223 */ /* 0x000fc80000000006 */
[----:B--2---:R-:W-:-:S04]  /*0480*/  FFMA R14, R14, R13, R7 ;  /* 0x0000000d0e0e7223 */ /* 0x004fc80000000007 */
[----:B------:R-:W-:Y:S01]  /*0490*/  FFMA R24, R9, R24, R14 ;  /* 0x0000001809187223 */ /* 0x000fe2000000000e */
[----:B------:R-:W-:Y:S06]  /*04a0*/  @P1 BRA `(.L_x_142) ;  /* 0xfffffffc005c1947 */ /* 0x000fec000383ffff */
.L_x_141:
[----:B------:R-:W-:Y:S05]  /*04b0*/  @!P0 BRA `(.L_x_140) ;  /* 0x0000000000fc8947 */ /* 0x000fea0003800000 */
[----:B------:R-:W-:Y:S02]  /*04c0*/  ISETP.GE.U32.AND P1, PT, R27, 0x4, PT ;  /* 0x000000041b00780c */ /* 0x000fe40003f26070 */
[----:B------:R-:W-:-:S04]  /*04d0*/  LOP3.LUT R14, R19, 0x3, RZ, 0xc0, !PT ;  /* 0x00000003130e7812 */ /* 0x000fc800078ec0ff */
[----:B------:R-:W-:-:S07]  /*04e0*/  ISETP.NE.AND P0, PT, R14, RZ, PT ;  /* 0x000000ff0e00720c */ /* 0x000fce0003f05270 */
[----:B------:R-:W-:Y:S06]  /*04f0*/  @!P1 BRA `(.L_x_143) ;  /* 0x00000000006c9947 */ /* 0x000fec0003800000 */
[----:B------:R-:W0:Y:S01]  /*0500*/  LDC.64 R4, c[0x0][0x390] ;  /* 0x0000e400ff047b82 */ /* 0x000e220000000a00 */
[----:B------:R-:W1:Y:S01]  /*0510*/  LDCU.64 UR6, c[0x0][0x388] ;  /* 0x00007100ff0677ac */ /* 0x000e620008000a00 */
[----:B------:R-:W-:Y:S01]  /*0520*/  IMAD R7, R21, R17, R0 ;  /* 0x0000001115077224 */ /* 0x000fe200078e0200 */
[CC--:B------:R-:W-:Y:S02]  /*0530*/  IADD3 R3, PT, PT, R20.reuse, R21.reuse, RZ ;  /* 0x0000001514037210 */ /* 0x0c0fe40007ffe0ff */
[----:B------:R-:W-:-:S03]  /*0540*/  IADD3 R8, P1, PT, R20, R21, RZ ;  /* 0x0000001514087210 */ /* 0x000fc60007f3e0ff */
[----:B------:R-:W2:Y:S01]  /*0550*/  LDC.64 R12, c[0x0][0x388] ;  /* 0x0000e200ff0c7b82 */ /* 0x000ea20000000a00 */
[----:B0-----:R-:W-:-:S04]  /*0560*/  IMAD.WIDE R4, R7, 0x4, R4 ;  /* 0x0000000407047825 */ /* 0x001fc800078e0204 */
[----:B------:R-:W-:Y:S02]  /*0570*/  IMAD.WIDE R6, R17, 0x4, R4 ;  /* 0x0000000411067825 */ /* 0x000fe400078e0204 */
[----:B------:R-:W3:Y:S02]  /*0580*/  LDG.E R4, desc[UR4][R4.64] ;  /* 0x0000000404047981 */ /* 0x000ee4000c1e1900 */
[----:B--2---:R-:W-:Y:S01]  /*0590*/  IMAD.WIDE.U32 R12, R3, 0x4, R12 ;  /* 0x00000004030c7825 */ /* 0x004fe200078e000c */
[----:B------:R-:W-:Y:S02]  /*05a0*/  IADD3.X R3, PT, PT, RZ, RZ, RZ, P1, !PT ;  /* 0x000000ffff037210 */ /* 0x000fe40000ffe4ff */
[----:B-1----:R-:W-:-:S03]  /*05b0*/  LEA R2, P1, R8, UR6, 0x2 ;  /* 0x0000000608027c11 */ /* 0x002fc6000f8210ff */
[----:B------:R-:W3:Y:S01]  /*05c0*/  LDG.E R13, desc[UR4][R12.64] ;  /* 0x000000040c0d7981 */ /* 0x000ee2000c1e1900 */
[----:B------:R-:W-:Y:S01]  /*05d0*/  LEA.HI.X R3, R8, UR7, R3, 0x2, P1 ;  /* 0x0000000708037c11 */ /* 0x000fe200088f1403 */
[C---:B------:R-:W-:Y:S02]  /*05e0*/  IMAD.WIDE R8, R17.reuse, 0x4, R6 ;  /* 0x0000000411087825 */ /* 0x040fe400078e0206 */
[----:B------:R-:W2:Y:S04]  /*05f0*/  LDG.E R6, desc[UR4][R6.64] ;  /* 0x0000000406067981 */ /* 0x000ea8000c1e1900 */
[----:B------:R-:W2:Y:S01]  /*0600*/  LDG.E R15, desc[UR4][R2.64+0x4] ;  /* 0x00000404020f7981 */ /* 0x000ea2000c1e1900 */
[----:B------:R-:W-:-:S03]  /*0610*/  IMAD.WIDE R10, R17, 0x4, R8 ;  /* 0x00000004110a7825 */ /* 0x000fc600078e0208 */
[----:B------:R-:W4:Y:S04]  /*0620*/  LDG.E R22, desc[UR4][R8.64] ;  /* 0x0000000408167981 */ /* 0x000f28000c1e1900 */
[----:B------:R-:W4:Y:S04]  /*0630*/  LDG.E R18, desc[UR4][R2.64+0x8] ;  /* 0x0000080402127981 */ /* 0x000f28000c1e1900 */
[----:B------:R-:W5:Y:S04]  /*0640*/  LDG.E R26, desc[UR4][R2.64+0xc] ;  /* 0x00000c04021a7981 */ /* 0x000f68000c1e1900 */
[----:B------:R-:W5:Y:S01]  /*0650*/  LDG.E R10, desc[UR4][R10.64] ;  /* 0x000000040a0a7981 */ /* 0x000f62000c1e1900 */
[----:B------:R-:W-:Y:S01]  /*0660*/  IADD3 R21, PT, PT, R21, 0x4, RZ ;  /* 0x0000000415157810 */ /* 0x000fe20007ffe0ff */
[----:B---3--:R-:W-:-:S04]  /*0670*/  FFMA R24, R13, R4, R24 ;  /* 0x000000040d187223 */ /* 0x008fc80000000018 */
[----:B--2---:R-:W-:-:S04]  /*0680*/  FFMA R15, R15, R6, R24 ;  /* 0x000000060f0f7223 */ /* 0x004fc80000000018 */
[----:B----4-:R-:W-:-:S04]  /*0690*/  FFMA R15, R18, R22, R15 ;  /* 0x00000016120f7223 */ /* 0x010fc8000000000f */
[----:B-----5:R-:W-:-:S07]  /*06a0*/  FFMA R24, R26, R10, R15 ;  /* 0x0000000a1a187223 */ /* 0x020fce000000000f */
.L_x_143:
[----:B------:R-:W-:Y:S05]  /*06b0*/  @!P0 BRA `(.L_x_140) ;  /* 0x00000000007c8947 */ /* 0x000fea0003800000 */
[----:B------:R-:W-:Y:S02]  /*06c0*/  ISETP.NE.AND P1, PT, R14, 0x1, PT ;  /* 0x000000010e00780c */ /* 0x000fe40003f25270 */
[----:B------:R-:W-:-:S04]  /*06d0*/  LOP3.LUT R19, R19, 0x1, RZ, 0xc0, !PT ;  /* 0x0000000113137812 */ /* 0x000fc800078ec0ff */
[----:B------:R-:W-:-:S07]  /*06e0*/  ISETP.NE.U32.AND P0, PT, R19, 0x1, PT ;  /* 0x000000011300780c */ /* 0x000fce0003f05070 */
[----:B------:R-:W0:Y:S01]  /*06f0*/  @P1 LDC.64 R10, c[0x0][0x388] ;  /* 0x0000e200ff0a1b82 */ /* 0x000e220000000a00 */
[CC--:B------:R-:W-:Y:S02]  /*0700*/  @P1 IADD3 R13, PT, PT, R20.reuse, R21.reuse, RZ ;  /* 0x00000015140d1210 */ /* 0x0c0fe40007ffe0ff */
[----:B------:R-:W-:-:S04]  /*0710*/  @P1 IADD3 R12, P2, PT, R20, R21, RZ ;  /* 0x00000015140c1210 */ /* 0x000fc80007f5e0ff */
[----:B------:R-:W-:Y:S01]  /*0720*/  @P1 IADD3.X R14, PT, PT, RZ, RZ, RZ, P2, !PT ;  /* 0x000000ffff0e1210 */ /* 0x000fe200017fe4ff */
[----:B------:R-:W1:Y:S08]  /*0730*/  @P1 LDC.64 R8, c[0x0][0x390] ;  /* 0x0000e400ff081b82 */ /* 0x000e700000000a00 */
[----:B------:R-:W2:Y:S08]  /*0740*/  @P1 LDC.64 R6, c[0x0][0x388] ;  /* 0x0000e200ff061b82 */ /* 0x000eb00000000a00 */
[----:B------:R-:W3:Y:S01]  /*0750*/  @!P0 LDC.64 R4, c[0x0][0x388] ;  /* 0x0000e200ff048b82 */ /* 0x000ee20000000a00 */
[----:B0-----:R-:W-:-:S04]  /*0760*/  @P1 IMAD.WIDE.U32 R10, R13, 0x4, R10 ;  /* 0x000000040d0a1825 */ /* 0x001fc800078e000a */
[C---:B------:R-:W-:Y:S01]  /*0770*/  @P1 IMAD R13, R21.reuse, R17, R0 ;  /* 0x00000011150d1224 */ /* 0x040fe200078e0200 */
[----:B------:R-:W-:Y:S01]  /*0780*/  @P1 IADD3 R21, PT, PT, R21, 0x2, RZ ;  /* 0x0000000215151810 */ /* 0x000fe20007ffe0ff */
[----:B------:R-:W4:Y:S01]  /*0790*/  @P1 LDG.E R11, desc[UR4][R10.64] ;  /* 0x000000040a0b1981 */ /* 0x000f22000c1e1900 */
[----:B------:R-:W0:Y:S01]  /*07a0*/  @!P0 LDC.64 R2, c[0x0][0x390] ;  /* 0x0000e400ff028b82 */ /* 0x000e220000000a00 */
[----:B-1----:R-:W-:Y:S01]  /*07b0*/  @P1 IMAD.WIDE R8, R13, 0x4, R8 ;  /* 0x000000040d081825 */ /* 0x002fe200078e0208 */
[----:B------:R-:W-:Y:S02]  /*07c0*/  @!P0 IADD3 R15, PT, PT, R20, R21, RZ ;  /* 0x00000015140f8210 */ /* 0x000fe40007ffe0ff */
[----:B--2---:R-:W-:Y:S01]  /*07d0*/  @P1 LEA R6, P2, R12, R6, 0x2 ;  /* 0x000000060c061211 */ /* 0x004fe200078410ff */
[----:B------:R-:W-:-:S03]  /*07e0*/  @!P0 IMAD R21, R21, R17, R0 ;  /* 0x0000001115158224 */ /* 0x000fc600078e0200 */
[----:B------:R-:W-:Y:S01]  /*07f0*/  @P1 LEA.HI.X R7, R12, R7, R14, 0x2, P2 ;  /* 0x000000070c071211 */ /* 0x000fe200010f140e */
[----:B------:R-:W-:Y:S01]  /*0800*/  @P1 IMAD.WIDE R12, R17, 0x4, R8 ;  /* 0x00000004110c1825 */ /* 0x000fe200078e0208 */
[----:B------:R-:W4:Y:S03]  /*0810*/  @P1 LDG.E R14, desc[UR4][R8.64] ;  /* 0x00000004080e1981 */ /* 0x000f26000c1e1900 */
[----:B---3--:R-:W-:Y:S01]  /*0820*/  @!P0 IMAD.WIDE.U32 R4, R15, 0x4, R4 ;  /* 0x000000040f048825 */ /* 0x008fe200078e0004 */
[----:B------:R-:W2:Y:S04]  /*0830*/  @P1 LDG.E R6, desc[UR4][R6.64+0x4] ;  /* 0x0000040406061981 */ /* 0x000ea8000c1e1900 */
[----:B------:R-:W2:Y:S01]  /*0840*/  @P1 LDG.E R12, desc[UR4][R12.64] ;  /* 0x000000040c0c1981 */ /* 0x000ea2000c1e1900 */
[----:B0-----:R-:W-:-:S03]  /*0850*/  @!P0 IMAD.WIDE R2, R21, 0x4, R2 ;  /* 0x0000000415028825 */ /* 0x001fc600078e0202 */
[----:B------:R-:W3:Y:S04]  /*0860*/  @!P0 LDG.E R5, desc[UR4][R4.64] ;  /* 0x0000000404058981 */ /* 0x000ee8000c1e1900 */
[----:B------:R-:W3:Y:S01]  /*0870*/  @!P0 LDG.E R2, desc[UR4][R2.64] ;  /* 0x0000000402028981 */ /* 0x000ee2000c1e1900 */
[----:B----4-:R-:W-:-:S04]  /*0880*/  @P1 FFMA R11, R11, R14, R24 ;  /* 0x0000000e0b0b1223 */ /* 0x010fc80000000018 */
[----:B--2---:R-:W-:-:S04]  /*0890*/  @P1 FFMA R24, R6, R12, R11 ;  /* 0x0000000c06181223 */ /* 0x004fc8000000000b */
[----:B---3--:R-:W-:-:S07]  /*08a0*/  @!P0 FFMA R24, R5, R2, R24 ;  /* 0x0000000205188223 */ /* 0x008fce0000000018 */
.L_x_140:
[----:B------:R-:W0:Y:S01]  /*08b0*/  LDC.64 R2, c[0x0][0x380] ;  /* 0x0000e000ff027b82 */ /* 0x000e220000000a00 */
[----:B------:R-:W-:-:S04]  /*08c0*/  IMAD R17, R16, R17, R0 ;  /* 0x0000001110117224 */ /* 0x000fc800078e0200 */
[----:B0-----:R-:W-:-:S05]  /*08d0*/  IMAD.WIDE R2, R17, 0x4, R2 ;  /* 0x0000000411027825 */ /* 0x001fca00078e0202 */
[----:B------:R-:W-:Y:S01]  /*08e0*/  STG.E desc[UR4][R2.64], R24 ;  /* 0x0000001802007986 */ /* 0x000fe2000c101904 */
[----:B------:R-:W-:Y:S05]  /*08f0*/  EXIT ;  /* 0x000000000000794d */ /* 0x000fea0003800000 */
.L_x_144:
        /* <DEDUP_REMOVED lines=16> */
.L_x_189:


//--------------------- .text._Z20GPUSetColMatrixToRowPfS_iimm --------------------------
	.section	.text._Z20GPUSetColMatrixToRowPfS_iimm,"ax",@progbits
	.align	128
        .global         _Z20GPUSetColMatrixToRowPfS_iimm
        .type           _Z20GPUSetColMatrixToRowPfS_iimm,@function
        .size           _Z20GPUSetColMatrixToRowPfS_iimm,(.L_x_190 - _Z20GPUSetColMatrixToRowPfS_iimm)
        .other          _Z20GPUSetColMatrixToRowPfS_iimm,@"STO_CUDA_ENTRY STV_DEFAULT"
_Z20GPUSetColMatrixToRowPfS_iimm:
.text._Z20GPUSetColMatrixToRowPfS_iimm:
        /* <DEDUP_REMOVED lines=9> */
[----:B------:R-:W1:Y:S01]  /*0090*/  LDC.64 R6, c[0x0][0x3a0] ;  /* 0x0000e800ff067b82 */ /* 0x000e620000000a00 */
[----:B------:R-:W2:Y:S01]  /*00a0*/  LDCU.64 UR8, c[0x0][0x398] ;  /* 0x00007300ff0877ac */ /* 0x000ea20008000a00 */
[----:B------:R-:W3:Y:S01]  /*00b0*/  LDCU.128 UR12, c[0x0][0x380] ;  /* 0x00007000ff0c77ac */ /* 0x000ee20008000c00 */
[----:B------:R-:W4:Y:S01]  /*00c0*/  LDCU.64 UR4, c[0x0][0x358] ;  /* 0x00006b00ff0477ac */ /* 0x000f220008000a00 */
[----:B0-----:R-:W-:-:S05]  /*00d0*/  IMAD R0, R4, UR7, RZ ;  /* 0x0000000704007c24 */ /* 0x001fca000f8e02ff */
[----:B--2---:R-:W-:-:S04]  /*00e0*/  IADD3 R3, P0, PT, R0, UR8, RZ ;  /* 0x0000000800037c10 */ /* 0x004fc8000ff1e0ff */
[----:B------:R-:W-:Y:S02]  /*00f0*/  LEA.HI.X.SX32 R0, R0, UR9, 0x1, P0 ;  /* 0x0000000900007c11 */ /* 0x000fe400080f0eff */
[----:B---3--:R-:W-:-:S04]  /*0100*/  LEA R2, P0, R3, UR14, 0x2 ;  /* 0x0000000e03027c11 */ /* 0x008fc8000f8010ff */
[----:B------:R-:W-:-:S06]  /*0110*/  LEA.HI.X R3, R3, UR15, R0, 0x2, P0 ;  /* 0x0000000f03037c11 */ /* 0x000fcc00080f1400 */
[----:B----4-:R-:W2:Y:S01]  /*0120*/  LDG.E R3, desc[UR4][R2.64] ;  /* 0x0000000402037981 */ /* 0x010ea2000c1e1900 */
[----:B------:R-:W-:Y:S01]  /*0130*/  USHF.R.S32.HI UR6, URZ, 0x1f, UR7 ;  /* 0x0000001fff067899 */ /* 0x000fe20008011407 */
[----:B------:R-:W-:-:S05]  /*0140*/  SHF.R.S32.HI R5, RZ, 0x1f, R4 ;  /* 0x0000001fff057819 */ /* 0x000fca0000011404 */
[C---:B-1----:R-:W-:Y:S02]  /*0150*/  IMAD R0, R6.reuse, UR6, RZ ;  /* 0x0000000606007c24 */ /* 0x042fe4000f8e02ff */
[----:B------:R-:W-:-:S04]  /*0160*/  IMAD.WIDE.U32 R4, R6, UR7, R4 ;  /* 0x0000000706047c25 */ /* 0x000fc8000f8e0004 */
[----:B------:R-:W-:Y:S01]  /*0170*/  IMAD R7, R7, UR7, R0 ;  /* 0x0000000707077c24 */ /* 0x000fe2000f8e0200 */
[----:B------:R-:W-:-:S03]  /*0180*/  LEA R6, P0, R4, UR12, 0x2 ;  /* 0x0000000c04067c11 */ /* 0x000fc6000f8010ff */
[----:B------:R-:W-:-:S05]  /*0190*/  IMAD.IADD R5, R5, 0x1, R7 ;  /* 0x0000000105057824 */ /* 0x000fca00078e0207 */
[----:B------:R-:W-:-:S05]  /*01a0*/  LEA.HI.X R7, R4, UR13, R5, 0x2, P0 ;  /* 0x0000000d04077c11 */ /* 0x000fca00080f1405 */
[----:B--2---:R-:W-:Y:S01]  /*01b0*/  STG.E desc[UR4][R6.64], R3 ;  /* 0x0000000306007986 */ /* 0x004fe2000c101904 */
[----:B------:R-:W-:Y:S05]  /*01c0*/  EXIT ;  /* 0x000000000000794d */ /* 0x000fea0003800000 */
.L_x_145:
        /* <DEDUP_REMOVED lines=11> */
.L_x_190:


//--------------------- .text._Z23GPUSetRowMatrixToColumnPfS_iimm --------------------------
	.section	.text._Z23GPUSetRowMatrixToColumnPfS_iimm,"ax",@progbits
	.align	128
        .global         _Z23GPUSetRowMatrixToColumnPfS_iimm
        .type           _Z23GPUSetRowMatrixToColumnPfS_iimm,@function
        .size           _Z23GPUSetRowMatrixToColumnPfS_iimm,(.L_x_191 - _Z23GPUSetRowMatrixToColumnPfS_iimm)
        .other          _Z23GPUSetRowMatrixToColumnPfS_iimm,@"STO_CUDA_ENTRY STV_DEFAULT"
_Z23GPUSetRowMatrixToColumnPfS_iimm:
.text._Z23GPUSetRowMatrixToColumnPfS_iimm:
        /* <DEDUP_REMOVED lines=10> */
[----:B------:R-:W-:Y:S01]  /*00a0*/  SHF.R.S32.HI R5, RZ, 0x1f, R4 ;  /* 0x0000001fff057819 */ /* 0x000fe20000011404 */
[----:B------:R-:W2:Y:S01]  /*00b0*/  LDCU.128 UR12, c[0x0][0x380] ;  /* 0x00007000ff0c77ac */ /* 0x000ea20008000c00 */
[----:B------:R-:W3:Y:S01]  /*00c0*/  LDCU.64 UR8, c[0x0][0x3a0] ;  /* 0x00007400ff0877ac */ /* 0x000ee20008000a00 */
[----:B0-----:R-:W-:-:S06]  /*00d0*/  USHF.R.S32.HI UR4, URZ, 0x1f, UR6 ;  /* 0x0000001fff047899 */ /* 0x001fcc0008011406 */
[C---:B-1----:R-:W-:Y:S02]  /*00e0*/  IMAD R0, R6.reuse, UR4, RZ ;  /* 0x0000000406007c24 */ /* 0x042fe4000f8e02ff */
[----:B------:R-:W-:-:S03]  /*00f0*/  IMAD.WIDE.U32 R2, R6, UR6, R4 ;  /* 0x0000000606027c25 */ /* 0x000fc6000f8e0004 */
[----:B------:R-:W0:Y:S01]  /*0100*/  LDCU.64 UR4, c[0x0][0x358] ;  /* 0x00006b00ff0477ac */ /* 0x000e220008000a00 */
[----:B------:R-:W-:Y:S01]  /*0110*/  IMAD R5, R7, UR6, R0 ;  /* 0x0000000607057c24 */ /* 0x000fe2000f8e0200 */
[----:B--2---:R-:W-:-:S03]  /*0120*/  LEA R6, P0, R2, UR14, 0x2 ;  /* 0x0000000e02067c11 */ /* 0x004fc6000f8010ff */
[----:B------:R-:W-:-:S05]  /*0130*/  IMAD.IADD R3, R3, 0x1, R5 ;  /* 0x0000000103037824 */ /* 0x000fca00078e0205 */
[----:B------:R-:W-:-:S06]  /*0140*/  LEA.HI.X R7, R2, UR15, R3, 0x2, P0 ;  /* 0x0000000f02077c11 */ /* 0x000fcc00080f1403 */
[----:B0-----:R-:W2:Y:S01]  /*0150*/  LDG.E R7, desc[UR4][R6.64] ;  /* 0x0000000406077981 */ /* 0x001ea2000c1e1900 */
[----:B------:R-:W-:-:S05]  /*0160*/  IMAD R4, R4, UR6, RZ ;  /* 0x0000000604047c24 */ /* 0x000fca000f8e02ff */
[----:B---3--:R-:W-:-:S04]  /*0170*/  IADD3 R0, P0, PT, R4, UR8, RZ ;  /* 0x0000000804007c10 */ /* 0x008fc8000ff1e0ff */
[----:B------:R-:W-:Y:S02]  /*0180*/  LEA.HI.X.SX32 R3, R4, UR9, 0x1, P0 ;  /* 0x0000000904037c11 */ /* 0x000fe400080f0eff */
[----:B------:R-:W-:-:S04]  /*0190*/  LEA R2, P0, R0, UR12, 0x2 ;  /* 0x0000000c00027c11 */ /* 0x000fc8000f8010ff */
[----:B------:R-:W-:-:S05]  /*01a0*/  LEA.HI.X R3, R0, UR13, R3, 0x2, P0 ;  /* 0x0000000d00037c11 */ /* 0x000fca00080f1403 */
[----:B--2---:R-:W-:Y:S01]  /*01b0*/  STG.E desc[UR4][R2.64], R7 ;  /* 0x0000000702007986 */ /* 0x004fe2000c101904 */
[----:B------:R-:W-:Y:S05]  /*01c0*/  EXIT ;  /* 0x000000000000794d */ /* 0x000fea0003800000 */
.L_x_146:
        /* <DEDUP_REMOVED lines=11> */
.L_x_191:


//--------------------- .text._Z20GPUSetRowMatrixToRowPfS_iimm --------------------------
	.section	.text._Z20GPUSetRowMatrixToRowPfS_iimm,"ax",@progbits
	.align	128
        .global         _Z20GPUSetRowMatrixToRowPfS_iimm
        .type           _Z20GPUSetRowMatrixToRowPfS_iimm,@function
        .size           _Z20GPUSetRowMatrixToRowPfS_iimm,(.L_x_192 - _Z20GPUSetRowMatrixToRowPfS_iimm)
        .other          _Z20GPUSetRowMatrixToRowPfS_iimm,@"STO_CUDA_ENTRY STV_DEFAULT"
_Z20GPUSetRowMatrixToRowPfS_iimm:
.text._Z20GPUSetRowMatrixToRowPfS_iimm:
        /* <DEDUP_REMOVED lines=15> */
[----:B------:R-:W-:-:S04]  /*00f0*/  IMAD.WIDE.U32 R2, R6, UR7, R4 ;  /* 0x0000000706027c25 */ /* 0x000fc8000f8e0004 */
[----:B------:R-:W-:Y:S01]  /*0100*/  IMAD R7, R7, UR7, R0 ;  /* 0x0000000707077c24 */ /* 0x000fe2000f8e0200 */
[----:B--2---:R-:W-:-:S04]  /*0110*/  LEA R6, P0, R2, UR10, 0x2 ;  /* 0x0000000a02067c11 */ /* 0x004fc8000f8010ff */
[----:B------:R-:W-:-:S04]  /*0120*/  IADD3 R3, PT, PT, R3, R7, RZ ;  /* 0x0000000703037210 */ /* 0x000fc80007ffe0ff */
[----:B------:R-:W-:Y:S02]  /*0130*/  LEA.HI.X R7, R2, UR11, R3, 0x2, P0 ;  /* 0x0000000b02077c11 */ /* 0x000fe400080f1403 */
[----:B------:R-:W0:Y:S04]  /*0140*/  LDC.64 R2, c[0x0][0x3a0] ;  /* 0x0000e800ff027b82 */ /* 0x000e280000000a00 */
[----:B---3--:R-:W2:Y:S01]  /*0150*/  LDG.E R7, desc[UR4][R6.64] ;  /* 0x0000000406077981 */ /* 0x008ea2000c1e1900 */
[C---:B0-----:R-:W-:Y:S02]  /*0160*/  IMAD R0, R2.reuse, UR6, RZ ;  /* 0x0000000602007c24 */ /* 0x041fe4000f8e02ff */
[----:B------:R-:W-:-:S04]  /*0170*/  IMAD.WIDE.U32 R4, R2, UR7, R4 ;  /* 0x0000000702047c25 */ /* 0x000fc8000f8e0004 */
[----:B------:R-:W-:Y:S01]  /*0180*/  IMAD R3, R3, UR7, R0 ;  /* 0x0000000703037c24 */ /* 0x000fe2000f8e0200 */
[----:B------:R-:W-:-:S04]  /*0190*/  LEA R2, P0, R4, UR8, 0x2 ;  /* 0x0000000804027c11 */ /* 0x000fc8000f8010ff */
[----:B------:R-:W-:-:S04]  /*01a0*/  IADD3 R3, PT, PT, R5, R3, RZ ;  /* 0x0000000305037210 */ /* 0x000fc80007ffe0ff */
[----:B------:R-:W-:-:S05]  /*01b0*/  LEA.HI.X R3, R4, UR9, R3, 0x2, P0 ;  /* 0x0000000904037c11 */ /* 0x000fca00080f1403 */
[----:B--2---:R-:W-:Y:S01]  /*01c0*/  STG.E desc[UR4][R2.64], R7 ;  /* 0x0000000702007986 */ /* 0x004fe2000c101904 */
[----:B------:R-:W-:Y:S05]  /*01d0*/  EXIT ;  /* 0x000000000000794d */ /* 0x000fea0003800000 */
.L_x_147:
        /* <DEDUP_REMOVED lines=10> */
.L_x_192:


//--------------------- .text._Z19GPUTransposedMatrixPfS_ii --------------------------
	.section	.text._Z19GPUTransposedMatrixPfS_ii,"ax",@progbits
	.align	128
        .global         _Z19GPUTransposedMatrixPfS_ii
        .type           _Z19GPUTransposedMatrixPfS_ii,@function
        .size           _Z19GPUTransposedMatrixPfS_ii,(.L_x_193 - _Z19GPUTransposedMatrixPfS_ii)
        .other          _Z19GPUTransposedMatrixPfS_ii,@"STO_CUDA_ENTRY STV_DEFAULT"
_Z19GPUTransposedMatrixPfS_ii:
.text._Z19GPUTransposedMatrixPfS_ii:
        /* <DEDUP_REMOVED lines=16> */
[----:B0-----:R-:W-:Y:S02]  /*0100*/  IMAD.WIDE R2, R5, 0x4, R2 ;  /* 0x0000000405027825 */ /* 0x001fe400078e0202 */
[----:B------:R-:W0:Y:S04]  /*0110*/  LDC.64 R4, c[0x0][0x380] ;  /* 0x0000e000ff047b82 */ /* 0x000e280000000a00 */
[----:B-1----:R-:W2:Y:S01]  /*0120*/  LDG.E R3, desc[UR4][R2.64] ;  /* 0x0000000402037981 */ /* 0x002ea2000c1e1900 */
[----:B------:R-:W-:-:S04]  /*0130*/  IMAD R7, R7, UR6, R0 ;  /* 0x0000000607077c24 */ /* 0x000fc8000f8e0200 */
[----:B0-----:R-:W-:-:S05]  /*0140*/  IMAD.WIDE R4, R7, 0x4, R4 ;  /* 0x0000000407047825 */ /* 0x001fca00078e0204 */
[----:B--2---:R-:W-:Y:S01]  /*0150*/  STG.E desc[UR4][R4.64], R3 ;  /* 0x0000000304007986 */ /* 0x004fe2000c101904 */
[----:B------:R-:W-:Y:S05]  /*0160*/  EXIT ;  /* 0x000000000000794d */ /* 0x000fea0003800000 */
.L_x_148:
        /* <DEDUP_REMOVED lines=9> */
.L_x_193:


//--------------------- .text._Z9GPUMatrixPfS_ii  --------------------------
	.section	.text._Z9GPUMatrixPfS_ii,"ax",@progbits
	.align	128
        .global         _Z9GPUMatrixPfS_ii
        .type           _Z9GPUMatrixPfS_ii,@function
        .size           _Z9GPUMatrixPfS_ii,(.L_x_194 - _Z9GPUMatrixPfS_ii)
        .other          _Z9GPUMatrixPfS_ii,@"STO_CUDA_ENTRY STV_DEFAULT"
_Z9GPUMatrixPfS_ii:
.text._Z9GPUMatrixPfS_ii:
        /* <DEDUP_REMOVED lines=20> */
[----:B---3--:R-:W-:Y:S01]  /*0140*/  STG.E desc[UR4][R4.64], R3 ;  /* 0x0000000304007986 */ /* 0x008fe2000c101904 */
[----:B------:R-:W-:Y:S05]  /*0150*/  EXIT ;  /* 0x000000000000794d */ /* 0x000fea0003800000 */
.L_x_149:
        /* <DEDUP_REMOVED lines=10> */
.L_x_194:


//--------------------- .nv.shared.reserved.0     --------------------------
	.section	.nv.shared.reserved.0,"aw",@nobits
	.weak		__nv_reservedSMEM_offset_0_alias
	.size		__nv_reservedSMEM_offset_0_alias, 0, 64
	.other		__nv_reservedSMEM_offset_0_alias,@"STO_CUDA_RESERVED_SHARED STV_DEFAULT"
__nv_reservedSMEM_offset_0_alias:
	.zero		0
	.zero		64


//--------------------- .nv.constant0._Z10GPUColMeanPfS_i --------------------------
	.section	.nv.constant0._Z10GPUColMeanPfS_i,"a",@progbits
	.sectionflags	@""
	.align	4
.nv.constant0._Z10GPUColMeanPfS_i:
	.zero		916


//--------------------- .nv.constant0._Z7GPUMeanPfS_i --------------------------
	.section	.nv.constant0._Z7GPUMeanPfS_i,"a",@progbits
	.sectionflags	@""
	.align	4
.nv.constant0._Z7GPUMeanPfS_i:
	.zero		916


//--------------------- .nv.constant0._Z12GPUEyeVectorPfS_ii --------------------------
	.section	.nv.constant0._Z12GPUEyeVectorPfS_ii,"a",@progbits
	.sectionflags	@""
	.align	4
.nv.constant0._Z12GPUEyeVectorPfS_ii:
	.zero		920


//--------------------- .nv.constant0._Z15GPUOneHotEncodePfS_ii --------------------------
	.section	.nv.constant0._Z15GPUOneHotEncodePfS_ii,"a",@progbits
	.sectionflags	@""
	.align	4
.nv.constant0._Z15GPUOneHotEncodePfS_ii:
	.zero		920


//--------------------- .nv.constant0._Z25GPUCompareMatrixAndVectorPfS_S_ii --------------------------
	.section	.nv.constant0._Z25GPUCompareMatrixAndVectorPfS_S_ii,"a",@progbits
	.sectionflags	@""
	.align	4
.nv.constant0._Z25GPUCompareMatrixAndVectorPfS_S_ii:
	.zero		928


//--------------------- .nv.constant0._Z6GPUAbsPfS_ii --------------------------
	.section	.nv.constant0._Z6GPUAbsPfS_ii,"a",@progbits
	.sectionflags	@""
	.align	4
.nv.constant0._Z6GPUAbsPfS_ii:
	.zero		920


//--------------------- .nv.constant0._Z14GPUNegativeLogPfS_ii --------------------------
	.section	.nv.constant0._Z14GPUNegativeLogPfS_ii,"a",@progbits
	.sectionflags	@""
	.align	4
.nv.constant0._Z14GPUNegativeLogPfS_ii:
	.zero		920


//--------------------- .nv.constant0._Z31GPUGetValuesAccordingToMatricesPfS_S_ii --------------------------
	.section	.nv.constant0._Z31GPUGetValuesAccordingToMatricesPfS_S_ii,"a",@progbits
	.sectionflags	@""
	.align	4
.nv.constant0._Z31GPUGetValuesAccordingToMatricesPfS_S_ii:
	.zero		928


//--------------------- .nv.constant0._Z7GPUClipPfS_ffii --------------------------
	.section	.nv.constant0._Z7GPUClipPfS_ffii,"a",@progbits
	.sectionflags	@""
	.align	4
.nv.constant0._Z7GPUClipPfS_ffii:
	.zero		928


//--------------------- .nv.constant0._Z6GPUExpPfS_ii --------------------------
	.section	.nv.constant0._Z6GPUExpPfS_ii,"a",@progbits
	.sectionflags	@""
	.align	4
.nv.constant0._Z6GPUExpPfS_ii:
	.zero		920


//--------------------- .nv.constant0._Z33GPUSetZeroIfMatrixValueIsNegativePfS_ii --------------------------
	.section	.nv.constant0._Z33GPUSetZeroIfMatrixValueIsNegativePfS_ii,"a",@progbits
	.sectionflags	@""
	.align	4
.nv.constant0._Z33GPUSetZeroIfMatrixValueIsNegativePfS_ii:
	.zero		920


//--------------------- .nv.constant0._Z14GPUPowerMatrixPfS_fii --------------------------
	.section	.nv.constant0._Z14GPUPowerMatrixPfS_fii,"a",@progbits
	.sectionflags	@""
	.align	4
.nv.constant0._Z14GPUPowerMatrixPfS_fii:
	.zero		924


//--------------------- .nv.constant0._Z13GPUSqrtMatrixPfS_ii --------------------------
	.section	.nv.constant0._Z13GPUSqrtMatrixPfS_ii,"a",@progbits
	.sectionflags	@""
	.align	4
.nv.constant0._Z13GPUSqrtMatrixPfS_ii:
	.zero		920


//--------------------- .nv.constant0._Z17GPUDivideMatricesPfS_S_ii --------------------------
	.section	.nv.constant0._Z17GPUDivideMatricesPfS_S_ii,"a",@progbits
	.sectionflags	@""
	.align	4
.nv.constant0._Z17GPUDivideMatricesPfS_S_ii:
	.zero		928


//--------------------- .nv.constant0._Z20GPUDivideMatrixByRowPfS_S_ii --------------------------
	.section	.nv.constant0._Z20GPUDivideMatrixByRowPfS_S_ii,"a",@progbits
	.sectionflags	@""
	.align	4
.nv.constant0._Z20GPUDivideMatrixByRowPfS_S_ii:
	.zero		928


//--------------------- .nv.constant0._Z22GPUDivideMatrixByValuePfS_fii --------------------------
	.section	.nv.constant0._Z22GPUDivideMatrixByValuePfS_fii,"a",@progbits
	.sectionflags	@""
	.align	4
.nv.constant0._Z22GPUDivideMatrixByValuePfS_fii:
	.zero		924


//--------------------- .nv.constant0._Z14GPUMultByValuePfS_fii --------------------------
	.section	.nv.constant0._Z14GPUMultByValuePfS_fii,"a",@progbits
	.sectionflags	@""
	.align	4
.nv.constant0._Z14GPUMultByValuePfS_fii:
	.zero		924


//--------------------- .nv.constant0._Z16GPUMatriciesMultPfS_S_ii --------------------------
	.section	.nv.constant0._Z16GPUMatriciesMultPfS_S_ii,"a",@progbits
	.sectionflags	@""
	.align	4
.nv.constant0._Z16GPUMatriciesMultPfS_S_ii:
	.zero		928


//--------------------- .nv.constant0._Z38GPUSubstractMatrixFromValueAtMatrixIdxPfS_fii --------------------------
	.section	.nv.constant0._Z38GPUSubstractMatrixFromValueAtMatrixIdxPfS_fii,"a",@progbits
	.sectionflags	@""
	.align	4
.nv.constant0._Z38GPUSubstractMatrixFromValueAtMatrixIdxPfS_fii:
	.zero		924


//--------------------- .nv.constant0._Z27GPUSubstractValueFromMatrixPfS_fii --------------------------
	.section	.nv.constant0._Z27GPUSubstractValueFromMatrixPfS_fii,"a",@progbits
	.sectionflags	@""
	.align	4
.nv.constant0._Z27GPUSubstractValueFromMatrixPfS_fii:
	.zero		924


//--------------------- .nv.constant0._Z31GPUSubstractMatrixFromRowValuesPfS_S_ii --------------------------
	.section	.nv.constant0._Z31GPUSubstractMatrixFromRowValuesPfS_S_ii,"a",@progbits
	.sectionflags	@""
	.align	4
.nv.constant0._Z31GPUSubstractMatrixFromRowValuesPfS_S_ii:
	.zero		928


//--------------------- .nv.constant0._Z21GPUSubstractMatriciesPfS_S_ii --------------------------
	.section	.nv.constant0._Z21GPUSubstractMatriciesPfS_S_ii,"a",@progbits
	.sectionflags	@""
	.align	4
.nv.constant0._Z21GPUSubstractMatriciesPfS_S_ii:
	.zero		928


//--------------------- .nv.constant0._Z15GPUAddSingleRowPfS_ii --------------------------
	.section	.nv.constant0._Z15GPUAddSingleRowPfS_ii,"a",@progbits
	.sectionflags	@""
	.align	4
.nv.constant0._Z15GPUAddSingleRowPfS_ii:
	.zero		920


//--------------------- .nv.constant0._Z11GPUAddValuePfS_fii --------------------------
	.section	.nv.constant0._Z11GPUAddValuePfS_fii,"a",@progbits
	.sectionflags	@""
	.align	4
.nv.constant0._Z11GPUAddValuePfS_fii:
	.zero		924


//--------------------- .nv.constant0._Z15GPUAddMatriciesPfS_S_ii --------------------------
	.section	.nv.constant0._Z15GPUAddMatriciesPfS_S_ii,"a",@progbits
	.sectionflags	@""
	.align	4
.nv.constant0._Z15GPUAddMatriciesPfS_S_ii:
	.zero		928


//--------------------- .nv.constant0._Z12GPUAddMatrixPfS_ii --------------------------
	.section	.nv.constant0._Z12GPUAddMatrixPfS_ii,"a",@progbits
	.sectionflags	@""
	.align	4
.nv.constant0._Z12GPUAddMatrixPfS_ii:
	.zero		920


//--------------------- .nv.constant0._Z9GPUColSumPfS_ii --------------------------
	.section	.nv.constant0._Z9GPUColSumPfS_ii,"a",@progbits
	.sectionflags	@""
	.align	4
.nv.constant0._Z9GPUColSumPfS_ii:
	.zero		920


//--------------------- .nv.constant0._Z9GPURowSumPfS_ii --------------------------
	.section	.nv.constant0._Z9GPURowSumPfS_ii,"a",@progbits
	.sectionflags	@""
	.align	4
.nv.constant0._Z9GPURowSumPfS_ii:
	.zero		920


//--------------------- .nv.constant0._Z12GPUMatrixSumPfS_ii --------------------------
	.section	.nv.constant0._Z12GPUMatrixSumPfS_ii,"a",@progbits
	.sectionflags	@""
	.align	4
.nv.constant0._Z12GPUMatrixSumPfS_ii:
	.zero		920


//--------------------- .nv.constant0._Z12GPURowArgmaxPfS_ii --------------------------
	.section	.nv.constant0._Z12GPURowArgmaxPfS_ii,"a",@progbits
	.sectionflags	@""
	.align	4
.nv.constant0._Z12GPURowArgmaxPfS_ii:
	.zero		920


//--------------------- .nv.constant0._Z9GPURowMaxPfS_ii --------------------------
	.section	.nv.constant0._Z9GPURowMaxPfS_ii,"a",@progbits
	.sectionflags	@""
	.align	4
.nv.constant0._Z9GPURowMaxPfS_ii:
	.zero		920


//--------------------- .nv.constant0._Z6GPUMaxPfS_fii --------------------------
	.section	.nv.constant0._Z6GPUMaxPfS_fii,"a",@progbits
	.sectionflags	@""
	.align	4
.nv.constant0._Z6GPUMaxPfS_fii:
	.zero		924


//--------------------- .nv.constant0._Z6GPUDotPfS_S_iii --------------------------
	.section	.nv.constant0._Z6GPUDotPfS_S_iii,"a",@progbits
	.sectionflags	@""
	.align	4
.nv.constant0._Z6GPUDotPfS_S_iii:
	.zero		932


//--------------------- .nv.constant0._Z20GPUSetColMatrixToRowPfS_iimm --------------------------
	.section	.nv.constant0._Z20GPUSetColMatrixToRowPfS_iimm,"a",@progbits
	.sectionflags	@""
	.align	4
.nv.constant0._Z20GPUSetColMatrixToRowPfS_iimm:
	.zero		936


//--------------------- .nv.constant0._Z23GPUSetRowMatrixToColumnPfS_iimm --------------------------
	.section	.nv.constant0._Z23GPUSetRowMatrixToColumnPfS_iimm,"a",@progbits
	.sectionflags	@""
	.align	4
.nv.constant0._Z23GPUSetRowMatrixToColumnPfS_iimm:
	.zero		936


//--------------------- .nv.constant0._Z20GPUSetRowMatrixToRowPfS_iimm --------------------------
	.section	.nv.constant0._Z20GPUSetRowMatrixToRowPfS_iimm,"a",@progbits
	.sectionflags	@""
	.align	4
.nv.constant0._Z20GPUSetRowMatrixToRowPfS_iimm:
	.zero		936


//--------------------- .nv.constant0._Z19GPUTransposedMatrixPfS_ii --------------------------
	.section	.nv.constant0._Z19GPUTransposedMatrixPfS_ii,"a",@progbits
	.sectionflags	@""
	.align	4
.nv.constant0._Z19GPUTransposedMatrixPfS_ii:
	.zero		920


//--------------------- .nv.constant0._Z9GPUMatrixPfS_ii --------------------------
	.section	.nv.constant0._Z9GPUMatrixPfS_ii,"a",@progbits
	.sectionflags	@""
	.align	4
.nv.constant0._Z9GPUMatrixPfS_ii:
	.zero		920


//--------------------- SYMBOLS --------------------------

	.type		.nv.reservedSmem.offset0,@object
	.size		.nv.reservedSmem.offset0,0x4
